	.target	sm_90a

	.elftype	@"ET_EXEC"


//--------------------- .note.nv.tkinfo           --------------------------
	.section	.note.nv.tkinfo,"",@"SHT_NOTE"
	.sectionflags	@"SHF_NOTE_NV_TKINFO"
	.tkinfo
        /*0018*/ 	.word	0x00000002
        /*0030*/ 	.string	""
        /*0030*/ 	.string	"ptxas"
        /*0030*/ 	.string	"Cuda compilation tools, release 13.0, V13.0.88"
        /*0030*/ 	.string	"Build cuda_13.0.r13.0/compiler.36424714_0"
        /*0030*/ 	.string	"-v  -suppress-debug-info  -lineinfo  -arch sm_90a "



//--------------------- .note.nv.cuinfo           --------------------------
	.section	.note.nv.cuinfo,"",@"SHT_NOTE"
	.sectionflags	@"SHF_NOTE_NV_CUINFO"
        /*0018*/ 	.short	0x0002
        /*001a*/ 	.short	0x005a
        /*001c*/ 	.short	0x0082
	.zero		2


//--------------------- .nv.info                  --------------------------
	.section	.nv.info,"",@"SHT_CUDA_INFO"
	.align	4


	//----- nvinfo : EIATTR_REGCOUNT
	.align		4
        /*0000*/ 	.byte	0x04, 0x2f
        /*0002*/ 	.short	(.L_1 - .L_0)
	.align		4
.L_0:
        /*0004*/ 	.word	index@(matmul_kernel)
        /*0008*/ 	.word	0x000000ff


	//----- nvinfo : EIATTR_FRAME_SIZE
	.align		4
.L_1:
        /*000c*/ 	.byte	0x04, 0x11
        /*000e*/ 	.short	(.L_3 - .L_2)
	.align		4
.L_2:
        /*0010*/ 	.word	index@(matmul_kernel)
        /*0014*/ 	.word	0x000009f8


	//----- nvinfo : EIATTR_MIN_STACK_SIZE
	.align		4
.L_3:
        /*0018*/ 	.byte	0x04, 0x12
        /*001a*/ 	.short	(.L_5 - .L_4)
	.align		4
.L_4:
        /*001c*/ 	.word	index@(matmul_kernel)
        /*0020*/ 	.word	0x000009f8
.L_5:


//--------------------- .nv.compat                --------------------------
	.section	.nv.compat,"",@"SHT_CUDA_COMPAT_INFO"
	.align	4
        /*0000*/ 	.byte	0x02, 0x09, 0x01, 0x00, 0x02, 0x02, 0x04, 0x00, 0x02, 0x05, 0x05, 0x00, 0x03, 0x07, 0x01, 0x01
        /*0010*/ 	.byte	0x02, 0x03, 0x00, 0x00, 0x02, 0x06, 0x01, 0x00, 0x04, 0x0b, 0x08, 0x00, 0x00, 0x00, 0x00, 0x00
        /*0020*/ 	.byte	0x00, 0x00, 0x00, 0x00


//--------------------- .nv.info.matmul_kernel    --------------------------
	.section	.nv.info.matmul_kernel,"",@"SHT_CUDA_INFO"
	.sectionflags	@""
	.align	4


	//----- nvinfo : EIATTR_CUDA_API_VERSION
	.align		4
        /*0000*/ 	.byte	0x04, 0x37
        /*0002*/ 	.short	(.L_7 - .L_6)
.L_6:
        /*0004*/ 	.word	0x00000082


	//----- nvinfo : EIATTR_KPARAM_INFO
	.align		4
.L_7:
        /*0008*/ 	.byte	0x04, 0x17
        /*000a*/ 	.short	(.L_9 - .L_8)
.L_8:
        /*000c*/ 	.word	0x00000000
        /*0010*/ 	.short	0x000d
        /*0012*/ 	.short	0x0048
        /*0014*/ 	.byte	0x00, 0xf4, 0x21, 0x00


	//----- nvinfo : EIATTR_KPARAM_INFO
	.align		4
.L_9:
        /*0018*/ 	.byte	0x04, 0x17
        /*001a*/ 	.short	(.L_11 - .L_10)
.L_10:
        /*001c*/ 	.word	0x00000000
        /*0020*/ 	.short	0x000c
        /*0022*/ 	.short	0x0040
        /*0024*/ 	.byte	0x00, 0xf4, 0x21, 0x00


	//----- nvinfo : EIATTR_KPARAM_INFO
	.align		4
.L_11:
        /*0028*/ 	.byte	0x04, 0x17
        /*002a*/ 	.short	(.L_13 - .L_12)
.L_12:
        /*002c*/ 	.word	0x00000000
        /*0030*/ 	.short	0x000b
        /*0032*/ 	.short	0x0038
        /*0034*/ 	.byte	0x00, 0xf0, 0x11, 0x00


	//----- nvinfo : EIATTR_KPARAM_INFO
	.align		4
.L_13:
        /*0038*/ 	.byte	0x04, 0x17
        /*003a*/ 	.short	(.L_15 - .L_14)
.L_14:
        /*003c*/ 	.word	0x00000000
        /*0040*/ 	.short	0x000a
        /*0042*/ 	.short	0x0034
        /*0044*/ 	.byte	0x00, 0xf0, 0x11, 0x00


	//----- nvinfo : EIATTR_KPARAM_INFO
	.align		4
.L_15:
        /*0048*/ 	.byte	0x04, 0x17
        /*004a*/ 	.short	(.L_17 - .L_16)
.L_16:
        /*004c*/ 	.word	0x00000000
        /*0050*/ 	.short	0x0009
        /*0052*/ 	.short	0x0030
        /*0054*/ 	.byte	0x00, 0xf0, 0x11, 0x00


	//----- nvinfo : EIATTR_KPARAM_INFO
	.align		4
.L_17:
        /*0058*/ 	.byte	0x04, 0x17
        /*005a*/ 	.short	(.L_19 - .L_18)
.L_18:
        /*005c*/ 	.word	0x00000000
        /*0060*/ 	.short	0x0008
        /*0062*/ 	.short	0x002c
        /*0064*/ 	.byte	0x00, 0xf0, 0x11, 0x00


	//----- nvinfo : EIATTR_KPARAM_INFO
	.align		4
.L_19:
        /*0068*/ 	.byte	0x04, 0x17
        /*006a*/ 	.short	(.L_21 - .L_20)
.L_20:
        /*006c*/ 	.word	0x00000000
        /*0070*/ 	.short	0x0007
        /*0072*/ 	.short	0x0028
        /*0074*/ 	.byte	0x00, 0xf0, 0x11, 0x00


	//----- nvinfo : EIATTR_KPARAM_INFO
	.align		4
.L_21:
        /*0078*/ 	.byte	0x04, 0x17
        /*007a*/ 	.short	(.L_23 - .L_22)
.L_22:
        /*007c*/ 	.word	0x00000000
        /*0080*/ 	.short	0x0006
        /*0082*/ 	.short	0x0024
        /*0084*/ 	.byte	0x00, 0xf0, 0x11, 0x00


	//----- nvinfo : EIATTR_KPARAM_INFO
	.align		4
.L_23:
        /*0088*/ 	.byte	0x04, 0x17
        /*008a*/ 	.short	(.L_25 - .L_24)
.L_24:
        /*008c*/ 	.word	0x00000000
        /*0090*/ 	.short	0x0005
        /*0092*/ 	.short	0x0020
        /*0094*/ 	.byte	0x00, 0xf0, 0x11, 0x00


	//----- nvinfo : EIATTR_KPARAM_INFO
	.align		4
.L_25:
        /*0098*/ 	.byte	0x04, 0x17
        /*009a*/ 	.short	(.L_27 - .L_26)
.L_26:
        /*009c*/ 	.word	0x00000000
        /*00a0*/ 	.short	0x0004
        /*00a2*/ 	.short	0x001c
        /*00a4*/ 	.byte	0x00, 0xf0, 0x11, 0x00


	//----- nvinfo : EIATTR_KPARAM_INFO
	.align		4
.L_27:
        /*00a8*/ 	.byte	0x04, 0x17
        /*00aa*/ 	.short	(.L_29 - .L_28)
.L_28:
        /*00ac*/ 	.word	0x00000000
        /*00b0*/ 	.short	0x0003
        /*00b2*/ 	.short	0x0018
        /*00b4*/ 	.byte	0x00, 0xf0, 0x11, 0x00


	//----- nvinfo : EIATTR_KPARAM_INFO
	.align		4
.L_29:
        /*00b8*/ 	.byte	0x04, 0x17
        /*00ba*/ 	.short	(.L_31 - .L_30)
.L_30:
        /*00bc*/ 	.word	0x00000000
        /*00c0*/ 	.short	0x0002
        /*00c2*/ 	.short	0x0010
        /*00c4*/ 	.byte	0x00, 0xf4, 0x21, 0x00


	//----- nvinfo : EIATTR_KPARAM_INFO
	.align		4
.L_31:
        /*00c8*/ 	.byte	0x04, 0x17
        /*00ca*/ 	.short	(.L_33 - .L_32)
.L_32:
        /*00cc*/ 	.word	0x00000000
        /*00d0*/ 	.short	0x0001
        /*00d2*/ 	.short	0x0008
        /*00d4*/ 	.byte	0x00, 0xf4, 0x21, 0x00


	//----- nvinfo : EIATTR_KPARAM_INFO
	.align		4
.L_33:
        /*00d8*/ 	.byte	0x04, 0x17
        /*00da*/ 	.short	(.L_35 - .L_34)
.L_34:
        /*00dc*/ 	.word	0x00000000
        /*00e0*/ 	.short	0x0000
        /*00e2*/ 	.short	0x0000
        /*00e4*/ 	.byte	0x00, 0xf4, 0x21, 0x00


	//----- nvinfo : EIATTR_SPARSE_MMA_MASK
	.align		4
.L_35:
        /*00e8*/ 	.byte	0x03, 0x50
        /*00ea*/ 	.short	0x0000


	//----- nvinfo : EIATTR_MAXREG_COUNT
	.align		4
        /*00ec*/ 	.byte	0x03, 0x1b
        /*00ee*/ 	.short	0x00ff


	//----- nvinfo : EIATTR_NUM_BARRIERS
	.align		4
        /*00f0*/ 	.byte	0x02, 0x4c
        /*00f2*/ 	.byte	0x01
	.zero		1


	//----- nvinfo : EIATTR_ANNOTATIONS
	.align		4
        /*00f4*/ 	.byte	0x04, 0x55
        /*00f6*/ 	.short	(.L_37 - .L_36)


	//   ....[0]....
.L_36:
        /*00f8*/ 	.word	0x00000001
        /*00fc*/ 	.byte	0x40, 0x05, 0x00, 0x00, 0x01, 0x00, 0x00, 0x00, 0xb0, 0x07, 0x00, 0x00, 0x01, 0x00, 0x00, 0x00
        /* <DEDUP_REMOVED lines=1288> */
        /*518c*/ 	.byte	0x10, 0x3b, 0x02, 0x00, 0x01, 0x00, 0x00, 0x00, 0x50, 0x3b, 0x02, 0x00


	//----- nvinfo : EIATTR_MERCURY_ISA_VERSION
	.align		4
.L_37:
        /*5198*/ 	.byte	0x03, 0x5f
        /*519a*/ 	.short	0x0101


	//----- nvinfo : EIATTR_EXIT_INSTR_OFFSETS
	.align		4
        /*519c*/ 	.byte	0x04, 0x1c
        /*519e*/ 	.short	(.L_39 - .L_38)


	//   ....[0]....
.L_38:
        /*51a0*/ 	.word	0x00027e60


	//   ....[1]....
        /*51a4*/ 	.word	0x00027e90


	//----- nvinfo : EIATTR_REQNTID
	.align		4
.L_39:
        /*51a8*/ 	.byte	0x04, 0x10
        /*51aa*/ 	.short	(.L_41 - .L_40)
.L_40:
        /*51ac*/ 	.word	0x00000100
        /*51b0*/ 	.word	0x00000001
        /*51b4*/ 	.word	0x00000001


	//----- nvinfo : EIATTR_CBANK_PARAM_SIZE
	.align		4
.L_41:
        /*51b8*/ 	.byte	0x03, 0x19
        /*51ba*/ 	.short	0x0050


	//----- nvinfo : EIATTR_PARAM_CBANK
	.align		4
        /*51bc*/ 	.byte	0x04, 0x0a
        /*51be*/ 	.short	(.L_43 - .L_42)
	.align		4
.L_42:
        /*51c0*/ 	.word	index@(.nv.constant0.matmul_kernel)
        /*51c4*/ 	.short	0x0210
        /*51c6*/ 	.short	0x0050


	//----- nvinfo : EIATTR_SW_WAR
	.align		4
.L_43:
        /*51c8*/ 	.byte	0x04, 0x36
        /*51ca*/ 	.short	(.L_45 - .L_44)
.L_44:
        /*51cc*/ 	.word	0x00000008
.L_45:


//--------------------- .nv.callgraph             --------------------------
	.section	.nv.callgraph,"",@"SHT_CUDA_CALLGRAPH"
	.align	4
	.sectionentsize	8
	.align		4
        /*0000*/ 	.word	0x00000000
	.align		4
        /*0004*/ 	.word	0xffffffff
	.align		4
        /*0008*/ 	.word	0x00000000
	.align		4
        /*000c*/ 	.word	0xfffffffe
	.align		4
        /*0010*/ 	.word	0x00000000
	.align		4
        /*0014*/ 	.word	0xfffffffd
	.align		4
        /*0018*/ 	.word	0x00000000
	.align		4
        /*001c*/ 	.word	0xfffffffc


//--------------------- .text.matmul_kernel       --------------------------
	.section	.text.matmul_kernel,"ax",@progbits
	.align	128
        .global         matmul_kernel
        .type           matmul_kernel,@function
        .size           matmul_kernel,(.L_x_4 - matmul_kernel)
        .other          matmul_kernel,@"STO_CUDA_ENTRY STV_DEFAULT"
matmul_kernel:
.text.matmul_kernel:
[----:B------:R-:W0:Y:S08]  /*0000*/  LDC R1, c[0x0][0x28] ;  /* 0x00000a00ff017b82 */ /* 0x000e300000000800 */
[----:B------:R-:W1:Y:S01]  /*0010*/  LDC.64 R126, c[0x0][0x228] ;  /* 0x00008a00ff7e7b82 */ /* 0x000e620000000a00 */
[----:B------:R-:W2:Y:S01]  /*0020*/  S2R R5, SR_CTAID.X ;  /* 0x0000000000057919 */ /* 0x000ea20000002500 */
[----:B0-----:R-:W-:Y:S01]  /*0030*/  VIADD R1, R1, 0xfffff608 ;  /* 0xfffff60801017836 */ /* 0x001fe20000000000 */
[----:B------:R-:W-:Y:S01]  /*0040*/  UMOV UR6, 0x400 ;  /* 0x0000040000067882 */ /* 0x000fe20000000000 */
[----:B------:R-:W-:Y:S01]  /*0050*/  ULDC.64 UR40, c[0x0][0x208] ;  /* 0x0000820000287ab9 */ /* 0x000fe20000000a00 */
[----:B------:R-:W0:Y:S03]  /*0060*/  S2R R12, SR_TID.X ;  /* 0x00000000000c7919 */ /* 0x000e260000002100 */
[----:B------:R-:W3:Y:S01]  /*0070*/  S2UR UR4, SR_CgaCtaId ;  /* 0x00000000000479c3 */ /* 0x000ee20000008800 */
[----:B-1----:R-:W-:-:S05]  /*0080*/  VIADD R0, R127, 0x1ff ;  /* 0x000001ff7f007836 */ /* 0x002fca0000000000 */
[----:B------:R-:W-:Y:S01]  /*0090*/  SHF.R.S32.HI R3, RZ, 0x1f, R0 ;  /* 0x0000001fff037819 */ /* 0x000fe20000011400 */
[----:B---3--:R-:W-:-:S03]  /*00a0*/  ULEA UR6, UR4, UR6, 0x18 ;  /* 0x0000000604067291 */ /* 0x008fc6000f8ec03f */
[----:B------:R-:W-:Y:S02]  /*00b0*/  LEA.HI R3, R3, R0, RZ, 0x9 ;  /* 0x0000000003037211 */ /* 0x000fe400078f48ff */
[----:B--2---:R-:W-:Y:S02]  /*00c0*/  IABS R8, R5 ;  /* 0x0000000500087213 */ /* 0x004fe40000000000 */
[----:B------:R-:W-:Y:S02]  /*00d0*/  SHF.R.S32.HI R3, RZ, 0x9, R3 ;  /* 0x00000009ff037819 */ /* 0x000fe40000011403 */
[----:B0-----:R-:W-:-:S03]  /*00e0*/  LOP3.LUT R13, R12, 0x3f, RZ, 0xc0, !PT ;  /* 0x0000003f0c0d7812 */ /* 0x001fc600078ec0ff */
[----:B------:R-:W-:-:S05]  /*00f0*/  IMAD.SHL.U32 R4, R3, 0x8, RZ ;  /* 0x0000000803047824 */ /* 0x000fca00078e00ff */
[-C--:B------:R-:W-:Y:S02]  /*0100*/  IABS R7, R4.reuse ;  /* 0x0000000400077213 */ /* 0x080fe40000000000 */
[----:B------:R-:W-:Y:S02]  /*0110*/  IABS R10, R4 ;  /* 0x00000004000a7213 */ /* 0x000fe40000000000 */
[----:B------:R-:W0:Y:S08]  /*0120*/  I2F.RP R0, R7 ;  /* 0x0000000700007306 */ /* 0x000e300000209400 */
[----:B0-----:R-:W0:Y:S02]  /*0130*/  MUFU.RCP R0, R0 ;  /* 0x0000000000007308 */ /* 0x001e240000001000 */
[----:B0-----:R-:W-:-:S02]  /*0140*/  VIADD R2, R0, 0xffffffe ;  /* 0x0ffffffe00027836 */ /* 0x001fc40000000000 */
[----:B------:R-:W-:-:S04]  /*0150*/  IMAD.MOV R0, RZ, RZ, -R10 ;  /* 0x000000ffff007224 */ /* 0x000fc800078e0a0a */
[----:B------:R0:W1:Y:S02]  /*0160*/  F2I.FTZ.U32.TRUNC.NTZ R3, R2 ;  /* 0x0000000200037305 */ /* 0x000064000021f000 */
[----:B0-----:R-:W-:Y:S02]  /*0170*/  IMAD.MOV.U32 R2, RZ, RZ, RZ ;  /* 0x000000ffff027224 */ /* 0x001fe400078e00ff */
[----:B-1----:R-:W-:-:S04]  /*0180*/  IMAD.MOV R6, RZ, RZ, -R3 ;  /* 0x000000ffff067224 */ /* 0x002fc800078e0a03 */
[----:B------:R-:W-:Y:S02]  /*0190*/  IMAD R9, R6, R7, RZ ;  /* 0x0000000706097224 */ /* 0x000fe400078e02ff */
[----:B------:R-:W-:Y:S02]  /*01a0*/  IMAD.MOV.U32 R6, RZ, RZ, R8 ;  /* 0x000000ffff067224 */ /* 0x000fe400078e0008 */
[----:B------:R-:W-:-:S06]  /*01b0*/  IMAD.HI.U32 R3, R3, R9, R2 ;  /* 0x0000000903037227 */ /* 0x000fcc00078e0002 */
[----:B------:R-:W-:-:S04]  /*01c0*/  IMAD.HI.U32 R3, R3, R6, RZ ;  /* 0x0000000603037227 */ /* 0x000fc800078e00ff */
[----:B------:R-:W-:-:S05]  /*01d0*/  IMAD R0, R3, R0, R6 ;  /* 0x0000000003007224 */ /* 0x000fca00078e0206 */
[----:B------:R-:W-:-:S13]  /*01e0*/  ISETP.GT.U32.AND P1, PT, R7, R0, PT ;  /* 0x000000000700720c */ /* 0x000fda0003f24070 */
[----:B------:R-:W-:Y:S02]  /*01f0*/  @!P1 IMAD.IADD R0, R0, 0x1, -R7 ;  /* 0x0000000100009824 */ /* 0x000fe400078e0a07 */
[----:B------:R-:W-:Y:S01]  /*0200*/  @!P1 VIADD R3, R3, 0x1 ;  /* 0x0000000103039836 */ /* 0x000fe20000000000 */
[----:B------:R-:W-:Y:S02]  /*0210*/  ISETP.NE.AND P1, PT, R4, RZ, PT ;  /* 0x000000ff0400720c */ /* 0x000fe40003f25270 */
[----:B------:R-:W-:Y:S02]  /*0220*/  ISETP.GE.U32.AND P0, PT, R0, R7, PT ;  /* 0x000000070000720c */ /* 0x000fe40003f06070 */
[----:B------:R-:W-:-:S04]  /*0230*/  LOP3.LUT R0, R5, R4, RZ, 0x3c, !PT ;  /* 0x0000000405007212 */ /* 0x000fc800078e3cff */
[----:B------:R-:W-:Y:S01]  /*0240*/  ISETP.GE.AND P2, PT, R0, RZ, PT ;  /* 0x000000ff0000720c */ /* 0x000fe20003f46270 */
[----:B------:R-:W-:-:S06]  /*0250*/  VIADD R0, R126, 0x3f ;  /* 0x0000003f7e007836 */ /* 0x000fcc0000000000 */
[----:B------:R-:W-:-:S04]  /*0260*/  @P0 VIADD R3, R3, 0x1 ;  /* 0x0000000103030836 */ /* 0x000fc80000000000 */
[----:B------:R-:W-:Y:S01]  /*0270*/  IMAD.MOV.U32 R2, RZ, RZ, R3 ;  /* 0x000000ffff027224 */ /* 0x000fe200078e0003 */
[----:B------:R-:W-:-:S03]  /*0280*/  SHF.R.S32.HI R3, RZ, 0x1f, R0 ;  /* 0x0000001fff037819 */ /* 0x000fc60000011400 */
[----:B------:R-:W-:Y:S01]  /*0290*/  @!P2 IMAD.MOV R2, RZ, RZ, -R2 ;  /* 0x000000ffff02a224 */ /* 0x000fe200078e0a02 */
[----:B------:R-:W-:Y:S02]  /*02a0*/  @!P1 LOP3.LUT R2, RZ, R4, RZ, 0x33, !PT ;  /* 0x00000004ff029212 */ /* 0x000fe400078e33ff */
[----:B------:R-:W-:-:S03]  /*02b0*/  LEA.HI R3, R3, R0, RZ, 0x6 ;  /* 0x0000000003037211 */ /* 0x000fc600078f30ff */
[----:B------:R-:W-:Y:S02]  /*02c0*/  IMAD.SHL.U32 R8, R2, 0x8, RZ ;  /* 0x0000000802087824 */ /* 0x000fe400078e00ff */
[----:B------:R-:W-:-:S03]  /*02d0*/  IMAD.MOV R2, RZ, RZ, -R2 ;  /* 0x000000ffff027224 */ /* 0x000fc600078e0a02 */
[----:B------:R-:W-:Y:S01]  /*02e0*/  LEA.HI.SX32 R3, R3, -R8, 0x1a ;  /* 0x8000000803037211 */ /* 0x000fe200078fd2ff */
[----:B------:R-:W-:-:S03]  /*02f0*/  IMAD R4, R4, R2, R5 ;  /* 0x0000000204047224 */ /* 0x000fc600078e0205 */
[----:B------:R-:W-:Y:S02]  /*0300*/  VIMNMX R11, R3, 0x8, PT ;  /* 0x00000008030b7848 */ /* 0x000fe40003fe0100 */
[----:B------:R-:W-:Y:S02]  /*0310*/  IABS R9, R4 ;  /* 0x0000000400097213 */ /* 0x000fe40000000000 */
[----:B------:R-:W-:-:S04]  /*0320*/  IABS R7, R11 ;  /* 0x0000000b00077213 */ /* 0x000fc80000000000 */
[----:B------:R-:W0:Y:S08]  /*0330*/  I2F.RP R0, R7 ;  /* 0x0000000700007306 */ /* 0x000e300000209400 */
[----:B0-----:R-:W0:Y:S02]  /*0340*/  MUFU.RCP R0, R0 ;  /* 0x0000000000007308 */ /* 0x001e240000001000 */
[----:B0-----:R-:W-:-:S06]  /*0350*/  VIADD R3, R0, 0xffffffe ;  /* 0x0ffffffe00037836 */ /* 0x001fcc0000000000 */
[----:B------:R-:W0:Y:S02]  /*0360*/  F2I.FTZ.U32.TRUNC.NTZ R3, R3 ;  /* 0x0000000300037305 */ /* 0x000e24000021f000 */
[----:B0-----:R-:W-:-:S04]  /*0370*/  IMAD.MOV R6, RZ, RZ, -R3 ;  /* 0x000000ffff067224 */ /* 0x001fc800078e0a03 */
[----:B------:R-:W-:Y:S01]  /*0380*/  IMAD.MOV.U32 R2, RZ, RZ, R6 ;  /* 0x000000ffff027224 */ /* 0x000fe200078e0006 */
[----:B------:R-:W-:-:S03]  /*0390*/  IABS R6, R11 ;  /* 0x0000000b00067213 */ /* 0x000fc60000000000 */
[----:B------:R-:W-:Y:S02]  /*03a0*/  IMAD R5, R2, R7, RZ ;  /* 0x0000000702057224 */ /* 0x000fe400078e02ff */
[----:B------:R-:W-:Y:S02]  /*03b0*/  IMAD.MOV.U32 R2, RZ, RZ, RZ ;  /* 0x000000ffff027224 */ /* 0x000fe400078e00ff */
[----:B------:R-:W-:Y:S02]  /*03c0*/  IMAD.MOV R0, RZ, RZ, -R6 ;  /* 0x000000ffff007224 */ /* 0x000fe400078e0a06 */
[----:B------:R-:W-:Y:S01]  /*03d0*/  IMAD.HI.U32 R2, R3, R5, R2 ;  /* 0x0000000503027227 */ /* 0x000fe200078e0002 */
[----:B------:R-:W0:Y:S01]  /*03e0*/  LDC R6, c[0x0][0x230] ;  /* 0x00008c00ff067b82 */ /* 0x000e220000000800 */
[----:B------:R-:W-:-:S04]  /*03f0*/  LOP3.LUT R5, R12, 0x80, RZ, 0xc0, !PT ;  /* 0x000000800c057812 */ /* 0x000fc800078ec0ff */
[----:B------:R-:W-:-:S04]  /*0400*/  IMAD.HI.U32 R2, R2, R9, RZ ;  /* 0x0000000902027227 */ /* 0x000fc800078e00ff */
[----:B------:R-:W-:-:S05]  /*0410*/  IMAD R0, R2, R0, R9 ;  /* 0x0000000002007224 */ /* 0x000fca00078e0209 */
[----:B------:R-:W-:Y:S01]  /*0420*/  ISETP.GT.U32.AND P1, PT, R7, R0, PT ;  /* 0x000000000700720c */ /* 0x000fe20003f24070 */
[----:B0-----:R-:W-:-:S12]  /*0430*/  VIADD R6, R6, 0x7f ;  /* 0x0000007f06067836 */ /* 0x001fd80000000000 */
[----:B------:R-:W-:Y:S02]  /*0440*/  @!P1 IMAD.IADD R0, R0, 0x1, -R7 ;  /* 0x0000000100009824 */ /* 0x000fe400078e0a07 */
[----:B------:R-:W-:Y:S01]  /*0450*/  @!P1 VIADD R2, R2, 0x1 ;  /* 0x0000000102029836 */ /* 0x000fe20000000000 */
[----:B------:R-:W-:Y:S02]  /*0460*/  ISETP.NE.AND P1, PT, R11, RZ, PT ;  /* 0x000000ff0b00720c */ /* 0x000fe40003f25270 */
[----:B------:R-:W-:Y:S02]  /*0470*/  ISETP.GE.U32.AND P0, PT, R0, R7, PT ;  /* 0x000000070000720c */ /* 0x000fe40003f06070 */
[----:B------:R-:W-:-:S04]  /*0480*/  LOP3.LUT R0, R4, R11, RZ, 0x3c, !PT ;  /* 0x0000000b04007212 */ /* 0x000fc800078e3cff */
[----:B------:R-:W-:-:S07]  /*0490*/  ISETP.GE.AND P2, PT, R0, RZ, PT ;  /* 0x000000ff0000720c */ /* 0x000fce0003f46270 */
[----:B------:R-:W-:Y:S01]  /*04a0*/  @P0 VIADD R2, R2, 0x1 ;  /* 0x0000000102020836 */ /* 0x000fe20000000000 */
[----:B------:R-:W-:-:S05]  /*04b0*/  ISETP.GT.AND P0, PT, R6, 0x7f, PT ;  /* 0x0000007f0600780c */ /* 0x000fca0003f04270 */
[----:B------:R-:W-:Y:S01]  /*04c0*/  @!P2 IMAD.MOV R2, RZ, RZ, -R2 ;  /* 0x000000ffff02a224 */ /* 0x000fe200078e0a02 */
[----:B------:R-:W-:-:S05]  /*04d0*/  @!P1 LOP3.LUT R2, RZ, R11, RZ, 0x33, !PT ;  /* 0x0000000bff029212 */ /* 0x000fca00078e33ff */
[----:B------:R-:W-:-:S04]  /*04e0*/  IMAD.MOV R0, RZ, RZ, -R2 ;  /* 0x000000ffff007224 */ /* 0x000fc800078e0a02 */
[----:B------:R-:W-:-:S04]  /*04f0*/  IMAD R0, R11, R0, R4 ;  /* 0x000000000b007224 */ /* 0x000fc800078e0204 */
[----:B------:R-:W-:Y:S01]  /*0500*/  IMAD.IADD R3, R8, 0x1, R0 ;  /* 0x0000000108037824 */ /* 0x000fe200078e0200 */
[----:B------:R-:W-:-:S03]  /*0510*/  SHF.R.U32.HI R0, RZ, 0x6, R12 ;  /* 0x00000006ff007819 */ /* 0x000fc6000001160c */
[----:B------:R-:W-:Y:S01]  /*0520*/  IMAD R164, R3, 0x40, R13 ;  /* 0x0000004003a47824 */ /* 0x000fe200078e020d */
[----:B------:R-:W-:-:S04]  /*0530*/  SGXT.U32 R14, R0, 0x2 ;  /* 0x00000002000e781a */ /* 0x000fc80000000000 */
[----:B------:R0:W-:Y:S01]  /*0540*/  STL [R1+0x974], R164 ;  /* 0x000974a401007387 */ /* 0x0001e20000100800 */
[C---:B------:R-:W-:Y:S02]  /*0550*/  LOP3.LUT R4, R14.reuse, 0x4, RZ, 0xfc, !PT ;  /* 0x000000040e047812 */ /* 0x040fe400078efcff */
[C---:B------:R-:W-:Y:S02]  /*0560*/  LOP3.LUT R0, R14.reuse, 0x8, RZ, 0xfc, !PT ;  /* 0x000000080e007812 */ /* 0x040fe400078efcff */
[C---:B------:R-:W-:Y:S02]  /*0570*/  LOP3.LUT R7, R14.reuse, 0xc, RZ, 0xfc, !PT ;  /* 0x0000000c0e077812 */ /* 0x040fe400078efcff */
[C---:B------:R-:W-:Y:S02]  /*0580*/  LOP3.LUT R4, R14.reuse, 0x10, RZ, 0xfc, !PT ;  /* 0x000000100e047812 */ /* 0x040fe400078efcff */
[C---:B------:R-:W-:Y:S02]  /*0590*/  LOP3.LUT R0, R14.reuse, 0x14, RZ, 0xfc, !PT ;  /* 0x000000140e007812 */ /* 0x040fe400078efcff */
[----:B------:R-:W-:-:S02]  /*05a0*/  LOP3.LUT R7, R14, 0x18, RZ, 0xfc, !PT ;  /* 0x000000180e077812 */ /* 0x000fc400078efcff */
        /* <DEDUP_REMOVED lines=22> */
[----:B------:R-:W-:Y:S01]  /*0710*/  LOP3.LUT R0, R14, 0x74, RZ, 0xfc, !PT ;  /* 0x000000740e007812 */ /* 0x000fe200078efcff */
[----:B------:R-:W-:Y:S01]  /*0720*/  IMAD.SHL.U32 R0, R2, 0x200, RZ ;  /* 0x0000020002007824 */ /* 0x000fe200078e00ff */
[----:B------:R-:W-:-:S02]  /*0730*/  LOP3.LUT R7, R14, 0x78, RZ, 0xfc, !PT ;  /* 0x000000780e077812 */ /* 0x000fc400078efcff */
[----:B------:R-:W-:Y:S01]  /*0740*/  LOP3.LUT R4, R14, 0x7c, RZ, 0xfc, !PT ;  /* 0x0000007c0e047812 */ /* 0x000fe200078efcff */
[----:B0-----:R-:W-:Y:S06]  /*0750*/  @P0 BRA `(.L_x_0) ;  /* 0x00000000008c0947 */ /* 0x001fec0003800000 */
[----:B------:R-:W-:Y:S01]  /*0760*/  IMAD.SHL.U32 R2, R12, 0x200, RZ ;  /* 0x000002000c027824 */ /* 0x000fe200078e00ff */
[----:B------:R-:W-:Y:S02]  /*0770*/  CS2R R24, SRZ ;  /* 0x0000000000187805 */ /* 0x000fe4000001ff00 */
[----:B------:R-:W-:Y:S02]  /*0780*/  CS2R R26, SRZ ;  /* 0x00000000001a7805 */ /* 0x000fe4000001ff00 */
[----:B------:R-:W-:Y:S02]  /*0790*/  CS2R R60, SRZ ;  /* 0x00000000003c7805 */ /* 0x000fe4000001ff00 */
[----:B------:R-:W-:Y:S01]  /*07a0*/  CS2R R62, SRZ ;  /* 0x00000000003e7805 */ /* 0x000fe2000001ff00 */
[----:B------:R1:W-:Y:S01]  /*07b0*/  STL [R1+0x970], R2 ;  /* 0x0009700201007387 */ /* 0x0003e20000100800 */
[----:B------:R-:W-:Y:S02]  /*07c0*/  CS2R R8, SRZ ;  /* 0x0000000000087805 */ /* 0x000fe4000001ff00 */
[----:B------:R-:W-:-:S02]  /*07d0*/  CS2R R10, SRZ ;  /* 0x00000000000a7805 */ /* 0x000fc4000001ff00 */
[----:B------:R-:W-:Y:S02]  /*07e0*/  CS2R R4, SRZ ;  /* 0x0000000000047805 */ /* 0x000fe4000001ff00 */
[----:B------:R-:W-:Y:S02]  /*07f0*/  CS2R R6, SRZ ;  /* 0x0000000000067805 */ /* 0x000fe4000001ff00 */
[----:B------:R-:W-:Y:S02]  /*0800*/  CS2R R56, SRZ ;  /* 0x0000000000387805 */ /* 0x000fe4000001ff00 */
[----:B------:R-:W-:Y:S02]  /*0810*/  CS2R R58, SRZ ;  /* 0x00000000003a7805 */ /* 0x000fe4000001ff00 */
        /* <DEDUP_REMOVED lines=21> */
[----:B------:R-:W-:Y:S01]  /*0970*/  CS2R R158, SRZ ;  /* 0x00000000009e7805 */ /* 0x000fe2000001ff00 */
[----:B-1----:R-:W-:Y:S06]  /*0980*/  BRA `(.L_x_1) ;  /* 0x0000023000607947 */ /* 0x002fec0003800000 */
.L_x_0:
[----:B------:R-:W-:Y:S01]  /*0990*/  IABS R4, R127 ;  /* 0x0000007f00047213 */ /* 0x000fe20000000000 */
[----:B------:R-:W-:Y:S01]  /*09a0*/  IMAD.MOV.U32 R2, RZ, RZ, RZ ;  /* 0x000000ffff027224 */ /* 0x000fe200078e00ff */
[C---:B------:R-:W-:Y:S01]  /*09b0*/  LEA.HI R236, R5.reuse, R0, RZ, 0x19 ;  /* 0x0000000005ec7211 */ /* 0x040fe200078fc8ff */
[----:B------:R0:W-:Y:S01]  /*09c0*/  STL [R1+0x978], R0 ;  /* 0x0009780001007387 */ /* 0x0001e20000100800 */
[----:B------:R-:W1:Y:S01]  /*09d0*/  I2F.RP R8, R4 ;  /* 0x0000000400087306 */ /* 0x000e620000209400 */
[----:B------:R-:W-:Y:S01]  /*09e0*/  ISETP.NE.U32.AND P2, PT, R5, RZ, PT ;  /* 0x000000ff0500720c */ /* 0x000fe20003f45070 */
[----:B------:R-:W-:Y:S01]  /*09f0*/  ULDC UR8, c[0x0][0x238] ;  /* 0x00008e0000087ab9 */ /* 0x000fe20000000800 */
[C---:B------:R-:W-:Y:S01]  /*0a00*/  VIADD R7, R236.reuse, 0x1fe ;  /* 0x000001feec077836 */ /* 0x040fe20000000000 */
[----:B------:R-:W-:Y:S01]  /*0a10*/  IABS R234, R126 ;  /* 0x0000007e00ea7213 */ /* 0x000fe20000000000 */
[C---:B------:R-:W-:Y:S01]  /*0a20*/  VIADD R9, R236.reuse, 0x1fc ;  /* 0x000001fcec097836 */ /* 0x040fe20000000000 */
[----:B------:R-:W-:Y:S01]  /*0a30*/  IABS R247, R236 ;  /* 0x000000ec00f77213 */ /* 0x000fe20000000000 */
[C---:B------:R-:W-:Y:S01]  /*0a40*/  VIADD R22, R236.reuse, 0x1f0 ;  /* 0x000001f0ec167836 */ /* 0x040fe20000000000 */
[----:B------:R-:W-:Y:S01]  /*0a50*/  IABS R10, R7 ;  /* 0x00000007000a7213 */ /* 0x000fe20000000000 */
[----:B0-----:R-:W0:Y:S01]  /*0a60*/  S2R R0, SR_TID.X ;  /* 0x0000000000007919 */ /* 0x001e220000002100 */
[----:B------:R-:W-:Y:S01]  /*0a70*/  IABS R13, R9 ;  /* 0x00000009000d7213 */ /* 0x000fe20000000000 */
[C---:B------:R-:W-:Y:S01]  /*0a80*/  VIADD R14, R236.reuse, 0x1f2 ;  /* 0x000001f2ec0e7836 */ /* 0x040fe20000000000 */
[----:B------:R-:W-:Y:S01]  /*0a90*/  ISETP.GE.AND P6, PT, R7, RZ, PT ;  /* 0x000000ff0700720c */ /* 0x000fe20003fc6270 */
[C---:B------:R-:W-:Y:S01]  /*0aa0*/  VIADD R7, R236.reuse, 0x1f6 ;  /* 0x000001f6ec077836 */ /* 0x040fe20000000000 */
[----:B------:R-:W-:Y:S01]  /*0ab0*/  ISETP.GE.AND P3, PT, R9, RZ, PT ;  /* 0x000000ff0900720c */ /* 0x000fe20003f66270 */
[----:B-1----:R-:W1:Y:S01]  /*0ac0*/  MUFU.RCP R8, R8 ;  /* 0x0000000800087308 */ /* 0x002e620000001000 */
[----:B------:R-:W-:Y:S01]  /*0ad0*/  IABS R19, R22 ;  /* 0x0000001600137213 */ /* 0x000fe20000000000 */
[C---:B------:R-:W-:Y:S01]  /*0ae0*/  VIADD R24, R236.reuse, 0x1ec ;  /* 0x000001ecec187836 */ /* 0x040fe20000000000 */
[----:B------:R-:W-:Y:S01]  /*0af0*/  IABS R17, R14 ;  /* 0x0000000e00117213 */ /* 0x000fe20000000000 */
[C---:B------:R-:W-:Y:S01]  /*0b00*/  VIADD R25, R236.reuse, 0x1ea ;  /* 0x000001eaec197836 */ /* 0x040fe20000000000 */
[----:B------:R-:W-:Y:S01]  /*0b10*/  ULDC UR9, c[0x0][0x23c] ;  /* 0x00008f0000097ab9 */ /* 0x000fe20000000800 */
[C---:B------:R-:W-:Y:S01]  /*0b20*/  VIADD R27, R236.reuse, 0x1e6 ;  /* 0x000001e6ec1b7836 */ /* 0x040fe20000000000 */
[----:B------:R-:W-:Y:S01]  /*0b30*/  ULDC.64 UR4, c[0x0][0x218] ;  /* 0x0000860000047ab9 */ /* 0x000fe20000000a00 */
[C---:B------:R-:W-:Y:S01]  /*0b40*/  VIADD R26, R236.reuse, 0x1e8 ;  /* 0x000001e8ec1a7836 */ /* 0x040fe20000000000 */
[----:B------:R-:W-:Y:S01]  /*0b50*/  ULDC.64 UR10, c[0x0][0x210] ;  /* 0x00008400000a7ab9 */ /* 0x000fe20000000a00 */
[C---:B------:R-:W-:Y:S01]  /*0b60*/  VIADD R29, R236.reuse, 0xd6 ;  /* 0x000000d6ec1d7836 */ /* 0x040fe20000000000 */
[----:B------:R-:W-:Y:S01]  /*0b70*/  IABS R23, R27 ;  /* 0x0000001b00177213 */ /* 0x000fe20000000000 */
[C---:B------:R-:W-:Y:S01]  /*0b80*/  VIADD R42, R236.reuse, 0xd2 ;  /* 0x000000d2ec2a7836 */ /* 0x040fe20000000000 */
[----:B------:R-:W-:Y:S01]  /*0b90*/  IABS R21, R26 ;  /* 0x0000001a00157213 */ /* 0x000fe20000000000 */
[----:B------:R-:W-:-:S02]  /*0ba0*/  VIADD R35, R236, 0xd4 ;  /* 0x000000d4ec237836 */ /* 0x000fc40000000000 */
[----:B------:R-:W-:Y:S01]  /*0bb0*/  VIADD R49, R236, 0xd0 ;  /* 0x000000d0ec317836 */ /* 0x000fe20000000000 */
[----:B------:R-:W-:Y:S01]  /*0bc0*/  IABS R33, R42 ;  /* 0x0000002a00217213 */ /* 0x000fe20000000000 */
[----:B-1----:R-:W-:Y:S02]  /*0bd0*/  VIADD R3, R8, 0xffffffe ;  /* 0x0ffffffe08037836 */ /* 0x002fe40000000000 */
[C---:B------:R-:W-:Y:S01]  /*0be0*/  VIADD R53, R236.reuse, 0xce ;  /* 0x000000ceec357836 */ /* 0x040fe20000000000 */
[----:B------:R-:W-:Y:S01]  /*0bf0*/  IABS R37, R49 ;  /* 0x0000003100257213 */ /* 0x000fe20000000000 */
[C---:B------:R-:W-:Y:S02]  /*0c00*/  VIADD R57, R236.reuse, 0xc8 ;  /* 0x000000c8ec397836 */ /* 0x040fe40000000000 */
[----:B------:R-:W1:Y:S01]  /*0c10*/  F2I.FTZ.U32.TRUNC.NTZ R3, R3 ;  /* 0x0000000300037305 */ /* 0x000e62000021f000 */
[C---:B------:R-:W-:Y:S02]  /*0c20*/  VIADD R61, R236.reuse, 0xc6 ;  /* 0x000000c6ec3d7836 */ /* 0x040fe40000000000 */
[----:B------:R-:W-:Y:S01]  /*0c30*/  IABS R51, R57 ;  /* 0x0000003900337213 */ /* 0x000fe20000000000 */
[----:B------:R-:W-:-:S02]  /*0c40*/  VIADD R69, R236, 0xa6 ;  /* 0x000000a6ec457836 */ /* 0x000fc40000000000 */
[----:B------:R-:W-:Y:S01]  /*0c50*/  IABS R55, R61 ;  /* 0x0000003d00377213 */ /* 0x000fe20000000000 */
[C---:B------:R-:W-:Y:S02]  /*0c60*/  VIADD R65, R236.reuse, 0xa0 ;  /* 0x000000a0ec417836 */ /* 0x040fe40000000000 */
[----:B------:R-:W-:Y:S01]  /*0c70*/  IABS R117, R69 ;  /* 0x0000004500757213 */ /* 0x000fe20000000000 */
[C---:B------:R-:W-:Y:S02]  /*0c80*/  VIADD R103, R236.reuse, 0x5c ;  /* 0x0000005cec677836 */ /* 0x040fe40000000000 */
[C---:B------:R-:W-:Y:S02]  /*0c90*/  VIADD R88, R236.reuse, 0x54 ;  /* 0x00000054ec587836 */ /* 0x040fe40000000000 */
[----:B------:R-:W-:Y:S02]  /*0ca0*/  VIADD R96, R236, 0x56 ;  /* 0x00000056ec607836 */ /* 0x000fe40000000000 */
[----:B-1----:R-:W-:-:S02]  /*0cb0*/  IMAD.MOV R11, RZ, RZ, -R3 ;  /* 0x000000ffff0b7224 */ /* 0x002fc400078e0a03 */
[C---:B------:R-:W-:Y:S02]  /*0cc0*/  VIADD R80, R236.reuse, 0x52 ;  /* 0x00000052ec507836 */ /* 0x040fe40000000000 */
[----:B------:R-:W-:Y:S02]  /*0cd0*/  IMAD R11, R11, R4, RZ ;  /* 0x000000040b0b7224 */ /* 0x000fe400078e02ff */
[----:B------:R-:W-:Y:S02]  /*0ce0*/  VIADD R73, R236, 0x4e ;  /* 0x0000004eec497836 */ /* 0x000fe40000000000 */
[----:B------:R-:W-:-:S04]  /*0cf0*/  IMAD.HI.U32 R2, R3, R11, R2 ;  /* 0x0000000b03027227 */ /* 0x000fc800078e0002 */
[----:B------:R-:W-:Y:S02]  /*0d00*/  IMAD.MOV.U32 R11, RZ, RZ, R10 ;  /* 0x000000ffff0b7224 */ /* 0x000fe400078e000a */
[----:B------:R-:W-:-:S04]  /*0d10*/  IMAD.HI.U32 R8, R2, R13, RZ ;  /* 0x0000000d02087227 */ /* 0x000fc800078e00ff */
[----:B------:R-:W-:-:S04]  /*0d20*/  IMAD.HI.U32 R3, R2, R11, RZ ;  /* 0x0000000b02037227 */ /* 0x000fc800078e00ff */
[----:B------:R-:W-:Y:S02]  /*0d30*/  IMAD.MOV R3, RZ, RZ, -R3 ;  /* 0x000000ffff037224 */ /* 0x000fe400078e0a03 */
[----:B------:R-:W-:Y:S02]  /*0d40*/  IMAD.MOV R8, RZ, RZ, -R8 ;  /* 0x000000ffff087224 */ /* 0x000fe400078e0a08 */
[----:B------:R-:W-:Y:S02]  /*0d50*/  IMAD R3, R4, R3, R11 ;  /* 0x0000000304037224 */ /* 0x000fe400078e020b */
[----:B------:R-:W-:Y:S02]  /*0d60*/  VIADD R10, R236, 0x1fa ;  /* 0x000001faec0a7836 */ /* 0x000fe40000000000 */
[C---:B------:R-:W-:Y:S01]  /*0d70*/  IMAD R11, R4.reuse, R8, R13 ;  /* 0x00000008040b7224 */ /* 0x040fe200078e020d */
[----:B------:R-:W-:Y:S01]  /*0d80*/  ISETP.GT.U32.AND P0, PT, R4, R3, PT ;  /* 0x000000030400720c */ /* 0x000fe20003f04070 */
[C---:B------:R-:W-:Y:S01]  /*0d90*/  VIADD R229, R236.reuse, 0x44 ;  /* 0x00000044ece57836 */ /* 0x040fe20000000000 */
[----:B------:R-:W-:Y:S01]  /*0da0*/  IABS R15, R10 ;  /* 0x0000000a000f7213 */ /* 0x000fe20000000000 */
[----:B------:R-:W-:Y:S01]  /*0db0*/  VIADD R129, R236, 0x42 ;  /* 0x00000042ec817836 */ /* 0x000fe20000000000 */
[----:B------:R-:W-:Y:S01]  /*0dc0*/  ISETP.GT.U32.AND P5, PT, R4, R11, PT ;  /* 0x0000000b0400720c */ /* 0x000fe20003fa4070 */
[----:B------:R-:W-:Y:S01]  /*0dd0*/  VIADD R228, R236, 0x40 ;  /* 0x00000040ece47836 */ /* 0x000fe20000000000 */
[----:B0-----:R-:W-:Y:S01]  /*0de0*/  SHF.R.U32.HI R8, RZ, 0x5, R0 ;  /* 0x00000005ff087819 */ /* 0x001fe20000011600 */
[----:B------:R-:W-:Y:S01]  /*0df0*/  IMAD.HI.U32 R5, R2, R15, RZ ;  /* 0x0000000f02057227 */ /* 0x000fe200078e00ff */
[----:B------:R-:W-:-:S02]  /*0e00*/  SHF.R.S32.HI R13, RZ, 0x1f, R6 ;  /* 0x0000001fff0d7819 */ /* 0x000fc40000011406 */
[----:B------:R-:W-:Y:S01]  /*0e10*/  R2UR UR43, R8 ;  /* 0x00000000082b72ca */ /* 0x000fe200000e0000 */
[----:B------:R-:W-:Y:S01]  /*0e20*/  IMAD.MOV R5, RZ, RZ, -R5 ;  /* 0x000000ffff057224 */ /* 0x000fe200078e0a05 */
[----:B------:R-:W-:Y:S01]  /*0e30*/  LEA.HI R6, R13, R6, RZ, 0x7 ;  /* 0x000000060d067211 */ /* 0x000fe200078f38ff */
[--C-:B------:R-:W-:Y:S01]  /*0e40*/  @!P0 IMAD.IADD R3, R3, 0x1, -R4.reuse ;  /* 0x0000000103038824 */ /* 0x100fe200078e0a04 */
[----:B------:R-:W-:Y:S01]  /*0e50*/  IABS R13, R7 ;  /* 0x00000007000d7213 */ /* 0x000fe20000000000 */
[----:B------:R-:W-:Y:S01]  /*0e60*/  IMAD R5, R4, R5, R15 ;  /* 0x0000000504057224 */ /* 0x000fe200078e020f */
[----:B------:R-:W-:Y:S01]  /*0e70*/  ISETP.GE.AND P4, PT, R10, RZ, PT ;  /* 0x000000ff0a00720c */ /* 0x000fe20003f86270 */
[----:B------:R-:W-:Y:S01]  /*0e80*/  @!P5 IMAD.IADD R11, R11, 0x1, -R4 ;  /* 0x000000010b0bd824 */ /* 0x000fe200078e0a04 */
[----:B------:R-:W-:Y:S01]  /*0e90*/  ISETP.GT.U32.AND P1, PT, R4, R3, PT ;  /* 0x000000030400720c */ /* 0x000fe20003f24070 */
[----:B------:R0:W-:Y:S01]  /*0ea0*/  STL [R1+0x8ec], R6 ;  /* 0x0008ec0601007387 */ /* 0x0001e20000100800 */
[C---:B------:R-:W-:Y:S01]  /*0eb0*/  VIADD R226, R236.reuse, 0x3e ;  /* 0x0000003eece27836 */ /* 0x040fe20000000000 */
[----:B------:R-:W-:Y:S01]  /*0ec0*/  SHF.R.U32.HI R0, RZ, 0x6, R0 ;  /* 0x00000006ff007819 */ /* 0x000fe20000011600 */
[----:B------:R-:W-:Y:S01]  /*0ed0*/  VIADD R227, R236, 0x3c ;  /* 0x0000003cece37836 */ /* 0x000fe20000000000 */
[----:B------:R-:W-:Y:S01]  /*0ee0*/  ISETP.GT.U32.AND P5, PT, R4, R11, PT ;  /* 0x0000000b0400720c */ /* 0x000fe20003fa4070 */
[----:B------:R-:W-:Y:S01]  /*0ef0*/  VIADD R230, R236, 0x34 ;  /* 0x00000034ece67836 */ /* 0x000fe20000000000 */
[----:B------:R-:W-:Y:S01]  /*0f00*/  SGXT.U32 R0, R0, 0x2 ;  /* 0x000000020000781a */ /* 0x000fe20000000000 */
[C---:B------:R-:W-:Y:S01]  /*0f10*/  VIADD R252, R236.reuse, 0x30 ;  /* 0x00000030ecfc7836 */ /* 0x040fe20000000000 */
[----:B------:R-:W-:Y:S01]  /*0f20*/  IABS R128, R227 ;  /* 0x000000e300807213 */ /* 0x000fe20000000000 */
[----:B------:R-:W-:Y:S01]  /*0f30*/  VIADD R249, R236, 0x2c ;  /* 0x0000002cecf97836 */ /* 0x000fe20000000000 */
[----:B------:R-:W-:Y:S01]  /*0f40*/  LOP3.LUT R0, R0, 0x7c, RZ, 0xfc, !PT ;  /* 0x0000007c00007812 */ /* 0x000fe200078efcff */
[----:B0-----:R-:W-:-:S02]  /*0f50*/  VIADD R6, R236, 0x1f8 ;  /* 0x000001f8ec067836 */ /* 0x001fc40000000000 */
[----:B------:R-:W-:Y:S01]  /*0f60*/  @!P1 IMAD.IADD R3, R3, 0x1, -R4 ;  /* 0x0000000103039824 */ /* 0x000fe200078e0a04 */
[----:B------:R-:W-:Y:S01]  /*0f70*/  ISETP.GE.AND P1, PT, R7, RZ, PT ;  /* 0x000000ff0700720c */ /* 0x000fe20003f26270 */
[----:B------:R-:W-:Y:S01]  /*0f80*/  VIADD R248, R236, 0x2a ;  /* 0x0000002aecf87836 */ /* 0x000fe20000000000 */
[----:B------:R-:W-:Y:S01]  /*0f90*/  IABS R9, R6 ;  /* 0x0000000600097213 */ /* 0x000fe20000000000 */
[----:B------:R-:W-:Y:S01]  /*0fa0*/  IMAD.MOV.U32 R8, RZ, RZ, R3 ;  /* 0x000000ffff087224 */ /* 0x000fe200078e0003 */
[----:B------:R-:W-:Y:S01]  /*0fb0*/  ISETP.GE.AND P0, PT, R6, RZ, PT ;  /* 0x000000ff0600720c */ /* 0x000fe20003f06270 */
[----:B------:R-:W-:Y:S02]  /*0fc0*/  VIADD R6, R236, 0x1f4 ;  /* 0x000001f4ec067836 */ /* 0x000fe40000000000 */
[----:B------:R-:W-:Y:S01]  /*0fd0*/  @!P6 IMAD.MOV R8, RZ, RZ, -R8 ;  /* 0x000000ffff08e224 */ /* 0x000fe200078e0a08 */
[----:B------:R-:W-:Y:S01]  /*0fe0*/  ISETP.GT.U32.AND P6, PT, R4, R5, PT ;  /* 0x000000050400720c */ /* 0x000fe20003fc4070 */
[----:B------:R-:W-:Y:S01]  /*0ff0*/  IMAD.HI.U32 R3, R2, R9, RZ ;  /* 0x0000000902037227 */ /* 0x000fe200078e00ff */
[----:B------:R-:W-:-:S02]  /*1000*/  IABS R15, R6 ;  /* 0x00000006000f7213 */ /* 0x000fc40000000000 */
[----:B------:R0:W-:Y:S01]  /*1010*/  STL [R1+0x20], R8 ;  /* 0x0000200801007387 */ /* 0x0001e20000100800 */
[----:B------:R-:W-:Y:S01]  /*1020*/  @!P5 IMAD.IADD R11, R11, 0x1, -R4 ;  /* 0x000000010b0bd824 */ /* 0x000fe200078e0a04 */
[----:B------:R-:W-:Y:S01]  /*1030*/  ISETP.GE.AND P5, PT, R6, RZ, PT ;  /* 0x000000ff0600720c */ /* 0x000fe20003fa6270 */
[----:B------:R-:W-:Y:S02]  /*1040*/  IMAD.MOV R3, RZ, RZ, -R3 ;  /* 0x000000ffff037224 */ /* 0x000fe400078e0a03 */
[----:B------:R-:W-:-:S04]  /*1050*/  IMAD.HI.U32 R6, R2, R13, RZ ;  /* 0x0000000d02067227 */ /* 0x000fc800078e00ff */
[----:B------:R-:W-:Y:S02]  /*1060*/  @!P6 IMAD.IADD R5, R5, 0x1, -R4 ;  /* 0x000000010505e824 */ /* 0x000fe400078e0a04 */
[C---:B------:R-:W-:Y:S02]  /*1070*/  IMAD R3, R4.reuse, R3, R9 ;  /* 0x0000000304037224 */ /* 0x040fe400078e0209 */
[----:B------:R-:W-:Y:S01]  /*1080*/  IMAD.MOV.U32 R16, RZ, RZ, R11 ;  /* 0x000000ffff107224 */ /* 0x000fe200078e000b */
[----:B------:R-:W-:Y:S01]  /*1090*/  ISETP.GT.U32.AND P6, PT, R4, R5, PT ;  /* 0x000000050400720c */ /* 0x000fe20003fc4070 */
[----:B------:R-:W-:-:S04]  /*10a0*/  IMAD.HI.U32 R7, R2, R15, RZ ;  /* 0x0000000f02077227 */ /* 0x000fc800078e00ff */
[----:B------:R-:W-:Y:S02]  /*10b0*/  IMAD.MOV R6, RZ, RZ, -R6 ;  /* 0x000000ffff067224 */ /* 0x000fe400078e0a06 */
[----:B------:R-:W-:Y:S01]  /*10c0*/  @!P3 IMAD.MOV R16, RZ, RZ, -R16 ;  /* 0x000000ffff10b224 */ /* 0x000fe200078e0a10 */
[C---:B------:R-:W-:Y:S01]  /*10d0*/  ISETP.GT.U32.AND P3, PT, R4.reuse, R3, PT ;  /* 0x000000030400720c */ /* 0x040fe20003f64070 */
[----:B------:R-:W-:Y:S02]  /*10e0*/  IMAD.MOV R10, RZ, RZ, -R7 ;  /* 0x000000ffff0a7224 */ /* 0x000fe400078e0a07 */
[----:B------:R-:W-:Y:S01]  /*10f0*/  IMAD R7, R4, R6, R13 ;  /* 0x0000000604077224 */ /* 0x000fe200078e020d */
[----:B------:R1:W-:Y:S01]  /*1100*/  STL [R1+0x1c], R16 ;  /* 0x00001c1001007387 */ /* 0x0003e20000100800 */
[----:B------:R-:W-:-:S04]  /*1110*/  IMAD.HI.U32 R9, R2, R19, RZ ;  /* 0x0000001302097227 */ /* 0x000fc800078e00ff */
[--C-:B------:R-:W-:Y:S01]  /*1120*/  @!P6 IMAD.IADD R5, R5, 0x1, -R4.reuse ;  /* 0x000000010505e824 */ /* 0x100fe200078e0a04 */
[C---:B------:R-:W-:Y:S01]  /*1130*/  ISETP.GT.U32.AND P6, PT, R4.reuse, R7, PT ;  /* 0x000000070400720c */ /* 0x040fe20003fc4070 */
[----:B------:R-:W-:Y:S02]  /*1140*/  IMAD.MOV R12, RZ, RZ, -R9 ;  /* 0x000000ffff0c7224 */ /* 0x000fe400078e0a09 */
[C---:B------:R-:W-:Y:S02]  /*1150*/  IMAD R9, R4.reuse, R10, R15 ;  /* 0x0000000a04097224 */ /* 0x040fe400078e020f */
[----:B------:R-:W-:Y:S02]  /*1160*/  @!P3 IMAD.IADD R3, R3, 0x1, -R4 ;  /* 0x000000010303b824 */ /* 0x000fe400078e0a04 */
[C---:B------:R-:W-:Y:S01]  /*1170*/  IMAD R13, R4.reuse, R12, R19 ;  /* 0x0000000c040d7224 */ /* 0x040fe200078e0213 */
[----:B------:R-:W-:Y:S01]  /*1180*/  ISETP.GT.U32.AND P3, PT, R4, R9, PT ;  /* 0x000000090400720c */ /* 0x000fe20003f64070 */
[----:B0-----:R-:W-:Y:S01]  /*1190*/  IMAD.HI.U32 R8, R2, R17, RZ ;  /* 0x0000001102087227 */ /* 0x001fe200078e00ff */
[----:B------:R-:W-:-:S03]  /*11a0*/  IABS R19, R25 ;  /* 0x0000001900137213 */ /* 0x000fc60000000000 */
[----:B------:R-:W-:Y:S01]  /*11b0*/  @!P6 IMAD.IADD R7, R7, 0x1, -R4 ;  /* 0x000000010707e824 */ /* 0x000fe200078e0a04 */
[----:B------:R-:W-:Y:S01]  /*11c0*/  ISETP.GT.U32.AND P6, PT, R4, R3, PT ;  /* 0x000000030400720c */ /* 0x000fe20003fc4070 */
[----:B------:R-:W-:Y:S02]  /*11d0*/  VIADD R12, R236, 0x1ee ;  /* 0x000001eeec0c7836 */ /* 0x000fe40000000000 */
[----:B------:R-:W-:Y:S02]  /*11e0*/  IMAD.MOV R8, RZ, RZ, -R8 ;  /* 0x000000ffff087224 */ /* 0x000fe400078e0a08 */
[----:B-1----:R-:W-:Y:S01]  /*11f0*/  IMAD.MOV.U32 R16, RZ, RZ, R5 ;  /* 0x000000ffff107224 */ /* 0x002fe200078e0005 */
[----:B------:R-:W-:Y:S01]  /*1200*/  IABS R15, R12 ;  /* 0x0000000c000f7213 */ /* 0x000fe20000000000 */
[----:B------:R-:W-:Y:S02]  /*1210*/  @!P3 IMAD.IADD R9, R9, 0x1, -R4 ;  /* 0x000000010909b824 */ /* 0x000fe400078e0a04 */
[C---:B------:R-:W-:Y:S01]  /*1220*/  IMAD R11, R4.reuse, R8, R17 ;  /* 0x00000008040b7224 */ /* 0x040fe200078e0211 */
[----:B------:R-:W-:Y:S01]  /*1230*/  IABS R17, R24 ;  /* 0x0000001800117213 */ /* 0x000fe20000000000 */
[----:B------:R-:W-:Y:S01]  /*1240*/  @!P4 IMAD.MOV R16, RZ, RZ, -R16 ;  /* 0x000000ffff10c224 */ /* 0x000fe200078e0a10 */
[----:B------:R-:W-:Y:S01]  /*1250*/  ISETP.GT.U32.AND P4, PT, R4, R7, PT ;  /* 0x000000070400720c */ /* 0x000fe20003f84070 */
[----:B------:R-:W-:Y:S01]  /*1260*/  IMAD.HI.U32 R5, R2, R15, RZ ;  /* 0x0000000f02057227 */ /* 0x000fe200078e00ff */
[----:B------:R-:W-:-:S02]  /*1270*/  ISETP.GT.U32.AND P3, PT, R4, R9, PT ;  /* 0x000000090400720c */ /* 0x000fc40003f64070 */
[----:B------:R0:W-:Y:S01]  /*1280*/  STL [R1+0x18], R16 ;  /* 0x0000181001007387 */ /* 0x0001e20000100800 */
[----:B------:R-:W-:Y:S01]  /*1290*/  @!P6 IMAD.IADD R3, R3, 0x1, -R4 ;  /* 0x000000010303e824 */ /* 0x000fe200078e0a04 */
[----:B------:R-:W-:Y:S01]  /*12a0*/  ISETP.GT.U32.AND P6, PT, R4, R11, PT ;  /* 0x0000000b0400720c */ /* 0x000fe20003fc4070 */
[----:B------:R-:W-:-:S04]  /*12b0*/  IMAD.HI.U32 R6, R2, R17, RZ ;  /* 0x0000001102067227 */ /* 0x000fc800078e00ff */
[----:B------:R-:W-:Y:S02]  /*12c0*/  IMAD.MOV R5, RZ, RZ, -R5 ;  /* 0x000000ffff057224 */ /* 0x000fe400078e0a05 */
[----:B------:R-:W-:Y:S02]  /*12d0*/  IMAD.MOV R6, RZ, RZ, -R6 ;  /* 0x000000ffff067224 */ /* 0x000fe400078e0a06 */
[C---:B------:R-:W-:Y:S02]  /*12e0*/  IMAD R5, R4.reuse, R5, R15 ;  /* 0x0000000504057224 */ /* 0x040fe400078e020f */
[--C-:B------:R-:W-:Y:S01]  /*12f0*/  @!P4 IMAD.IADD R7, R7, 0x1, -R4.reuse ;  /* 0x000000010707c824 */ /* 0x100fe200078e0a04 */
[C---:B------:R-:W-:Y:S01]  /*1300*/  ISETP.GT.U32.AND P4, PT, R4.reuse, R13, PT ;  /* 0x0000000d0400720c */ /* 0x040fe20003f84070 */
[C---:B------:R-:W-:Y:S02]  /*1310*/  IMAD R15, R4.reuse, R6, R17 ;  /* 0x00000006040f7224 */ /* 0x040fe400078e0211 */
[----:B------:R-:W-:Y:S01]  /*1320*/  @!P3 IMAD.IADD R9, R9, 0x1, -R4 ;  /* 0x000000010909b824 */ /* 0x000fe200078e0a04 */
[----:B------:R-:W-:Y:S01]  /*1330*/  ISETP.GT.U32.AND P3, PT, R4, R5, PT ;  /* 0x000000050400720c */ /* 0x000fe20003f64070 */
[----:B------:R-:W-:-:S02]  /*1340*/  IMAD.MOV.U32 R152, RZ, RZ, R3 ;  /* 0x000000ffff987224 */ /* 0x000fc400078e0003 */
[----:B------:R-:W-:Y:S01]  /*1350*/  @!P6 IMAD.IADD R11, R11, 0x1, -R4 ;  /* 0x000000010b0be824 */ /* 0x000fe200078e0a04 */
[----:B------:R-:W-:Y:S01]  /*1360*/  ISETP.GT.U32.AND P6, PT, R4, R15, PT ;  /* 0x0000000f0400720c */ /* 0x000fe20003fc4070 */
[----:B------:R-:W-:Y:S02]  /*1370*/  IMAD.MOV.U32 R3, RZ, RZ, R7 ;  /* 0x000000ffff037224 */ /* 0x000fe400078e0007 */
[----:B------:R-:W-:-:S04]  /*1380*/  IMAD.HI.U32 R6, R2, R19, RZ ;  /* 0x0000001302067227 */ /* 0x000fc800078e00ff */
[----:B------:R-:W-:Y:S02]  /*1390*/  @!P0 IMAD.MOV R152, RZ, RZ, -R152 ;  /* 0x000000ffff988224 */ /* 0x000fe400078e0a98 */
[----:B------:R-:W-:Y:S02]  /*13a0*/  @!P1 IMAD.MOV R3, RZ, RZ, -R3 ;  /* 0x000000ffff039224 */ /* 0x000fe400078e0a03 */
[----:B------:R-:W-:Y:S01]  /*13b0*/  IMAD.MOV R6, RZ, RZ, -R6 ;  /* 0x000000ffff067224 */ /* 0x000fe200078e0a06 */
[----:B------:R-:W-:Y:S01]  /*13c0*/  STL [R1+0x14], R152 ;  /* 0x0000149801007387 */ /* 0x000fe20000100800 */
[--C-:B------:R-:W-:Y:S01]  /*13d0*/  @!P3 IMAD.IADD R5, R5, 0x1, -R4.reuse ;  /* 0x000000010505b824 */ /* 0x100fe200078e0a04 */
[C---:B------:R-:W-:Y:S01]  /*13e0*/  ISETP.GT.U32.AND P3, PT, R4.reuse, R11, PT ;  /* 0x0000000b0400720c */ /* 0x040fe20003f64070 */
[----:B0-----:R-:W-:Y:S01]  /*13f0*/  IMAD R16, R4, R6, R19 ;  /* 0x0000000604107224 */ /* 0x001fe200078e0213 */
[----:B------:R0:W-:Y:S01]  /*1400*/  STL [R1+0x10], R3 ;  /* 0x0000100301007387 */ /* 0x0001e20000100800 */
[--C-:B------:R-:W-:Y:S01]  /*1410*/  @!P4 IMAD.IADD R13, R13, 0x1, -R4.reuse ;  /* 0x000000010d0dc824 */ /* 0x100fe200078e0a04 */
[----:B------:R-:W-:Y:S01]  /*1420*/  ISETP.GE.AND P4, PT, R14, RZ, PT ;  /* 0x000000ff0e00720c */ /* 0x000fe20003f86270 */
[----:B------:R-:W-:Y:S01]  /*1430*/  @!P6 IMAD.IADD R15, R15, 0x1, -R4 ;  /* 0x000000010f0fe824 */ /* 0x000fe200078e0a04 */
[----:B------:R-:W-:Y:S01]  /*1440*/  ISETP.GT.U32.AND P6, PT, R4, R5, PT ;  /* 0x000000050400720c */ /* 0x000fe20003fc4070 */
[----:B------:R-:W-:Y:S01]  /*1450*/  IMAD.HI.U32 R10, R2, R23, RZ ;  /* 0x00000017020a7227 */ /* 0x000fe200078e00ff */
[----:B------:R-:W-:-:S02]  /*1460*/  ISETP.GT.U32.AND P0, PT, R4, R13, PT ;  /* 0x0000000d0400720c */ /* 0x000fc40003f04070 */
[----:B------:R-:W-:Y:S01]  /*1470*/  ISETP.GT.U32.AND P1, PT, R4, R15, PT ;  /* 0x0000000f0400720c */ /* 0x000fe20003f24070 */
[----:B------:R-:W-:-:S04]  /*1480*/  IMAD.HI.U32 R8, R2, R21, RZ ;  /* 0x0000001502087227 */ /* 0x000fc800078e00ff */
[----:B0-----:R-:W-:Y:S02]  /*1490*/  IMAD.MOV.U32 R3, RZ, RZ, R9 ;  /* 0x000000ffff037224 */ /* 0x001fe400078e0009 */
[----:B------:R-:W-:Y:S02]  /*14a0*/  IMAD.MOV R10, RZ, RZ, -R10 ;  /* 0x000000ffff0a7224 */ /* 0x000fe400078e0a0a */
[----:B------:R-:W-:Y:S01]  /*14b0*/  @!P5 IMAD.MOV R3, RZ, RZ, -R3 ;  /* 0x000000ffff03d224 */ /* 0x000fe200078e0a03 */
[----:B------:R-:W-:Y:S01]  /*14c0*/  ISETP.GT.U32.AND P5, PT, R4, R16, PT ;  /* 0x000000100400720c */ /* 0x000fe20003fa4070 */
[----:B------:R-:W-:Y:S02]  /*14d0*/  VIADD R6, R236, 0x1e4 ;  /* 0x000001e4ec067836 */ /* 0x000fe40000000000 */
[----:B------:R-:W-:Y:S01]  /*14e0*/  IMAD.MOV R8, RZ, RZ, -R8 ;  /* 0x000000ffff087224 */ /* 0x000fe200078e0a08 */
[----:B------:R0:W-:Y:S01]  /*14f0*/  STL [R1+0xc], R3 ;  /* 0x00000c0301007387 */ /* 0x0001e20000100800 */
[C---:B------:R-:W-:Y:S01]  /*1500*/  IMAD R20, R4.reuse, R10, R23 ;  /* 0x0000000a04147224 */ /* 0x040fe200078e0217 */
[----:B------:R-:W-:Y:S01]  /*1510*/  IABS R7, R6 ;  /* 0x0000000600077213 */ /* 0x000fe20000000000 */
[----:B------:R-:W-:-:S02]  /*1520*/  IMAD R18, R4, R8, R21 ;  /* 0x0000000804127224 */ /* 0x000fc400078e0215 */
[--C-:B------:R-:W-:Y:S01]  /*1530*/  @!P6 IMAD.IADD R5, R5, 0x1, -R4.reuse ;  /* 0x000000010505e824 */ /* 0x100fe200078e0a04 */
[C---:B------:R-:W-:Y:S01]  /*1540*/  ISETP.GT.U32.AND P6, PT, R4.reuse, R20, PT ;  /* 0x000000140400720c */ /* 0x040fe20003fc4070 */
[--C-:B------:R-:W-:Y:S01]  /*1550*/  @!P3 IMAD.IADD R11, R11, 0x1, -R4.reuse ;  /* 0x000000010b0bb824 */ /* 0x100fe200078e0a04 */
[----:B------:R-:W-:Y:S01]  /*1560*/  ISETP.GT.U32.AND P3, PT, R4, R18, PT ;  /* 0x000000120400720c */ /* 0x000fe20003f64070 */
[----:B------:R-:W-:Y:S01]  /*1570*/  @!P5 IMAD.IADD R16, R16, 0x1, -R4 ;  /* 0x000000011010d824 */ /* 0x000fe200078e0a04 */
[----:B------:R-:W-:Y:S01]  /*1580*/  ISETP.GE.AND P5, PT, R24, RZ, PT ;  /* 0x000000ff1800720c */ /* 0x000fe20003fa6270 */
[----:B0-----:R-:W-:-:S04]  /*1590*/  IMAD.HI.U32 R3, R2, R7, RZ ;  /* 0x0000000702037227 */ /* 0x001fc800078e00ff */
[--C-:B------:R-:W-:Y:S01]  /*15a0*/  @!P0 IMAD.IADD R13, R13, 0x1, -R4.reuse ;  /* 0x000000010d0d8824 */ /* 0x100fe200078e0a04 */
[----:B------:R-:W-:Y:S01]  /*15b0*/  ISETP.GE.AND P0, PT, R22, RZ, PT ;  /* 0x000000ff1600720c */ /* 0x000fe20003f06270 */
[----:B------:R-:W-:Y:S02]  /*15c0*/  IMAD.MOV R22, RZ, RZ, -R3 ;  /* 0x000000ffff167224 */ /* 0x000fe400078e0a03 */
[--C-:B------:R-:W-:Y:S01]  /*15d0*/  @!P1 IMAD.IADD R15, R15, 0x1, -R4.reuse ;  /* 0x000000010f0f9824 */ /* 0x100fe200078e0a04 */
[----:B------:R-:W-:Y:S01]  /*15e0*/  ISETP.GE.AND P1, PT, R12, RZ, PT ;  /* 0x000000ff0c00720c */ /* 0x000fe20003f26270 */
[----:B------:R-:W-:Y:S02]  /*15f0*/  IMAD R22, R4, R22, R7 ;  /* 0x0000001604167224 */ /* 0x000fe400078e0207 */
[----:B------:R-:W-:Y:S02]  /*1600*/  IMAD.MOV.U32 R14, RZ, RZ, R11 ;  /* 0x000000ffff0e7224 */ /* 0x000fe400078e000b */
[----:B------:R-:W-:Y:S01]  /*1610*/  @!P6 IMAD.IADD R20, R20, 0x1, -R4 ;  /* 0x000000011414e824 */ /* 0x000fe200078e0a04 */
[----:B------:R-:W-:Y:S01]  /*1620*/  ISETP.GT.U32.AND P6, PT, R4, R16, PT ;  /* 0x000000100400720c */ /* 0x000fe20003fc4070 */
[----:B------:R-:W-:-:S02]  /*1630*/  IMAD.MOV.U32 R10, RZ, RZ, R13 ;  /* 0x000000ffff0a7224 */ /* 0x000fc400078e000d */
[----:B------:R-:W-:Y:S01]  /*1640*/  @!P5 IMAD.MOV R15, RZ, RZ, -R15 ;  /* 0x000000ffff0fd224 */ /* 0x000fe200078e0a0f */
[----:B------:R-:W-:Y:S01]  /*1650*/  ISETP.GT.U32.AND P5, PT, R4, R22, PT ;  /* 0x000000160400720c */ /* 0x000fe20003fa4070 */
[----:B------:R-:W-:Y:S02]  /*1660*/  VIADD R8, R236, 0x1e2 ;  /* 0x000001e2ec087836 */ /* 0x000fe40000000000 */
[----:B------:R-:W-:Y:S02]  /*1670*/  @!P4 IMAD.MOV R14, RZ, RZ, -R14 ;  /* 0x000000ffff0ec224 */ /* 0x000fe400078e0a0e */
[----:B------:R-:W-:Y:S01]  /*1680*/  @!P3 IMAD.IADD R18, R18, 0x1, -R4 ;  /* 0x000000011212b824 */ /* 0x000fe200078e0a04 */
[----:B------:R-:W-:Y:S01]  /*1690*/  ISETP.GE.AND P3, PT, R25, RZ, PT ;  /* 0x000000ff1900720c */ /* 0x000fe20003f66270 */
[----:B------:R-:W-:Y:S01]  /*16a0*/  @!P0 IMAD.MOV R10, RZ, RZ, -R10 ;  /* 0x000000ffff0a8224 */ /* 0x000fe200078e0a0a */
[----:B------:R-:W-:Y:S01]  /*16b0*/  IABS R9, R8 ;  /* 0x0000000800097213 */ /* 0x000fe20000000000 */
[----:B------:R-:W-:Y:S01]  /*16c0*/  STL [R1+0x8], R14 ;  /* 0x0000080e01007387 */ /* 0x000fe20000100800 */
[----:B------:R-:W-:Y:S01]  /*16d0*/  @!P1 IMAD.MOV R5, RZ, RZ, -R5 ;  /* 0x000000ffff059224 */ /* 0x000fe200078e0a05 */
[----:B------:R-:W-:Y:S01]  /*16e0*/  ISETP.GT.U32.AND P4, PT, R4, R18, PT ;  /* 0x000000120400720c */ /* 0x000fe20003f84070 */
[----:B------:R-:W-:Y:S01]  /*16f0*/  @!P6 IMAD.IADD R16, R16, 0x1, -R4 ;  /* 0x000000011010e824 */ /* 0x000fe200078e0a04 */
[----:B------:R0:W-:Y:S01]  /*1700*/  STL [R1+0x4], R10 ;  /* 0x0000040a01007387 */ /* 0x0001e20000100800 */
[----:B------:R-:W-:Y:S01]  /*1710*/  IMAD.HI.U32 R3, R2, R9, RZ ;  /* 0x0000000902037227 */ /* 0x000fe200078e00ff */
[----:B------:R-:W-:-:S02]  /*1720*/  ISETP.GE.AND P1, PT, R26, RZ, PT ;  /* 0x000000ff1a00720c */ /* 0x000fc40003f26270 */
[----:B------:R1:W-:Y:S01]  /*1730*/  STL [R1], R5 ;  /* 0x0000000501007387 */ /* 0x0003e20000100800 */
[----:B------:R-:W-:Y:S01]  /*1740*/  @!P5 IMAD.IADD R22, R22, 0x1, -R4 ;  /* 0x000000011616d824 */ /* 0x000fe200078e0a04 */
[C---:B------:R-:W-:Y:S01]  /*1750*/  ISETP.GT.U32.AND P0, PT, R4.reuse, R20, PT ;  /* 0x000000140400720c */ /* 0x040fe20003f04070 */
[----:B------:R-:W-:Y:S01]  /*1760*/  IMAD.MOV R3, RZ, RZ, -R3 ;  /* 0x000000ffff037224 */ /* 0x000fe200078e0a03 */
[----:B------:R-:W-:Y:S01]  /*1770*/  ISETP.GE.AND P6, PT, R27, RZ, PT ;  /* 0x000000ff1b00720c */ /* 0x000fe20003fc6270 */
[----:B------:R-:W-:Y:S01]  /*1780*/  @!P3 IMAD.MOV R16, RZ, RZ, -R16 ;  /* 0x000000ffff10b224 */ /* 0x000fe200078e0a10 */
[----:B------:R-:W-:Y:S01]  /*1790*/  ISETP.GT.U32.AND P3, PT, R4, R22, PT ;  /* 0x000000160400720c */ /* 0x000fe20003f64070 */
[----:B0-----:R-:W-:Y:S01]  /*17a0*/  VIADD R10, R236, 0x1e0 ;  /* 0x000001e0ec0a7836 */ /* 0x001fe20000000000 */
[----:B------:R-:W-:Y:S01]  /*17b0*/  ISETP.GE.AND P5, PT, R8, RZ, PT ;  /* 0x000000ff0800720c */ /* 0x000fe20003fa6270 */
[----:B------:R-:W-:Y:S01]  /*17c0*/  IMAD R24, R4, R3, R9 ;  /* 0x0000000304187224 */ /* 0x000fe200078e0209 */
[----:B------:R0:W-:Y:S01]  /*17d0*/  STL [R1+0x9c8], R15 ;  /* 0x0009c80f01007387 */ /* 0x0001e20000100800 */
[----:B------:R-:W-:Y:S01]  /*17e0*/  VIADD R9, R236, 0x1de ;  /* 0x000001deec097836 */ /* 0x000fe20000000000 */
[----:B-1----:R-:W-:Y:S01]  /*17f0*/  IABS R5, R10 ;  /* 0x0000000a00057213 */ /* 0x002fe20000000000 */
[--C-:B------:R-:W-:Y:S01]  /*1800*/  @!P4 IMAD.IADD R18, R18, 0x1, -R4.reuse ;  /* 0x000000011212c824 */ /* 0x100fe200078e0a04 */
[----:B------:R-:W-:Y:S01]  /*1810*/  ISETP.GT.U32.AND P4, PT, R4, R24, PT ;  /* 0x000000180400720c */ /* 0x000fe20003f84070 */
[----:B------:R-:W-:Y:S01]  /*1820*/  @!P0 IMAD.IADD R20, R20, 0x1, -R4 ;  /* 0x0000000114148824 */ /* 0x000fe200078e0a04 */
[----:B------:R-:W-:Y:S01]  /*1830*/  IABS R7, R9 ;  /* 0x0000000900077213 */ /* 0x000fe20000000000 */
[----:B------:R-:W-:Y:S01]  /*1840*/  IMAD.HI.U32 R3, R2, R5, RZ ;  /* 0x0000000502037227 */ /* 0x000fe200078e00ff */
[----:B------:R-:W-:Y:S01]  /*1850*/  ISETP.GE.AND P0, PT, R6, RZ, PT ;  /* 0x000000ff0600720c */ /* 0x000fe20003f06270 */
[----:B------:R1:W-:Y:S02]  /*1860*/  STL [R1+0x9cc], R16 ;  /* 0x0009cc1001007387 */ /* 0x0003e40000100800 */
[----:B------:R-:W-:-:S02]  /*1870*/  IMAD.MOV R26, RZ, RZ, -R3 ;  /* 0x000000ffff1a7224 */ /* 0x000fc400078e0a03 */
[----:B------:R-:W-:Y:S02]  /*1880*/  @!P3 IMAD.IADD R22, R22, 0x1, -R4 ;  /* 0x000000011616b824 */ /* 0x000fe400078e0a04 */
[----:B------:R-:W-:Y:S02]  /*1890*/  IMAD R26, R4, R26, R5 ;  /* 0x0000001a041a7224 */ /* 0x000fe400078e0205 */
[----:B------:R-:W-:-:S03]  /*18a0*/  IMAD.HI.U32 R3, R2, R7, RZ ;  /* 0x0000000702037227 */ /* 0x000fc600078e00ff */
[----:B------:R-:W-:Y:S01]  /*18b0*/  ISETP.GT.U32.AND P3, PT, R4, R26, PT ;  /* 0x0000001a0400720c */ /* 0x000fe20003f64070 */
[----:B------:R-:W-:Y:S02]  /*18c0*/  @!P4 IMAD.IADD R24, R24, 0x1, -R4 ;  /* 0x000000011818c824 */ /* 0x000fe400078e0a04 */
[----:B------:R-:W-:Y:S02]  /*18d0*/  IMAD.MOV R3, RZ, RZ, -R3 ;  /* 0x000000ffff037224 */ /* 0x000fe400078e0a03 */
[----:B------:R-:W-:Y:S01]  /*18e0*/  VIADD R5, R236, 0x1dc ;  /* 0x000001dcec057836 */ /* 0x000fe20000000000 */
[C---:B------:R-:W-:Y:S01]  /*18f0*/  ISETP.GT.U32.AND P4, PT, R4.reuse, R24, PT ;  /* 0x000000180400720c */ /* 0x040fe20003f84070 */
[----:B------:R-:W-:Y:S02]  /*1900*/  IMAD R28, R4, R3, R7 ;  /* 0x00000003041c7224 */ /* 0x000fe400078e0207 */
[----:B------:R-:W-:Y:S01]  /*1910*/  @!P1 IMAD.MOV R18, RZ, RZ, -R18 ;  /* 0x000000ffff129224 */ /* 0x000fe200078e0a12 */
[----:B------:R-:W-:Y:S01]  /*1920*/  IABS R7, R5 ;  /* 0x0000000500077213 */ /* 0x000fe20000000000 */
[----:B------:R-:W-:Y:S01]  /*1930*/  VIADD R8, R236, 0x1da ;  /* 0x000001daec087836 */ /* 0x000fe20000000000 */
[----:B------:R-:W-:Y:S01]  /*1940*/  ISETP.GE.AND P1, PT, R10, RZ, PT ;  /* 0x000000ff0a00720c */ /* 0x000fe20003f26270 */
[----:B------:R-:W-:Y:S01]  /*1950*/  @!P3 IMAD.IADD R26, R26, 0x1, -R4 ;  /* 0x000000011a1ab824 */ /* 0x000fe200078e0a04 */
[----:B------:R-:W-:Y:S01]  /*1960*/  STL [R1+0x9d0], R18 ;  /* 0x0009d01201007387 */ /* 0x000fe20000100800 */
[----:B------:R-:W-:-:S02]  /*1970*/  VIADD R10, R236, 0x1d8 ;  /* 0x000001d8ec0a7836 */ /* 0x000fc40000000000 */
[----:B------:R-:W-:Y:S01]  /*1980*/  IMAD.HI.U32 R3, R2, R7, RZ ;  /* 0x0000000702037227 */ /* 0x000fe200078e00ff */
[----:B------:R-:W-:Y:S02]  /*1990*/  ISETP.GT.U32.AND P3, PT, R4, R26, PT ;  /* 0x0000001a0400720c */ /* 0x000fe40003f64070 */
[----:B------:R-:W-:Y:S01]  /*19a0*/  IABS R11, R10 ;  /* 0x0000000a000b7213 */ /* 0x000fe20000000000 */
[----:B------:R-:W-:Y:S02]  /*19b0*/  IMAD.MOV R3, RZ, RZ, -R3 ;  /* 0x000000ffff037224 */ /* 0x000fe400078e0a03 */
[----:B------:R-:W-:Y:S01]  /*19c0*/  @!P4 IMAD.IADD R24, R24, 0x1, -R4 ;  /* 0x000000011818c824 */ /* 0x000fe200078e0a04 */
[C---:B------:R-:W-:Y:S01]  /*19d0*/  ISETP.GT.U32.AND P4, PT, R4.reuse, R28, PT ;  /* 0x0000001c0400720c */ /* 0x040fe20003f84070 */
[----:B------:R-:W-:Y:S02]  /*19e0*/  IMAD R30, R4, R3, R7 ;  /* 0x00000003041e7224 */ /* 0x000fe400078e0207 */
[----:B------:R-:W-:-:S04]  /*19f0*/  IMAD.HI.U32 R6, R2, R11, RZ ;  /* 0x0000000b02067227 */ /* 0x000fc800078e00ff */
[----:B------:R-:W-:Y:S01]  /*1a00*/  @!P6 IMAD.MOV R20, RZ, RZ, -R20 ;  /* 0x000000ffff14e224 */ /* 0x000fe200078e0a14 */
[----:B------:R-:W-:Y:S01]  /*1a10*/  ISETP.GE.AND P6, PT, R9, RZ, PT ;  /* 0x000000ff0900720c */ /* 0x000fe20003fc6270 */
[----:B------:R-:W-:Y:S01]  /*1a20*/  @!P3 IMAD.IADD R26, R26, 0x1, -R4 ;  /* 0x000000011a1ab824 */ /* 0x000fe200078e0a04 */
[----:B------:R-:W-:Y:S01]  /*1a30*/  IABS R9, R8 ;  /* 0x0000000800097213 */ /* 0x000fe20000000000 */
[----:B------:R-:W-:Y:S01]  /*1a40*/  IMAD.MOV R6, RZ, RZ, -R6 ;  /* 0x000000ffff067224 */ /* 0x000fe200078e0a06 */
[----:B------:R-:W-:Y:S01]  /*1a50*/  ISETP.GT.U32.AND P3, PT, R4, R30, PT ;  /* 0x0000001e0400720c */ /* 0x000fe20003f64070 */
[----:B------:R-:W-:Y:S01]  /*1a60*/  @!P0 IMAD.MOV R22, RZ, RZ, -R22 ;  /* 0x000000ffff168224 */ /* 0x000fe200078e0a16 */
[----:B------:R-:W-:Y:S01]  /*1a70*/  ISETP.GE.AND P0, PT, R5, RZ, PT ;  /* 0x000000ff0500720c */ /* 0x000fe20003f06270 */
[----:B------:R-:W-:Y:S01]  /*1a80*/  IMAD.HI.U32 R5, R2, R9, RZ ;  /* 0x0000000902057227 */ /* 0x000fe200078e00ff */
[----:B------:R-:W-:Y:S03]  /*1a90*/  STL [R1+0x9d4], R20 ;  /* 0x0009d41401007387 */ /* 0x000fe60000100800 */
[----:B------:R-:W-:Y:S01]  /*1aa0*/  IMAD R34, R4, R6, R11 ;  /* 0x0000000604227224 */ /* 0x000fe200078e020b */
[----:B------:R-:W-:Y:S01]  /*1ab0*/  STL [R1+0x9d8], R22 ;  /* 0x0009d81601007387 */ /* 0x000fe20000100800 */
[----:B------:R-:W-:Y:S01]  /*1ac0*/  @!P5 IMAD.MOV R24, RZ, RZ, -R24 ;  /* 0x000000ffff18d224 */ /* 0x000fe200078e0a18 */
[----:B------:R-:W-:Y:S01]  /*1ad0*/  ISETP.GE.AND P5, PT, R8, RZ, PT ;  /* 0x000000ff0800720c */ /* 0x000fe20003fa6270 */
[----:B------:R-:W-:-:S02]  /*1ae0*/  @!P4 IMAD.IADD R28, R28, 0x1, -R4 ;  /* 0x000000011c1cc824 */ /* 0x000fc400078e0a04 */
[----:B------:R-:W-:Y:S02]  /*1af0*/  IMAD.MOV R5, RZ, RZ, -R5 ;  /* 0x000000ffff057224 */ /* 0x000fe400078e0a05 */
[----:B------:R-:W-:Y:S01]  /*1b00*/  VIADD R8, R236, 0x1d6 ;  /* 0x000001d6ec087836 */ /* 0x000fe20000000000 */
[C---:B------:R-:W-:Y:S01]  /*1b10*/  ISETP.GT.U32.AND P4, PT, R4.reuse, R28, PT ;  /* 0x0000001c0400720c */ /* 0x040fe20003f84070 */
[----:B------:R-:W-:Y:S01]  /*1b20*/  @!P1 IMAD.MOV R26, RZ, RZ, -R26 ;  /* 0x000000ffff1a9224 */ /* 0x000fe200078e0a1a */
[C---:B------:R-:W-:Y:S01]  /*1b30*/  ISETP.GT.U32.AND P1, PT, R4.reuse, R34, PT ;  /* 0x000000220400720c */ /* 0x040fe20003f24070 */
[----:B------:R-:W-:Y:S01]  /*1b40*/  IMAD R32, R4, R5, R9 ;  /* 0x0000000504207224 */ /* 0x000fe200078e0209 */
[----:B------:R-:W-:Y:S01]  /*1b50*/  IABS R5, R8 ;  /* 0x0000000800057213 */ /* 0x000fe20000000000 */
[----:B------:R-:W-:Y:S02]  /*1b60*/  @!P3 IMAD.IADD R30, R30, 0x1, -R4 ;  /* 0x000000011e1eb824 */ /* 0x000fe400078e0a04 */
[----:B------:R-:W-:-:S02]  /*1b70*/  VIADD R11, R236, 0x1d2 ;  /* 0x000001d2ec0b7836 */ /* 0x000fc40000000000 */
[----:B------:R-:W-:Y:S01]  /*1b80*/  IMAD.HI.U32 R3, R2, R5, RZ ;  /* 0x0000000502037227 */ /* 0x000fe200078e00ff */
[----:B------:R-:W-:Y:S02]  /*1b90*/  ISETP.GT.U32.AND P3, PT, R4, R30, PT ;  /* 0x0000001e0400720c */ /* 0x000fe40003f64070 */
[----:B------:R-:W-:Y:S01]  /*1ba0*/  IABS R39, R11 ;  /* 0x0000000b00277213 */ /* 0x000fe20000000000 */
[C---:B------:R-:W-:Y:S02]  /*1bb0*/  VIADD R9, R236.reuse, 0x1d4 ;  /* 0x000001d4ec097836 */ /* 0x040fe40000000000 */
[----:B------:R-:W-:Y:S02]  /*1bc0*/  VIADD R12, R236, 0x1d0 ;  /* 0x000001d0ec0c7836 */ /* 0x000fe40000000000 */
[----:B------:R-:W-:Y:S01]  /*1bd0*/  IMAD.MOV R3, RZ, RZ, -R3 ;  /* 0x000000ffff037224 */ /* 0x000fe200078e0a03 */
[----:B------:R-:W-:Y:S01]  /*1be0*/  IABS R7, R9 ;  /* 0x0000000900077213 */ /* 0x000fe20000000000 */
[--C-:B------:R-:W-:Y:S01]  /*1bf0*/  @!P1 IMAD.IADD R34, R34, 0x1, -R4.reuse ;  /* 0x0000000122229824 */ /* 0x100fe200078e0a04 */
[----:B------:R-:W-:Y:S01]  /*1c00*/  IABS R41, R12 ;  /* 0x0000000c00297213 */ /* 0x000fe20000000000 */
[----:B------:R-:W-:Y:S01]  /*1c10*/  @!P4 IMAD.IADD R28, R28, 0x1, -R4 ;  /* 0x000000011c1cc824 */ /* 0x000fe200078e0a04 */
[C---:B------:R-:W-:Y:S01]  /*1c20*/  ISETP.GT.U32.AND P4, PT, R4.reuse, R32, PT ;  /* 0x000000200400720c */ /* 0x040fe20003f84070 */
[C---:B------:R-:W-:Y:S01]  /*1c30*/  IMAD R36, R4.reuse, R3, R5 ;  /* 0x0000000304247224 */ /* 0x040fe200078e0205 */
[----:B------:R-:W-:Y:S01]  /*1c40*/  ISETP.GT.U32.AND P1, PT, R4, R34, PT ;  /* 0x000000220400720c */ /* 0x000fe20003f24070 */
[----:B------:R-:W-:-:S04]  /*1c50*/  IMAD.HI.U32 R5, R2, R39, RZ ;  /* 0x0000002702057227 */ /* 0x000fc800078e00ff */
[----:B------:R-:W-:Y:S01]  /*1c60*/  @!P6 IMAD.MOV R28, RZ, RZ, -R28 ;  /* 0x000000ffff1ce224 */ /* 0x000fe200078e0a1c */
[----:B------:R-:W-:Y:S01]  /*1c70*/  ISETP.GE.AND P6, PT, R10, RZ, PT ;  /* 0x000000ff0a00720c */ /* 0x000fe20003fc6270 */
[----:B------:R-:W-:Y:S01]  /*1c80*/  @!P3 IMAD.IADD R30, R30, 0x1, -R4 ;  /* 0x000000011e1eb824 */ /* 0x000fe200078e0a04 */
[----:B------:R-:W-:Y:S01]  /*1c90*/  ISETP.GT.U32.AND P3, PT, R4, R36, PT ;  /* 0x000000240400720c */ /* 0x000fe20003f64070 */
[----:B------:R-:W-:-:S04]  /*1ca0*/  IMAD.HI.U32 R3, R2, R7, RZ ;  /* 0x0000000702037227 */ /* 0x000fc800078e00ff */
[----:B------:R-:W-:-:S04]  /*1cb0*/  IMAD.HI.U32 R6, R2, R41, RZ ;  /* 0x0000002902067227 */ /* 0x000fc800078e00ff */
[----:B------:R-:W-:Y:S02]  /*1cc0*/  IMAD.MOV R5, RZ, RZ, -R5 ;  /* 0x000000ffff057224 */ /* 0x000fe400078e0a05 */
[----:B------:R-:W-:Y:S02]  /*1cd0*/  IMAD.MOV R3, RZ, RZ, -R3 ;  /* 0x000000ffff037224 */ /* 0x000fe400078e0a03 */
[----:B------:R-:W-:Y:S02]  /*1ce0*/  IMAD.MOV R6, RZ, RZ, -R6 ;  /* 0x000000ffff067224 */ /* 0x000fe400078e0a06 */
[----:B------:R-:W-:Y:S02]  /*1cf0*/  IMAD R39, R4, R5, R39 ;  /* 0x0000000504277224 */ /* 0x000fe400078e0227 */
[----:B------:R-:W-:Y:S02]  /*1d00*/  @!P4 IMAD.IADD R32, R32, 0x1, -R4 ;  /* 0x000000012020c824 */ /* 0x000fe400078e0a04 */
[----:B------:R-:W-:-:S02]  /*1d10*/  IMAD R38, R4, R3, R7 ;  /* 0x0000000304267224 */ /* 0x000fc400078e0207 */
[C---:B------:R-:W-:Y:S01]  /*1d20*/  IMAD R41, R4.reuse, R6, R41 ;  /* 0x0000000604297224 */ /* 0x040fe200078e0229 */
[----:B------:R-:W-:Y:S01]  /*1d30*/  ISETP.GT.U32.AND P4, PT, R4, R32, PT ;  /* 0x000000200400720c */ /* 0x000fe20003f84070 */
[--C-:B------:R-:W-:Y:S01]  /*1d40*/  @!P1 IMAD.IADD R34, R34, 0x1, -R4.reuse ;  /* 0x0000000122229824 */ /* 0x100fe200078e0a04 */
[----:B------:R-:W-:Y:S01]  /*1d50*/  ISETP.GT.U32.AND P1, PT, R4, R39, PT ;  /* 0x000000270400720c */ /* 0x000fe20003f24070 */
[----:B------:R-:W-:Y:S02]  /*1d60*/  VIADD R5, R236, 0x1ce ;  /* 0x000001ceec057836 */ /* 0x000fe40000000000 */
[----:B------:R-:W-:Y:S01]  /*1d70*/  @!P3 IMAD.IADD R36, R36, 0x1, -R4 ;  /* 0x000000012424b824 */ /* 0x000fe200078e0a04 */
[C---:B------:R-:W-:Y:S01]  /*1d80*/  ISETP.GT.U32.AND P3, PT, R4.reuse, R38, PT ;  /* 0x000000260400720c */ /* 0x040fe20003f64070 */
[----:B------:R-:W-:Y:S01]  /*1d90*/  @!P6 IMAD.MOV R34, RZ, RZ, -R34 ;  /* 0x000000ffff22e224 */ /* 0x000fe200078e0a22 */
[----:B------:R-:W-:Y:S01]  /*1da0*/  ISETP.GT.U32.AND P6, PT, R4, R41, PT ;  /* 0x000000290400720c */ /* 0x000fe20003fc4070 */
[----:B------:R-:W-:Y:S01]  /*1db0*/  VIADD R6, R236, 0x1cc ;  /* 0x000001ccec067836 */ /* 0x000fe20000000000 */
[----:B------:R-:W-:Y:S01]  /*1dc0*/  IABS R43, R5 ;  /* 0x00000005002b7213 */ /* 0x000fe20000000000 */
[----:B------:R-:W-:Y:S01]  /*1dd0*/  @!P0 IMAD.MOV R30, RZ, RZ, -R30 ;  /* 0x000000ffff1e8224 */ /* 0x000fe200078e0a1e */
[----:B------:R-:W-:Y:S01]  /*1de0*/  ISETP.GT.U32.AND P0, PT, R4, R36, PT ;  /* 0x000000240400720c */ /* 0x000fe20003f04070 */
[----:B------:R-:W-:Y:S01]  /*1df0*/  @!P4 IMAD.IADD R32, R32, 0x1, -R4 ;  /* 0x000000012020c824 */ /* 0x000fe200078e0a04 */
[----:B------:R-:W-:Y:S01]  /*1e00*/  IABS R45, R6 ;  /* 0x00000006002d7213 */ /* 0x000fe20000000000 */
[----:B------:R-:W-:Y:S01]  /*1e10*/  IMAD.HI.U32 R3, R2, R43, RZ ;  /* 0x0000002b02037227 */ /* 0x000fe200078e00ff */
[----:B------:R-:W-:-:S03]  /*1e20*/  ISETP.GE.AND P4, PT, R8, RZ, PT ;  /* 0x000000ff0800720c */ /* 0x000fc60003f86270 */
[--C-:B------:R-:W-:Y:S02]  /*1e30*/  @!P1 IMAD.IADD R39, R39, 0x1, -R4.reuse ;  /* 0x0000000127279824 */ /* 0x100fe400078e0a04 */
[----:B------:R-:W-:Y:S02]  /*1e40*/  IMAD.MOV R3, RZ, RZ, -R3 ;  /* 0x000000ffff037224 */ /* 0x000fe400078e0a03 */
[--C-:B------:R-:W-:Y:S01]  /*1e50*/  @!P3 IMAD.IADD R38, R38, 0x1, -R4.reuse ;  /* 0x000000012626b824 */ /* 0x100fe200078e0a04 */
[----:B------:R-:W-:Y:S01]  /*1e60*/  ISETP.GE.AND P3, PT, R12, RZ, PT ;  /* 0x000000ff0c00720c */ /* 0x000fe20003f66270 */
[----:B------:R-:W-:Y:S01]  /*1e70*/  @!P6 IMAD.IADD R41, R41, 0x1, -R4 ;  /* 0x000000012929e824 */ /* 0x000fe200078e0a04 */
[C---:B------:R-:W-:Y:S01]  /*1e80*/  ISETP.GT.U32.AND P6, PT, R4.reuse, R39, PT ;  /* 0x000000270400720c */ /* 0x040fe20003fc4070 */
[C---:B------:R-:W-:Y:S01]  /*1e90*/  IMAD R43, R4.reuse, R3, R43 ;  /* 0x00000003042b7224 */ /* 0x040fe200078e022b */
[----:B------:R-:W-:Y:S01]  /*1ea0*/  ISETP.GT.U32.AND P1, PT, R4, R38, PT ;  /* 0x000000260400720c */ /* 0x000fe20003f24070 */
[----:B------:R-:W-:-:S04]  /*1eb0*/  IMAD.HI.U32 R3, R2, R45, RZ ;  /* 0x0000002d02037227 */ /* 0x000fc800078e00ff */
[----:B------:R-:W-:Y:S02]  /*1ec0*/  IMAD.MOV R3, RZ, RZ, -R3 ;  /* 0x000000ffff037224 */ /* 0x000fe400078e0a03 */
[----:B------:R-:W-:Y:S01]  /*1ed0*/  @!P0 IMAD.IADD R36, R36, 0x1, -R4 ;  /* 0x0000000124248824 */ /* 0x000fe200078e0a04 */
[----:B------:R-:W-:Y:S01]  /*1ee0*/  ISETP.GE.AND P0, PT, R11, RZ, PT ;  /* 0x000000ff0b00720c */ /* 0x000fe20003f06270 */
[C---:B------:R-:W-:Y:S02]  /*1ef0*/  IMAD R45, R4.reuse, R3, R45 ;  /* 0x00000003042d7224 */ /* 0x040fe400078e022d */
[----:B------:R-:W-:Y:S01]  /*1f00*/  @!P4 IMAD.MOV R36, RZ, RZ, -R36 ;  /* 0x000000ffff24c224 */ /* 0x000fe200078e0a24 */
[C---:B------:R-:W-:Y:S01]  /*1f10*/  ISETP.GT.U32.AND P4, PT, R4.reuse, R41, PT ;  /* 0x000000290400720c */ /* 0x040fe20003f84070 */
[--C-:B------:R-:W-:Y:S01]  /*1f20*/  @!P6 IMAD.IADD R39, R39, 0x1, -R4.reuse ;  /* 0x000000012727e824 */ /* 0x100fe200078e0a04 */
[----:B------:R-:W-:Y:S01]  /*1f30*/  ISETP.GT.U32.AND P6, PT, R4, R45, PT ;  /* 0x0000002d0400720c */ /* 0x000fe20003fc4070 */
[----:B------:R-:W-:Y:S01]  /*1f40*/  @!P1 IMAD.IADD R38, R38, 0x1, -R4 ;  /* 0x0000000126269824 */ /* 0x000fe200078e0a04 */
[----:B------:R-:W-:Y:S01]  /*1f50*/  ISETP.GT.U32.AND P1, PT, R4, R43, PT ;  /* 0x0000002b0400720c */ /* 0x000fe20003f24070 */
[----:B------:R-:W-:-:S02]  /*1f60*/  VIADD R10, R236, 0x1c8 ;  /* 0x000001c8ec0a7836 */ /* 0x000fc40000000000 */
[----:B------:R-:W-:Y:S01]  /*1f70*/  @!P5 IMAD.MOV R32, RZ, RZ, -R32 ;  /* 0x000000ffff20d224 */ /* 0x000fe200078e0a20 */
[----:B------:R-:W-:Y:S01]  /*1f80*/  ISETP.GE.AND P5, PT, R9, RZ, PT ;  /* 0x000000ff0900720c */ /* 0x000fe20003fa6270 */
[C---:B------:R-:W-:Y:S01]  /*1f90*/  VIADD R12, R236.reuse, 0x1c6 ;  /* 0x000001c6ec0c7836 */ /* 0x040fe20000000000 */
[----:B------:R-:W-:Y:S01]  /*1fa0*/  IABS R9, R10 ;  /* 0x0000000a00097213 */ /* 0x000fe20000000000 */
[----:B------:R-:W-:Y:S02]  /*1fb0*/  VIADD R8, R236, 0x1ca ;  /* 0x000001caec087836 */ /* 0x000fe40000000000 */
[--C-:B------:R-:W-:Y:S01]  /*1fc0*/  @!P4 IMAD.IADD R41, R41, 0x1, -R4.reuse ;  /* 0x000000012929c824 */ /* 0x100fe200078e0a04 */
[----:B------:R-:W-:Y:S01]  /*1fd0*/  IABS R11, R12 ;  /* 0x0000000c000b7213 */ /* 0x000fe20000000000 */
[----:B------:R-:W-:Y:S01]  /*1fe0*/  @!P6 IMAD.IADD R45, R45, 0x1, -R4 ;  /* 0x000000012d2de824 */ /* 0x000fe200078e0a04 */
[----:B------:R-:W-:Y:S01]  /*1ff0*/  ISETP.GE.AND P4, PT, R5, RZ, PT ;  /* 0x000000ff0500720c */ /* 0x000fe20003f86270 */
[----:B------:R-:W-:Y:S01]  /*2000*/  IMAD.HI.U32 R5, R2, R9, RZ ;  /* 0x0000000902057227 */ /* 0x000fe200078e00ff */
[----:B------:R-:W-:-:S02]  /*2010*/  IABS R7, R8 ;  /* 0x0000000800077213 */ /* 0x000fc40000000000 */
[----:B------:R-:W-:Y:S01]  /*2020*/  ISETP.GT.U32.AND P6, PT, R4, R45, PT ;  /* 0x0000002d0400720c */ /* 0x000fe20003fc4070 */
[----:B------:R-:W-:Y:S01]  /*2030*/  @!P1 IMAD.IADD R43, R43, 0x1, -R4 ;  /* 0x000000012b2b9824 */ /* 0x000fe200078e0a04 */
[----:B------:R-:W-:Y:S01]  /*2040*/  ISETP.GE.AND P1, PT, R6, RZ, PT ;  /* 0x000000ff0600720c */ /* 0x000fe20003f26270 */
[----:B------:R-:W-:-:S04]  /*2050*/  IMAD.HI.U32 R6, R2, R11, RZ ;  /* 0x0000000b02067227 */ /* 0x000fc800078e00ff */
[----:B------:R-:W-:Y:S02]  /*2060*/  IMAD.MOV R5, RZ, RZ, -R5 ;  /* 0x000000ffff057224 */ /* 0x000fe400078e0a05 */
[----:B------:R-:W-:Y:S01]  /*2070*/  @!P5 IMAD.MOV R38, RZ, RZ, -R38 ;  /* 0x000000ffff26d224 */ /* 0x000fe200078e0a26 */
[C---:B------:R-:W-:Y:S01]  /*2080*/  ISETP.GT.U32.AND P5, PT, R4.reuse, R43, PT ;  /* 0x0000002b0400720c */ /* 0x040fe20003fa4070 */
[----:B------:R-:W-:Y:S02]  /*2090*/  IMAD.MOV R6, RZ, RZ, -R6 ;  /* 0x000000ffff067224 */ /* 0x000fe400078e0a06 */
[C---:B------:R-:W-:Y:S02]  /*20a0*/  IMAD R48, R4.reuse, R5, R9 ;  /* 0x0000000504307224 */ /* 0x040fe400078e0209 */
[C---:B------:R-:W-:Y:S02]  /*20b0*/  IMAD R50, R4.reuse, R6, R11 ;  /* 0x0000000604327224 */ /* 0x040fe400078e020b */
[----:B------:R-:W-:Y:S01]  /*20c0*/  @!P3 IMAD.MOV R41, RZ, RZ, -R41 ;  /* 0x000000ffff29b224 */ /* 0x000fe200078e0a29 */
[C---:B------:R-:W-:Y:S01]  /*20d0*/  ISETP.GT.U32.AND P3, PT, R4.reuse, R48, PT ;  /* 0x000000300400720c */ /* 0x040fe20003f64070 */
[----:B------:R-:W-:Y:S01]  /*20e0*/  @!P6 IMAD.IADD R45, R45, 0x1, -R4 ;  /* 0x000000012d2de824 */ /* 0x000fe200078e0a04 */
[----:B------:R-:W-:Y:S01]  /*20f0*/  ISETP.GT.U32.AND P6, PT, R4, R50, PT ;  /* 0x000000320400720c */ /* 0x000fe20003fc4070 */
[----:B------:R-:W-:-:S02]  /*2100*/  VIADD R9, R236, 0x1c4 ;  /* 0x000001c4ec097836 */ /* 0x000fc40000000000 */
[----:B------:R-:W-:-:S03]  /*2110*/  IMAD.HI.U32 R3, R2, R7, RZ ;  /* 0x0000000702037227 */ /* 0x000fc600078e00ff */
[----:B------:R-:W-:Y:S01]  /*2120*/  IABS R5, R9 ;  /* 0x0000000900057213 */ /* 0x000fe20000000000 */
[--C-:B------:R-:W-:Y:S01]  /*2130*/  @!P5 IMAD.IADD R43, R43, 0x1, -R4.reuse ;  /* 0x000000012b2bd824 */ /* 0x100fe200078e0a04 */
[----:B------:R-:W-:Y:S01]  /*2140*/  ISETP.GE.AND P5, PT, R8, RZ, PT ;  /* 0x000000ff0800720c */ /* 0x000fe20003fa6270 */
[----:B------:R-:W-:Y:S02]  /*2150*/  IMAD.MOV R3, RZ, RZ, -R3 ;  /* 0x000000ffff037224 */ /* 0x000fe400078e0a03 */
[----:B------:R-:W-:Y:S02]  /*2160*/  VIADD R8, R236, 0x1c2 ;  /* 0x000001c2ec087836 */ /* 0x000fe40000000000 */
[----:B------:R-:W-:Y:S02]  /*2170*/  IMAD R46, R4, R3, R7 ;  /* 0x00000003042e7224 */ /* 0x000fe400078e0207 */
[----:B------:R-:W-:Y:S01]  /*2180*/  @!P3 IMAD.IADD R48, R48, 0x1, -R4 ;  /* 0x000000013030b824 */ /* 0x000fe200078e0a04 */
[----:B------:R-:W-:Y:S01]  /*2190*/  IABS R7, R8 ;  /* 0x0000000800077213 */ /* 0x000fe20000000000 */
[----:B------:R-:W-:-:S04]  /*21a0*/  IMAD.HI.U32 R3, R2, R5, RZ ;  /* 0x0000000502037227 */ /* 0x000fc800078e00ff */
[----:B------:R-:W-:Y:S01]  /*21b0*/  @!P0 IMAD.MOV R39, RZ, RZ, -R39 ;  /* 0x000000ffff278224 */ /* 0x000fe200078e0a27 */
[----:B------:R-:W-:Y:S01]  /*21c0*/  ISETP.GT.U32.AND P0, PT, R4, R46, PT ;  /* 0x0000002e0400720c */ /* 0x000fe20003f04070 */
[----:B------:R-:W-:Y:S01]  /*21d0*/  @!P6 IMAD.IADD R50, R50, 0x1, -R4 ;  /* 0x000000013232e824 */ /* 0x000fe200078e0a04 */
[----:B------:R-:W-:Y:S01]  /*21e0*/  ISETP.GT.U32.AND P6, PT, R4, R48, PT ;  /* 0x000000300400720c */ /* 0x000fe20003fc4070 */
[----:B------:R-:W-:Y:S02]  /*21f0*/  IMAD.MOV R52, RZ, RZ, -R3 ;  /* 0x000000ffff347224 */ /* 0x000fe400078e0a03 */
[----:B------:R-:W-:-:S04]  /*2200*/  IMAD.HI.U32 R3, R2, R7, RZ ;  /* 0x0000000702037227 */ /* 0x000fc800078e00ff */
[----:B------:R-:W-:Y:S02]  /*2210*/  IMAD.MOV R3, RZ, RZ, -R3 ;  /* 0x000000ffff037224 */ /* 0x000fe400078e0a03 */
[C---:B------:R-:W-:Y:S02]  /*2220*/  IMAD R52, R4.reuse, R52, R5 ;  /* 0x0000003404347224 */ /* 0x040fe400078e0205 */
[----:B------:R-:W-:Y:S02]  /*2230*/  IMAD R54, R4, R3, R7 ;  /* 0x0000000304367224 */ /* 0x000fe400078e0207 */
[--C-:B------:R-:W-:Y:S01]  /*2240*/  @!P0 IMAD.IADD R46, R46, 0x1, -R4.reuse ;  /* 0x000000012e2e8824 */ /* 0x100fe200078e0a04 */
[----:B------:R-:W-:Y:S01]  /*2250*/  ISETP.GE.AND P0, PT, R10, RZ, PT ;  /* 0x000000ff0a00720c */ /* 0x000fe20003f06270 */
[----:B------:R-:W-:Y:S01]  /*2260*/  @!P6 IMAD.IADD R48, R48, 0x1, -R4 ;  /* 0x000000013030e824 */ /* 0x000fe200078e0a04 */
[----:B------:R-:W-:Y:S01]  /*2270*/  ISETP.GT.U32.AND P6, PT, R4, R54, PT ;  /* 0x000000360400720c */ /* 0x000fe20003fc4070 */
[----:B------:R-:W-:Y:S01]  /*2280*/  VIADD R10, R236, 0x1c0 ;  /* 0x000001c0ec0a7836 */ /* 0x000fe20000000000 */
[----:B------:R-:W-:Y:S01]  /*2290*/  ISETP.GT.U32.AND P3, PT, R4, R46, PT ;  /* 0x0000002e0400720c */ /* 0x000fe20003f64070 */
[----:B------:R-:W-:-:S02]  /*22a0*/  VIADD R11, R236, 0x1be ;  /* 0x000001beec0b7836 */ /* 0x000fc40000000000 */
[----:B------:R-:W-:Y:S01]  /*22b0*/  VIADD R13, R236, 0x1bc ;  /* 0x000001bcec0d7836 */ /* 0x000fe20000000000 */
[----:B------:R-:W-:Y:S01]  /*22c0*/  IABS R5, R10 ;  /* 0x0000000a00057213 */ /* 0x000fe20000000000 */
[----:B------:R-:W-:Y:S01]  /*22d0*/  @!P4 IMAD.MOV R43, RZ, RZ, -R43 ;  /* 0x000000ffff2bc224 */ /* 0x000fe200078e0a2b */
[----:B------:R-:W-:Y:S01]  /*22e0*/  IABS R7, R11 ;  /* 0x0000000b00077213 */ /* 0x000fe20000000000 */
[----:B------:R-:W-:Y:S01]  /*22f0*/  @!P1 IMAD.MOV R45, RZ, RZ, -R45 ;  /* 0x000000ffff2d9224 */ /* 0x000fe200078e0a2d */
[----:B------:R-:W-:Y:S01]  /*2300*/  IABS R6, R13 ;  /* 0x0000000d00067213 */ /* 0x000fe20000000000 */
[----:B------:R-:W-:Y:S01]  /*2310*/  IMAD.HI.U32 R3, R2, R5, RZ ;  /* 0x0000000502037227 */ /* 0x000fe200078e00ff */
[----:B------:R-:W-:-:S03]  /*2320*/  ISETP.GT.U32.AND P4, PT, R4, R50, PT ;  /* 0x000000320400720c */ /* 0x000fc60003f84070 */
[----:B------:R-:W-:Y:S02]  /*2330*/  @!P6 IMAD.IADD R54, R54, 0x1, -R4 ;  /* 0x000000013636e824 */ /* 0x000fe400078e0a04 */
[----:B------:R-:W-:Y:S02]  /*2340*/  IMAD.MOV R56, RZ, RZ, -R3 ;  /* 0x000000ffff387224 */ /* 0x000fe400078e0a03 */
[----:B------:R-:W-:Y:S01]  /*2350*/  IMAD.HI.U32 R3, R2, R7, RZ ;  /* 0x0000000702037227 */ /* 0x000fe200078e00ff */
[----:B------:R-:W-:-:S03]  /*2360*/  ISETP.GT.U32.AND P6, PT, R4, R54, PT ;  /* 0x000000360400720c */ /* 0x000fc60003fc4070 */
[----:B------:R-:W-:Y:S02]  /*2370*/  IMAD R56, R4, R56, R5 ;  /* 0x0000003804387224 */ /* 0x000fe400078e0205 */
[----:B------:R-:W-:Y:S02]  /*2380*/  IMAD.MOV.U32 R5, RZ, RZ, R6 ;  /* 0x000000ffff057224 */ /* 0x000fe400078e0006 */
[----:B------:R-:W-:Y:S01]  /*2390*/  @!P3 IMAD.IADD R46, R46, 0x1, -R4 ;  /* 0x000000012e2eb824 */ /* 0x000fe200078e0a04 */
[----:B------:R-:W-:Y:S01]  /*23a0*/  ISETP.GT.U32.AND P3, PT, R4, R52, PT ;  /* 0x000000340400720c */ /* 0x000fe20003f64070 */
[----:B------:R-:W-:Y:S01]  /*23b0*/  @!P0 IMAD.MOV R48, RZ, RZ, -R48 ;  /* 0x000000ffff308224 */ /* 0x000fe200078e0a30 */
[----:B------:R-:W-:Y:S01]  /*23c0*/  ISETP.GE.AND P0, PT, R8, RZ, PT ;  /* 0x000000ff0800720c */ /* 0x000fe20003f06270 */
[----:B------:R-:W-:Y:S02]  /*23d0*/  IMAD.MOV R58, RZ, RZ, -R3 ;  /* 0x000000ffff3a7224 */ /* 0x000fe400078e0a03 */
[----:B------:R-:W-:-:S04]  /*23e0*/  IMAD.HI.U32 R3, R2, R5, RZ ;  /* 0x0000000502037227 */ /* 0x000fc800078e00ff */
[----:B------:R-:W-:Y:S02]  /*23f0*/  IMAD R58, R4, R58, R7 ;  /* 0x0000003a043a7224 */ /* 0x000fe400078e0207 */
[----:B------:R-:W-:Y:S02]  /*2400*/  IMAD.MOV R3, RZ, RZ, -R3 ;  /* 0x000000ffff037224 */ /* 0x000fe400078e0a03 */
[--C-:B------:R-:W-:Y:S01]  /*2410*/  @!P6 IMAD.IADD R54, R54, 0x1, -R4.reuse ;  /* 0x000000013636e824 */ /* 0x100fe200078e0a04 */
[C---:B------:R-:W-:Y:S01]  /*2420*/  ISETP.GT.U32.AND P6, PT, R4.reuse, R58, PT ;  /* 0x0000003a0400720c */ /* 0x040fe20003fc4070 */
[----:B------:R-:W-:Y:S02]  /*2430*/  IMAD R60, R4, R3, R5 ;  /* 0x00000003043c7224 */ /* 0x000fe400078e0205 */
[--C-:B------:R-:W-:Y:S01]  /*2440*/  @!P4 IMAD.IADD R50, R50, 0x1, -R4.reuse ;  /* 0x000000013232c824 */ /* 0x100fe200078e0a04 */
[----:B------:R-:W-:Y:S01]  /*2450*/  ISETP.GE.AND P4, PT, R12, RZ, PT ;  /* 0x000000ff0c00720c */ /* 0x000fe20003f86270 */
[----:B------:R-:W-:Y:S01]  /*2460*/  @!P3 IMAD.IADD R52, R52, 0x1, -R4 ;  /* 0x000000013434b824 */ /* 0x000fe200078e0a04 */
[----:B------:R-:W-:Y:S01]  /*2470*/  ISETP.GE.AND P3, PT, R9, RZ, PT ;  /* 0x000000ff0900720c */ /* 0x000fe20003f66270 */
[----:B------:R-:W-:Y:S01]  /*2480*/  @!P0 IMAD.MOV R54, RZ, RZ, -R54 ;  /* 0x000000ffff368224 */ /* 0x000fe200078e0a36 */
[----:B------:R-:W-:Y:S01]  /*2490*/  ISETP.GT.U32.AND P0, PT, R4, R60, PT ;  /* 0x0000003c0400720c */ /* 0x000fe20003f04070 */
[----:B------:R-:W-:Y:S01]  /*24a0*/  VIADD R8, R236, 0x1ba ;  /* 0x000001baec087836 */ /* 0x000fe20000000000 */
[C---:B------:R-:W-:Y:S01]  /*24b0*/  ISETP.GT.U32.AND P1, PT, R4.reuse, R52, PT ;  /* 0x000000340400720c */ /* 0x040fe20003f24070 */
[----:B------:R-:W-:Y:S01]  /*24c0*/  @!P5 IMAD.MOV R46, RZ, RZ, -R46 ;  /* 0x000000ffff2ed224 */ /* 0x000fe200078e0a2e */
[----:B------:R-:W-:Y:S01]  /*24d0*/  ISETP.GT.U32.AND P5, PT, R4, R56, PT ;  /* 0x000000380400720c */ /* 0x000fe20003fa4070 */
[----:B------:R-:W-:Y:S01]  /*24e0*/  @!P6 IMAD.IADD R58, R58, 0x1, -R4 ;  /* 0x000000013a3ae824 */ /* 0x000fe200078e0a04 */
[----:B------:R-:W-:Y:S01]  /*24f0*/  IABS R6, R8 ;  /* 0x0000000800067213 */ /* 0x000fe20000000000 */
[----:B------:R-:W-:-:S02]  /*2500*/  VIADD R12, R236, 0x1b0 ;  /* 0x000001b0ec0c7836 */ /* 0x000fc40000000000 */
[----:B------:R-:W-:Y:S01]  /*2510*/  @!P4 IMAD.MOV R50, RZ, RZ, -R50 ;  /* 0x000000ffff32c224 */ /* 0x000fe200078e0a32 */
[----:B------:R-:W-:Y:S01]  /*2520*/  ISETP.GE.AND P4, PT, R10, RZ, PT ;  /* 0x000000ff0a00720c */ /* 0x000fe20003f86270 */
[----:B------:R-:W-:Y:S01]  /*2530*/  IMAD.MOV.U32 R5, RZ, RZ, R6 ;  /* 0x000000ffff057224 */ /* 0x000fe200078e0006 */
[----:B------:R-:W-:Y:S01]  /*2540*/  ISETP.GT.U32.AND P6, PT, R4, R58, PT ;  /* 0x0000003a0400720c */ /* 0x000fe20003fc4070 */
[C---:B------:R-:W-:Y:S02]  /*2550*/  VIADD R6, R236.reuse, 0x1b8 ;  /* 0x000001b8ec067836 */ /* 0x040fe40000000000 */
[----:B------:R-:W-:Y:S02]  /*2560*/  VIADD R10, R236, 0x1b6 ;  /* 0x000001b6ec0a7836 */ /* 0x000fe40000000000 */
[----:B------:R-:W-:Y:S01]  /*2570*/  @!P0 IMAD.IADD R60, R60, 0x1, -R4 ;  /* 0x000000013c3c8824 */ /* 0x000fe200078e0a04 */
[----:B------:R-:W-:Y:S01]  /*2580*/  IABS R7, R6 ;  /* 0x0000000600077213 */ /* 0x000fe20000000000 */
[----:B------:R-:W-:Y:S01]  /*2590*/  IMAD.HI.U32 R3, R2, R5, RZ ;  /* 0x0000000502037227 */ /* 0x000fe200078e00ff */
[----:B------:R-:W-:-:S02]  /*25a0*/  IABS R9, R10 ;  /* 0x0000000a00097213 */ /* 0x000fc40000000000 */
[----:B------:R-:W-:Y:S01]  /*25b0*/  ISETP.GT.U32.AND P0, PT, R4, R60, PT ;  /* 0x0000003c0400720c */ /* 0x000fe20003f04070 */
[--C-:B------:R-:W-:Y:S02]  /*25c0*/  @!P5 IMAD.IADD R56, R56, 0x1, -R4.reuse ;  /* 0x000000013838d824 */ /* 0x100fe400078e0a04 */
[----:B------:R-:W-:Y:S01]  /*25d0*/  @!P1 IMAD.IADD R52, R52, 0x1, -R4 ;  /* 0x0000000134349824 */ /* 0x000fe200078e0a04 */
[----:B------:R-:W-:Y:S01]  /*25e0*/  ISETP.GE.AND P1, PT, R11, RZ, PT ;  /* 0x000000ff0b00720c */ /* 0x000fe20003f26270 */
[----:B------:R-:W-:Y:S01]  /*25f0*/  IMAD.MOV R3, RZ, RZ, -R3 ;  /* 0x000000ffff037224 */ /* 0x000fe200078e0a03 */
[C---:B------:R-:W-:Y:S01]  /*2600*/  ISETP.GT.U32.AND P5, PT, R4.reuse, R56, PT ;  /* 0x000000380400720c */ /* 0x040fe20003fa4070 */
[----:B------:R-:W-:Y:S01]  /*2610*/  @!P3 IMAD.MOV R52, RZ, RZ, -R52 ;  /* 0x000000ffff34b224 */ /* 0x000fe200078e0a34 */
[----:B------:R-:W-:Y:S01]  /*2620*/  ISETP.GE.AND P3, PT, R13, RZ, PT ;  /* 0x000000ff0d00720c */ /* 0x000fe20003f66270 */
[----:B------:R-:W-:Y:S02]  /*2630*/  IMAD R62, R4, R3, R5 ;  /* 0x00000003043e7224 */ /* 0x000fe400078e0205 */
[----:B------:R-:W-:-:S04]  /*2640*/  IMAD.HI.U32 R3, R2, R7, RZ ;  /* 0x0000000702037227 */ /* 0x000fc800078e00ff */
[----:B------:R-:W-:-:S04]  /*2650*/  IMAD.HI.U32 R5, R2, R9, RZ ;  /* 0x0000000902057227 */ /* 0x000fc800078e00ff */
[--C-:B------:R-:W-:Y:S01]  /*2660*/  @!P6 IMAD.IADD R58, R58, 0x1, -R4.reuse ;  /* 0x000000013a3ae824 */ /* 0x100fe200078e0a04 */
[C---:B------:R-:W-:Y:S01]  /*2670*/  ISETP.GT.U32.AND P6, PT, R4.reuse, R62, PT ;  /* 0x0000003e0400720c */ /* 0x040fe20003fc4070 */
[----:B------:R-:W-:Y:S02]  /*2680*/  IMAD.MOV R3, RZ, RZ, -R3 ;  /* 0x000000ffff037224 */ /* 0x000fe400078e0a03 */
[----:B------:R-:W-:Y:S02]  /*2690*/  IMAD.MOV R5, RZ, RZ, -R5 ;  /* 0x000000ffff057224 */ /* 0x000fe400078e0a05 */
[C---:B------:R-:W-:Y:S02]  /*26a0*/  IMAD R64, R4.reuse, R3, R7 ;  /* 0x0000000304407224 */ /* 0x040fe400078e0207 */
[----:B------:R-:W-:Y:S01]  /*26b0*/  IMAD R66, R4, R5, R9 ;  /* 0x0000000504427224 */ /* 0x000fe200078e0209 */
[----:B------:R-:W-:Y:S01]  /*26c0*/  IABS R9, R12 ;  /* 0x0000000c00097213 */ /* 0x000fe20000000000 */
[--C-:B------:R-:W-:Y:S01]  /*26d0*/  @!P0 IMAD.IADD R60, R60, 0x1, -R4.reuse ;  /* 0x000000013c3c8824 */ /* 0x100fe200078e0a04 */
[----:B------:R-:W-:Y:S01]  /*26e0*/  ISETP.GT.U32.AND P0, PT, R4, R64, PT ;  /* 0x000000400400720c */ /* 0x000fe20003f04070 */
[----:B------:R-:W-:Y:S01]  /*26f0*/  @!P5 IMAD.IADD R56, R56, 0x1, -R4 ;  /* 0x000000013838d824 */ /* 0x000fe200078e0a04 */
[----:B------:R-:W-:Y:S01]  /*2700*/  ISETP.GE.AND P5, PT, R8, RZ, PT ;  /* 0x000000ff0800720c */ /* 0x000fe20003fa6270 */
[----:B------:R-:W-:Y:S01]  /*2710*/  @!P3 IMAD.MOV R60, RZ, RZ, -R60 ;  /* 0x000000ffff3cb224 */ /* 0x000fe200078e0a3c */
[----:B------:R-:W-:Y:S01]  /*2720*/  ISETP.GT.U32.AND P3, PT, R4, R66, PT ;  /* 0x000000420400720c */ /* 0x000fe20003f64070 */
[----:B------:R-:W-:-:S02]  /*2730*/  VIADD R8, R236, 0x1b4 ;  /* 0x000001b4ec087836 */ /* 0x000fc40000000000 */
[----:B------:R-:W-:Y:S02]  /*2740*/  @!P6 IMAD.IADD R62, R62, 0x1, -R4 ;  /* 0x000000013e3ee824 */ /* 0x000fe400078e0a04 */
[----:B------:R-:W-:Y:S01]  /*2750*/  @!P1 IMAD.MOV R58, RZ, RZ, -R58 ;  /* 0x000000ffff3a9224 */ /* 0x000fe200078e0a3a */
[----:B------:R-:W-:Y:S01]  /*2760*/  IABS R11, R8 ;  /* 0x00000008000b7213 */ /* 0x000fe20000000000 */
[----:B------:R-:W-:Y:S01]  /*2770*/  @!P4 IMAD.MOV R56, RZ, RZ, -R56 ;  /* 0x000000ffff38c224 */ /* 0x000fe200078e0a38 */
[----:B------:R-:W-:Y:S01]  /*2780*/  ISETP.GE.AND P1, PT, R10, RZ, PT ;  /* 0x000000ff0a00720c */ /* 0x000fe20003f26270 */
[----:B------:R-:W-:Y:S01]  /*2790*/  VIADD R10, R236, 0x1b2 ;  /* 0x000001b2ec0a7836 */ /* 0x000fe20000000000 */
[----:B------:R-:W-:Y:S01]  /*27a0*/  ISETP.GT.U32.AND P6, PT, R4, R62, PT ;  /* 0x0000003e0400720c */ /* 0x000fe20003fc4070 */
[----:B------:R-:W-:Y:S01]  /*27b0*/  IMAD.HI.U32 R3, R2, R11, RZ ;  /* 0x0000000b02037227 */ /* 0x000fe200078e00ff */
[----:B------:R-:W-:Y:S02]  /*27c0*/  ISETP.GE.AND P4, PT, R6, RZ, PT ;  /* 0x000000ff0600720c */ /* 0x000fe40003f86270 */
[----:B------:R-:W-:Y:S01]  /*27d0*/  IABS R7, R10 ;  /* 0x0000000a00077213 */ /* 0x000fe20000000000 */
[----:B------:R-:W-:-:S02]  /*27e0*/  @!P0 IMAD.IADD R64, R64, 0x1, -R4 ;  /* 0x0000000140408824 */ /* 0x000fc400078e0a04 */
[----:B------:R-:W-:Y:S02]  /*27f0*/  @!P3 IMAD.IADD R66, R66, 0x1, -R4 ;  /* 0x000000014242b824 */ /* 0x000fe400078e0a04 */
[----:B------:R-:W-:Y:S01]  /*2800*/  IMAD.MOV R3, RZ, RZ, -R3 ;  /* 0x000000ffff037224 */ /* 0x000fe200078e0a03 */
[----:B------:R-:W-:Y:S01]  /*2810*/  ISETP.GT.U32.AND P0, PT, R4, R64, PT ;  /* 0x000000400400720c */ /* 0x000fe20003f04070 */
[----:B------:R-:W-:Y:S01]  /*2820*/  VIADD R13, R236, 0x1ae ;  /* 0x000001aeec0d7836 */ /* 0x000fe20000000000 */
[C---:B------:R-:W-:Y:S01]  /*2830*/  ISETP.GT.U32.AND P3, PT, R4.reuse, R66, PT ;  /* 0x000000420400720c */ /* 0x040fe20003f64070 */
[----:B------:R-:W-:Y:S02]  /*2840*/  IMAD R68, R4, R3, R11 ;  /* 0x0000000304447224 */ /* 0x000fe400078e020b */
[----:B------:R-:W-:Y:S01]  /*2850*/  IMAD.HI.U32 R3, R2, R7, RZ ;  /* 0x0000000702037227 */ /* 0x000fe200078e00ff */
[----:B------:R-:W-:-:S03]  /*2860*/  IABS R11, R13 ;  /* 0x0000000d000b7213 */ /* 0x000fc60000000000 */
[----:B------:R-:W-:Y:S01]  /*2870*/  @!P6 IMAD.IADD R62, R62, 0x1, -R4 ;  /* 0x000000013e3ee824 */ /* 0x000fe200078e0a04 */
[----:B------:R-:W-:Y:S01]  /*2880*/  ISETP.GT.U32.AND P6, PT, R4, R68, PT ;  /* 0x000000440400720c */ /* 0x000fe20003fc4070 */
[----:B------:R-:W-:-:S04]  /*2890*/  IMAD.HI.U32 R5, R2, R9, RZ ;  /* 0x0000000902057227 */ /* 0x000fc800078e00ff */
[----:B------:R-:W-:Y:S02]  /*28a0*/  IMAD.MOV R3, RZ, RZ, -R3 ;  /* 0x000000ffff037224 */ /* 0x000fe400078e0a03 */
[----:B------:R-:W-:Y:S02]  /*28b0*/  IMAD.MOV R5, RZ, RZ, -R5 ;  /* 0x000000ffff057224 */ /* 0x000fe400078e0a05 */
[----:B------:R-:W-:Y:S02]  /*28c0*/  IMAD R70, R4, R3, R7 ;  /* 0x0000000304467224 */ /* 0x000fe400078e0207 */
[--C-:B------:R-:W-:Y:S01]  /*28d0*/  @!P0 IMAD.IADD R64, R64, 0x1, -R4.reuse ;  /* 0x0000000140408824 */ /* 0x100fe200078e0a04 */
[----:B------:R-:W-:Y:S01]  /*28e0*/  ISETP.GE.AND P0, PT, R10, RZ, PT ;  /* 0x000000ff0a00720c */ /* 0x000fe20003f06270 */
[----:B------:R-:W-:Y:S02]  /*28f0*/  IMAD R72, R4, R5, R9 ;  /* 0x0000000504487224 */ /* 0x000fe400078e0209 */
[----:B------:R-:W-:Y:S01]  /*2900*/  @!P3 IMAD.IADD R66, R66, 0x1, -R4 ;  /* 0x000000014242b824 */ /* 0x000fe200078e0a04 */
[----:B------:R-:W-:Y:S01]  /*2910*/  ISETP.GT.U32.AND P3, PT, R4, R70, PT ;  /* 0x000000460400720c */ /* 0x000fe20003f64070 */
[----:B------:R-:W-:-:S04]  /*2920*/  IMAD.HI.U32 R6, R2, R11, RZ ;  /* 0x0000000b02067227 */ /* 0x000fc800078e00ff */
[----:B------:R-:W-:Y:S01]  /*2930*/  @!P4 IMAD.MOV R64, RZ, RZ, -R64 ;  /* 0x000000ffff40c224 */ /* 0x000fe200078e0a40 */
[----:B------:R-:W-:Y:S01]  /*2940*/  ISETP.GT.U32.AND P4, PT, R4, R72, PT ;  /* 0x000000480400720c */ /* 0x000fe20003f84070 */
[----:B------:R-:W-:Y:S02]  /*2950*/  @!P6 IMAD.IADD R68, R68, 0x1, -R4 ;  /* 0x000000014444e824 */ /* 0x000fe400078e0a04 */
[----:B------:R-:W-:Y:S02]  /*2960*/  IMAD.MOV R6, RZ, RZ, -R6 ;  /* 0x000000ffff067224 */ /* 0x000fe400078e0a06 */
[----:B------:R-:W-:Y:S01]  /*2970*/  VIADD R7, R236, 0x1aa ;  /* 0x000001aaec077836 */ /* 0x000fe20000000000 */
[C---:B------:R-:W-:Y:S01]  /*2980*/  ISETP.GT.U32.AND P6, PT, R4.reuse, R68, PT ;  /* 0x000000440400720c */ /* 0x040fe20003fc4070 */
[----:B------:R-:W-:Y:S02]  /*2990*/  IMAD R74, R4, R6, R11 ;  /* 0x00000006044a7224 */ /* 0x000fe400078e020b */
[----:B------:R-:W-:Y:S01]  /*29a0*/  VIADD R6, R236, 0x1ac ;  /* 0x000001acec067836 */ /* 0x000fe20000000000 */
[----:B------:R-:W-:Y:S01]  /*29b0*/  IABS R77, R7 ;  /* 0x00000007004d7213 */ /* 0x000fe20000000000 */
[--C-:B------:R-:W-:Y:S01]  /*29c0*/  @!P3 IMAD.IADD R70, R70, 0x1, -R4.reuse ;  /* 0x000000014646b824 */ /* 0x100fe200078e0a04 */
[----:B------:R-:W-:Y:S01]  /*29d0*/  ISETP.GE.AND P3, PT, R13, RZ, PT ;  /* 0x000000ff0d00720c */ /* 0x000fe20003f66270 */
[----:B------:R-:W-:Y:S01]  /*29e0*/  @!P4 IMAD.IADD R72, R72, 0x1, -R4 ;  /* 0x000000014848c824 */ /* 0x000fe200078e0a04 */
[----:B------:R-:W-:Y:S01]  /*29f0*/  IABS R5, R6 ;  /* 0x0000000600057213 */ /* 0x000fe20000000000 */
[----:B------:R-:W-:Y:S01]  /*2a00*/  @!P5 IMAD.MOV R62, RZ, RZ, -R62 ;  /* 0x000000ffff3ed224 */ /* 0x000fe200078e0a3e */
[----:B------:R-:W-:Y:S01]  /*2a10*/  ISETP.GT.U32.AND P4, PT, R4, R70, PT ;  /* 0x000000460400720c */ /* 0x000fe20003f84070 */
[----:B------:R-:W-:Y:S01]  /*2a20*/  VIADD R9, R236, 0x1a6 ;  /* 0x000001a6ec097836 */ /* 0x000fe20000000000 */
[----:B------:R-:W-:Y:S01]  /*2a30*/  ISETP.GE.AND P5, PT, R8, RZ, PT ;  /* 0x000000ff0800720c */ /* 0x000fe20003fa6270 */
[----:B------:R-:W-:-:S03]  /*2a40*/  IMAD.HI.U32 R3, R2, R5, RZ ;  /* 0x0000000502037227 */ /* 0x000fc600078e00ff */
[----:B------:R-:W-:Y:S01]  /*2a50*/  IABS R81, R9 ;  /* 0x0000000900517213 */ /* 0x000fe20000000000 */
[--C-:B------:R-:W-:Y:S01]  /*2a60*/  @!P6 IMAD.IADD R68, R68, 0x1, -R4.reuse ;  /* 0x000000014444e824 */ /* 0x100fe200078e0a04 */
[----:B------:R-:W-:Y:S01]  /*2a70*/  ISETP.GT.U32.AND P6, PT, R4, R74, PT ;  /* 0x0000004a0400720c */ /* 0x000fe20003fc4070 */
[----:B------:R-:W-:Y:S02]  /*2a80*/  IMAD.MOV R76, RZ, RZ, -R3 ;  /* 0x000000ffff4c7224 */ /* 0x000fe400078e0a03 */
[----:B------:R-:W-:Y:S02]  /*2a90*/  VIADD R8, R236, 0x1a8 ;  /* 0x000001a8ec087836 */ /* 0x000fe40000000000 */
[----:B------:R-:W-:Y:S02]  /*2aa0*/  IMAD R76, R4, R76, R5 ;  /* 0x0000004c044c7224 */ /* 0x000fe400078e0205 */
[----:B------:R-:W-:Y:S01]  /*2ab0*/  @!P4 IMAD.IADD R70, R70, 0x1, -R4 ;  /* 0x000000014646c824 */ /* 0x000fe200078e0a04 */
[----:B------:R-:W-:Y:S01]  /*2ac0*/  IABS R79, R8 ;  /* 0x00000008004f7213 */ /* 0x000fe20000000000 */
[----:B------:R-:W-:Y:S01]  /*2ad0*/  IMAD.HI.U32 R3, R2, R77, RZ ;  /* 0x0000004d02037227 */ /* 0x000fe200078e00ff */
[----:B------:R-:W-:-:S03]  /*2ae0*/  ISETP.GT.U32.AND P4, PT, R4, R76, PT ;  /* 0x0000004c0400720c */ /* 0x000fc60003f84070 */
[----:B------:R-:W-:Y:S01]  /*2af0*/  @!P6 IMAD.IADD R74, R74, 0x1, -R4 ;  /* 0x000000014a4ae824 */ /* 0x000fe200078e0a04 */
[C---:B------:R-:W-:Y:S01]  /*2b00*/  ISETP.GT.U32.AND P6, PT, R4.reuse, R72, PT ;  /* 0x000000480400720c */ /* 0x040fe20003fc4070 */
[----:B------:R-:W-:Y:S02]  /*2b10*/  IMAD.MOV R3, RZ, RZ, -R3 ;  /* 0x000000ffff037224 */ /* 0x000fe400078e0a03 */
[----:B------:R-:W-:Y:S02]  /*2b20*/  @!P0 IMAD.MOV R70, RZ, RZ, -R70 ;  /* 0x000000ffff468224 */ /* 0x000fe400078e0a46 */
[----:B------:R-:W-:Y:S02]  /*2b30*/  IMAD R77, R4, R3, R77 ;  /* 0x00000003044d7224 */ /* 0x000fe400078e024d */
[----:B------:R-:W-:-:S04]  /*2b40*/  IMAD.HI.U32 R3, R2, R79, RZ ;  /* 0x0000004f02037227 */ /* 0x000fc800078e00ff */
[--C-:B------:R-:W-:Y:S01]  /*2b50*/  @!P4 IMAD.IADD R76, R76, 0x1, -R4.reuse ;  /* 0x000000014c4cc824 */ /* 0x100fe200078e0a04 */
[----:B------:R-:W-:Y:S01]  /*2b60*/  ISETP.GE.AND P4, PT, R7, RZ, PT ;  /* 0x000000ff0700720c */ /* 0x000fe20003f86270 */
[----:B------:R-:W-:Y:S01]  /*2b70*/  @!P6 IMAD.IADD R72, R72, 0x1, -R4 ;  /* 0x000000014848e824 */ /* 0x000fe200078e0a04 */
[C---:B------:R-:W-:Y:S01]  /*2b80*/  ISETP.GT.U32.AND P6, PT, R4.reuse, R77, PT ;  /* 0x0000004d0400720c */ /* 0x040fe20003fc4070 */
[----:B------:R-:W-:Y:S01]  /*2b90*/  IMAD.MOV R5, RZ, RZ, -R3 ;  /* 0x000000ffff057224 */ /* 0x000fe200078e0a03 */
[----:B------:R-:W-:Y:S01]  /*2ba0*/  ISETP.GT.U32.AND P0, PT, R4, R76, PT ;  /* 0x0000004c0400720c */ /* 0x000fe20003f04070 */
[----:B------:R-:W-:-:S04]  /*2bb0*/  IMAD.HI.U32 R3, R2, R81, RZ ;  /* 0x0000005102037227 */ /* 0x000fc800078e00ff */
[----:B------:R-:W-:Y:S01]  /*2bc0*/  @!P5 IMAD.MOV R68, RZ, RZ, -R68 ;  /* 0x000000ffff44d224 */ /* 0x000fe200078e0a44 */
[C---:B------:R-:W-:Y:S01]  /*2bd0*/  ISETP.GT.U32.AND P5, PT, R4.reuse, R74, PT ;  /* 0x0000004a0400720c */ /* 0x040fe20003fa4070 */
[----:B------:R-:W-:Y:S02]  /*2be0*/  IMAD R79, R4, R5, R79 ;  /* 0x00000005044f7224 */ /* 0x000fe400078e024f */
[----:B------:R-:W-:Y:S02]  /*2bf0*/  IMAD.MOV R5, RZ, RZ, -R3 ;  /* 0x000000ffff057224 */ /* 0x000fe400078e0a03 */
[----:B------:R-:W-:Y:S02]  /*2c00*/  VIADD R10, R236, 0x1a4 ;  /* 0x000001a4ec0a7836 */ /* 0x000fe40000000000 */
[----:B------:R-:W-:Y:S02]  /*2c10*/  IMAD R81, R4, R5, R81 ;  /* 0x0000000504517224 */ /* 0x000fe400078e0251 */
[----:B------:R-:W-:Y:S01]  /*2c20*/  @!P1 IMAD.MOV R66, RZ, RZ, -R66 ;  /* 0x000000ffff429224 */ /* 0x000fe200078e0a42 */
[----:B------:R-:W-:Y:S01]  /*2c30*/  ISETP.GE.AND P1, PT, R12, RZ, PT ;  /* 0x000000ff0c00720c */ /* 0x000fe20003f26270 */
[--C-:B------:R-:W-:Y:S01]  /*2c40*/  @!P0 IMAD.IADD R76, R76, 0x1, -R4.reuse ;  /* 0x000000014c4c8824 */ /* 0x100fe200078e0a04 */
[----:B------:R-:W-:Y:S01]  /*2c50*/  ISETP.GT.U32.AND P0, PT, R4, R81, PT ;  /* 0x000000510400720c */ /* 0x000fe20003f04070 */
[--C-:B------:R-:W-:Y:S01]  /*2c60*/  @!P6 IMAD.IADD R77, R77, 0x1, -R4.reuse ;  /* 0x000000014d4de824 */ /* 0x100fe200078e0a04 */
[----:B------:R-:W-:Y:S01]  /*2c70*/  IABS R83, R10 ;  /* 0x0000000a00537213 */ /* 0x000fe20000000000 */
[----:B------:R-:W-:Y:S01]  /*2c80*/  @!P5 IMAD.IADD R74, R74, 0x1, -R4 ;  /* 0x000000014a4ad824 */ /* 0x000fe200078e0a04 */
[----:B------:R-:W-:Y:S01]  /*2c90*/  ISETP.GE.AND P5, PT, R6, RZ, PT ;  /* 0x000000ff0600720c */ /* 0x000fe20003fa6270 */
[----:B------:R-:W-:Y:S01]  /*2ca0*/  VIADD R6, R236, 0x1a2 ;  /* 0x000001a2ec067836 */ /* 0x000fe20000000000 */
[----:B------:R-:W-:Y:S01]  /*2cb0*/  ISETP.GT.U32.AND P6, PT, R4, R77, PT ;  /* 0x0000004d0400720c */ /* 0x000fe20003fc4070 */
[----:B------:R-:W-:-:S03]  /*2cc0*/  IMAD.HI.U32 R3, R2, R83, RZ ;  /* 0x0000005302037227 */ /* 0x000fc600078e00ff */
[----:B------:R-:W-:Y:S01]  /*2cd0*/  IABS R85, R6 ;  /* 0x0000000600557213 */ /* 0x000fe20000000000 */
[----:B------:R-:W-:Y:S02]  /*2ce0*/  IMAD.MOV R3, RZ, RZ, -R3 ;  /* 0x000000ffff037224 */ /* 0x000fe400078e0a03 */
[----:B------:R-:W-:Y:S01]  /*2cf0*/  @!P1 IMAD.MOV R72, RZ, RZ, -R72 ;  /* 0x000000ffff489224 */ /* 0x000fe200078e0a48 */
[C---:B------:R-:W-:Y:S01]  /*2d00*/  ISETP.GT.U32.AND P1, PT, R4.reuse, R79, PT ;  /* 0x0000004f0400720c */ /* 0x040fe20003f24070 */
[----:B------:R-:W-:Y:S02]  /*2d10*/  @!P0 IMAD.IADD R81, R81, 0x1, -R4 ;  /* 0x0000000151518824 */ /* 0x000fe400078e0a04 */
[C---:B------:R-:W-:Y:S02]  /*2d20*/  IMAD R83, R4.reuse, R3, R83 ;  /* 0x0000000304537224 */ /* 0x040fe400078e0253 */
[----:B------:R-:W-:Y:S01]  /*2d30*/  @!P5 IMAD.MOV R76, RZ, RZ, -R76 ;  /* 0x000000ffff4cd224 */ /* 0x000fe200078e0a4c */
[C---:B------:R-:W-:Y:S01]  /*2d40*/  ISETP.GT.U32.AND P5, PT, R4.reuse, R81, PT ;  /* 0x000000510400720c */ /* 0x040fe20003fa4070 */
[----:B------:R-:W-:Y:S01]  /*2d50*/  @!P6 IMAD.IADD R77, R77, 0x1, -R4 ;  /* 0x000000014d4de824 */ /* 0x000fe200078e0a04 */
[----:B------:R-:W-:Y:S01]  /*2d60*/  ISETP.GT.U32.AND P6, PT, R4, R83, PT ;  /* 0x000000530400720c */ /* 0x000fe20003fc4070 */
[----:B------:R-:W-:-:S04]  /*2d70*/  IMAD.HI.U32 R3, R2, R85, RZ ;  /* 0x0000005502037227 */ /* 0x000fc800078e00ff */
[----:B------:R-:W-:Y:S01]  /*2d80*/  @!P3 IMAD.MOV R74, RZ, RZ, -R74 ;  /* 0x000000ffff4ab224 */ /* 0x000fe200078e0a4a */
[----:B------:R-:W-:Y:S01]  /*2d90*/  ISETP.GE.AND P3, PT, R8, RZ, PT ;  /* 0x000000ff0800720c */ /* 0x000fe20003f66270 */
[----:B------:R-:W-:Y:S02]  /*2da0*/  VIADD R8, R236, 0x19e ;  /* 0x0000019eec087836 */ /* 0x000fe40000000000 */
[----:B------:R-:W-:Y:S02]  /*2db0*/  IMAD.MOV R3, RZ, RZ, -R3 ;  /* 0x000000ffff037224 */ /* 0x000fe400078e0a03 */
[--C-:B------:R-:W-:Y:S01]  /*2dc0*/  @!P1 IMAD.IADD R79, R79, 0x1, -R4.reuse ;  /* 0x000000014f4f9824 */ /* 0x100fe200078e0a04 */
[----:B------:R-:W-:Y:S01]  /*2dd0*/  IABS R89, R8 ;  /* 0x0000000800597213 */ /* 0x000fe20000000000 */
[----:B------:R-:W-:Y:S01]  /*2de0*/  IMAD R85, R4, R3, R85 ;  /* 0x0000000304557224 */ /* 0x000fe200078e0255 */
[----:B------:R-:W-:Y:S01]  /*2df0*/  ISETP.GE.AND P1, PT, R9, RZ, PT ;  /* 0x000000ff0900720c */ /* 0x000fe20003f26270 */
[----:B------:R-:W-:Y:S01]  /*2e00*/  VIADD R7, R236, 0x1a0 ;  /* 0x000001a0ec077836 */ /* 0x000fe20000000000 */
[C---:B------:R-:W-:Y:S01]  /*2e10*/  ISETP.GT.U32.AND P0, PT, R4.reuse, R79, PT ;  /* 0x0000004f0400720c */ /* 0x040fe20003f04070 */
[--C-:B------:R-:W-:Y:S01]  /*2e20*/  @!P5 IMAD.IADD R81, R81, 0x1, -R4.reuse ;  /* 0x000000015151d824 */ /* 0x100fe200078e0a04 */
[----:B------:R-:W-:Y:S01]  /*2e30*/  ISETP.GT.U32.AND P5, PT, R4, R85, PT ;  /* 0x000000550400720c */ /* 0x000fe20003fa4070 */
[----:B------:R-:W-:Y:S01]  /*2e40*/  @!P6 IMAD.IADD R83, R83, 0x1, -R4 ;  /* 0x000000015353e824 */ /* 0x000fe200078e0a04 */
[----:B------:R-:W-:Y:S01]  /*2e50*/  IABS R87, R7 ;  /* 0x0000000700577213 */ /* 0x000fe20000000000 */
[----:B------:R-:W-:-:S03]  /*2e60*/  IMAD.HI.U32 R3, R2, R89, RZ ;  /* 0x0000005902037227 */ /* 0x000fc600078e00ff */
[----:B------:R-:W-:Y:S01]  /*2e70*/  ISETP.GT.U32.AND P6, PT, R4, R83, PT ;  /* 0x000000530400720c */ /* 0x000fe20003fc4070 */
[----:B------:R-:W-:Y:S02]  /*2e80*/  IMAD.MOV R3, RZ, RZ, -R3 ;  /* 0x000000ffff037224 */ /* 0x000fe400078e0a03 */
[----:B------:R-:W-:-:S04]  /*2e90*/  IMAD.HI.U32 R5, R2, R87, RZ ;  /* 0x0000005702057227 */ /* 0x000fc800078e00ff */
[----:B------:R-:W-:Y:S02]  /*2ea0*/  IMAD R89, R4, R3, R89 ;  /* 0x0000000304597224 */ /* 0x000fe400078e0259 */
[----:B------:R-:W-:Y:S02]  /*2eb0*/  IMAD.MOV R5, RZ, RZ, -R5 ;  /* 0x000000ffff057224 */ /* 0x000fe400078e0a05 */
[--C-:B------:R-:W-:Y:S01]  /*2ec0*/  @!P0 IMAD.IADD R79, R79, 0x1, -R4.reuse ;  /* 0x000000014f4f8824 */ /* 0x100fe200078e0a04 */
[----:B------:R-:W-:Y:S01]  /*2ed0*/  ISETP.GE.AND P0, PT, R6, RZ, PT ;  /* 0x000000ff0600720c */ /* 0x000fe20003f06270 */
[----:B------:R-:W-:Y:S01]  /*2ee0*/  @!P5 IMAD.IADD R85, R85, 0x1, -R4 ;  /* 0x000000015555d824 */ /* 0x000fe200078e0a04 */
[----:B------:R-:W-:Y:S01]  /*2ef0*/  ISETP.GT.U32.AND P5, PT, R4, R89, PT ;  /* 0x000000590400720c */ /* 0x000fe20003fa4070 */
[----:B------:R-:W-:Y:S02]  /*2f00*/  VIADD R6, R236, 0x19c ;  /* 0x0000019cec067836 */ /* 0x000fe40000000000 */
[----:B------:R-:W-:-:S02]  /*2f10*/  IMAD R87, R4, R5, R87 ;  /* 0x0000000504577224 */ /* 0x000fc400078e0257 */
[----:B------:R-:W-:Y:S01]  /*2f20*/  @!P6 IMAD.IADD R83, R83, 0x1, -R4 ;  /* 0x000000015353e824 */ /* 0x000fe200078e0a04 */
[----:B------:R-:W-:Y:S01]  /*2f30*/  IABS R91, R6 ;  /* 0x00000006005b7213 */ /* 0x000fe20000000000 */
[----:B------:R-:W-:Y:S01]  /*2f40*/  VIADD R9, R236, 0x19a ;  /* 0x0000019aec097836 */ /* 0x000fe20000000000 */
[----:B------:R-:W-:Y:S01]  /*2f50*/  ISETP.GT.U32.AND P6, PT, R4, R87, PT ;  /* 0x000000570400720c */ /* 0x000fe20003fc4070 */
[----:B------:R-:W-:Y:S01]  /*2f60*/  @!P4 IMAD.MOV R77, RZ, RZ, -R77 ;  /* 0x000000ffff4dc224 */ /* 0x000fe200078e0a4d */
[----:B------:R-:W-:Y:S01]  /*2f70*/  ISETP.GE.AND P4, PT, R10, RZ, PT ;  /* 0x000000ff0a00720c */ /* 0x000fe20003f86270 */
[----:B------:R-:W-:Y:S01]  /*2f80*/  IMAD.HI.U32 R3, R2, R91, RZ ;  /* 0x0000005b02037227 */ /* 0x000fe200078e00ff */
[----:B------:R-:W-:-:S03]  /*2f90*/  IABS R93, R9 ;  /* 0x00000009005d7213 */ /* 0x000fc60000000000 */
[----:B------:R-:W-:Y:S01]  /*2fa0*/  @!P5 IMAD.IADD R89, R89, 0x1, -R4 ;  /* 0x000000015959d824 */ /* 0x000fe200078e0a04 */
[----:B------:R-:W-:Y:S01]  /*2fb0*/  ISETP.GT.U32.AND P5, PT, R4, R85, PT ;  /* 0x000000550400720c */ /* 0x000fe20003fa4070 */
[----:B------:R-:W-:Y:S02]  /*2fc0*/  VIADD R10, R236, 0x198 ;  /* 0x00000198ec0a7836 */ /* 0x000fe40000000000 */
[----:B------:R-:W-:Y:S02]  /*2fd0*/  IMAD.MOV R5, RZ, RZ, -R3 ;  /* 0x000000ffff057224 */ /* 0x000fe400078e0a03 */
[----:B------:R-:W-:Y:S01]  /*2fe0*/  IMAD.HI.U32 R3, R2, R93, RZ ;  /* 0x0000005d02037227 */ /* 0x000fe200078e00ff */
[----:B------:R-:W-:-:S03]  /*2ff0*/  IABS R95, R10 ;  /* 0x0000000a005f7213 */ /* 0x000fc60000000000 */
[----:B------:R-:W-:Y:S01]  /*3000*/  @!P6 IMAD.IADD R87, R87, 0x1, -R4 ;  /* 0x000000015757e824 */ /* 0x000fe200078e0a04 */
[----:B------:R-:W-:Y:S01]  /*3010*/  ISETP.GE.AND P6, PT, R7, RZ, PT ;  /* 0x000000ff0700720c */ /* 0x000fe20003fc6270 */
[C---:B------:R-:W-:Y:S02]  /*3020*/  IMAD R91, R4.reuse, R5, R91 ;  /* 0x00000005045b7224 */ /* 0x040fe400078e025b */
[----:B------:R-:W-:Y:S02]  /*3030*/  IMAD.MOV R3, RZ, RZ, -R3 ;  /* 0x000000ffff037224 */ /* 0x000fe400078e0a03 */
[----:B------:R-:W-:Y:S01]  /*3040*/  @!P1 IMAD.MOV R81, RZ, RZ, -R81 ;  /* 0x000000ffff519224 */ /* 0x000fe200078e0a51 */
[----:B------:R-:W-:Y:S01]  /*3050*/  ISETP.GT.U32.AND P1, PT, R4, R87, PT ;  /* 0x000000570400720c */ /* 0x000fe20003f24070 */
[----:B------:R-:W-:Y:S02]  /*3060*/  VIADD R11, R236, 0x196 ;  /* 0x00000196ec0b7836 */ /* 0x000fe40000000000 */
[----:B------:R-:W-:-:S02]  /*3070*/  IMAD R93, R4, R3, R93 ;  /* 0x00000003045d7224 */ /* 0x000fc400078e025d */
[----:B------:R-:W-:Y:S01]  /*3080*/  @!P4 IMAD.MOV R83, RZ, RZ, -R83 ;  /* 0x000000ffff53c224 */ /* 0x000fe200078e0a53 */
[----:B------:R-:W-:Y:S01]  /*3090*/  ISETP.GT.U32.AND P4, PT, R4, R91, PT ;  /* 0x0000005b0400720c */ /* 0x000fe20003f84070 */
[----:B------:R-:W-:Y:S01]  /*30a0*/  IMAD.HI.U32 R5, R2, R95, RZ ;  /* 0x0000005f02057227 */ /* 0x000fe200078e00ff */
[----:B------:R-:W-:-:S03]  /*30b0*/  IABS R97, R11 ;  /* 0x0000000b00617213 */ /* 0x000fc60000000000 */
[----:B------:R-:W-:Y:S01]  /*30c0*/  @!P5 IMAD.IADD R85, R85, 0x1, -R4 ;  /* 0x000000015555d824 */ /* 0x000fe200078e0a04 */
[----:B------:R-:W-:Y:S01]  /*30d0*/  ISETP.GT.U32.AND P5, PT, R4, R93, PT ;  /* 0x0000005d0400720c */ /* 0x000fe20003fa4070 */
[----:B------:R-:W-:Y:S02]  /*30e0*/  IMAD.MOV R5, RZ, RZ, -R5 ;  /* 0x000000ffff057224 */ /* 0x000fe400078e0a05 */
[----:B------:R-:W-:-:S04]  /*30f0*/  IMAD.HI.U32 R3, R2, R97, RZ ;  /* 0x0000006102037227 */ /* 0x000fc800078e00ff */
[----:B------:R-:W-:Y:S02]  /*3100*/  IMAD R95, R4, R5, R95 ;  /* 0x00000005045f7224 */ /* 0x000fe400078e025f */
[--C-:B------:R-:W-:Y:S02]  /*3110*/  @!P1 IMAD.IADD R87, R87, 0x1, -R4.reuse ;  /* 0x0000000157579824 */ /* 0x100fe400078e0a04 */
[----:B------:R-:W-:Y:S01]  /*3120*/  VIADD R12, R236, 0x194 ;  /* 0x00000194ec0c7836 */ /* 0x000fe20000000000 */
[C---:B------:R-:W-:Y:S01]  /*3130*/  ISETP.GT.U32.AND P1, PT, R4.reuse, R95, PT ;  /* 0x0000005f0400720c */ /* 0x040fe20003f24070 */
[----:B------:R-:W-:Y:S02]  /*3140*/  IMAD.MOV R3, RZ, RZ, -R3 ;  /* 0x000000ffff037224 */ /* 0x000fe400078e0a03 */
[--C-:B------:R-:W-:Y:S01]  /*3150*/  @!P4 IMAD.IADD R91, R91, 0x1, -R4.reuse ;  /* 0x000000015b5bc824 */ /* 0x100fe200078e0a04 */
[----:B------:R-:W-:Y:S01]  /*3160*/  IABS R99, R12 ;  /* 0x0000000c00637213 */ /* 0x000fe20000000000 */
[----:B------:R-:W-:Y:S01]  /*3170*/  @!P3 IMAD.MOV R79, RZ, RZ, -R79 ;  /* 0x000000ffff4fb224 */ /* 0x000fe200078e0a4f */
[C---:B------:R-:W-:Y:S01]  /*3180*/  ISETP.GT.U32.AND P3, PT, R4.reuse, R89, PT ;  /* 0x000000590400720c */ /* 0x040fe20003f64070 */
[----:B------:R-:W-:Y:S01]  /*3190*/  IMAD R97, R4, R3, R97 ;  /* 0x0000000304617224 */ /* 0x000fe200078e0261 */
[----:B------:R-:W-:Y:S01]  /*31a0*/  ISETP.GE.AND P4, PT, R6, RZ, PT ;  /* 0x000000ff0600720c */ /* 0x000fe20003f86270 */
[----:B------:R-:W-:Y:S01]  /*31b0*/  @!P5 IMAD.IADD R93, R93, 0x1, -R4 ;  /* 0x000000015d5dd824 */ /* 0x000fe200078e0a04 */
[C---:B------:R-:W-:Y:S01]  /*31c0*/  ISETP.GT.U32.AND P5, PT, R4.reuse, R91, PT ;  /* 0x0000005b0400720c */ /* 0x040fe20003fa4070 */
[----:B------:R-:W-:Y:S01]  /*31d0*/  @!P6 IMAD.MOV R87, RZ, RZ, -R87 ;  /* 0x000000ffff57e224 */ /* 0x000fe200078e0a57 */
[----:B------:R-:W-:Y:S01]  /*31e0*/  ISETP.GT.U32.AND P6, PT, R4, R97, PT ;  /* 0x000000610400720c */ /* 0x000fe20003fc4070 */
[----:B------:R-:W-:-:S04]  /*31f0*/  IMAD.HI.U32 R3, R2, R99, RZ ;  /* 0x0000006302037227 */ /* 0x000fc800078e00ff */
[--C-:B------:R-:W-:Y:S02]  /*3200*/  @!P1 IMAD.IADD R95, R95, 0x1, -R4.reuse ;  /* 0x000000015f5f9824 */ /* 0x100fe400078e0a04 */
[----:B------:R-:W-:Y:S02]  /*3210*/  IMAD.MOV R5, RZ, RZ, -R3 ;  /* 0x000000ffff057224 */ /* 0x000fe400078e0a03 */
[--C-:B------:R-:W-:Y:S01]  /*3220*/  @!P3 IMAD.IADD R89, R89, 0x1, -R4.reuse ;  /* 0x000000015959b824 */ /* 0x100fe200078e0a04 */
[----:B------:R-:W-:Y:S01]  /*3230*/  ISETP.GE.AND P3, PT, R8, RZ, PT ;  /* 0x000000ff0800720c */ /* 0x000fe20003f66270 */
[----:B------:R-:W-:Y:S01]  /*3240*/  VIADD R8, R236, 0x192 ;  /* 0x00000192ec087836 */ /* 0x000fe20000000000 */
[----:B------:R-:W-:Y:S01]  /*3250*/  ISETP.GT.U32.AND P1, PT, R4, R95, PT ;  /* 0x0000005f0400720c */ /* 0x000fe20003f24070 */
[--C-:B------:R-:W-:Y:S01]  /*3260*/  @!P5 IMAD.IADD R91, R91, 0x1, -R4.reuse ;  /* 0x000000015b5bd824 */ /* 0x100fe200078e0a04 */
[----:B------:R-:W-:Y:S01]  /*3270*/  ISETP.GE.AND P5, PT, R10, RZ, PT ;  /* 0x000000ff0a00720c */ /* 0x000fe20003fa6270 */
[----:B------:R-:W-:Y:S01]  /*3280*/  IMAD R99, R4, R5, R99 ;  /* 0x0000000504637224 */ /* 0x000fe200078e0263 */
[----:B------:R-:W-:Y:S01]  /*3290*/  IABS R7, R8 ;  /* 0x0000000800077213 */ /* 0x000fe20000000000 */
[----:B------:R-:W-:-:S02]  /*32a0*/  @!P6 IMAD.IADD R97, R97, 0x1, -R4 ;  /* 0x000000016161e824 */ /* 0x000fc400078e0a04 */
[----:B------:R-:W-:Y:S01]  /*32b0*/  @!P4 IMAD.MOV R91, RZ, RZ, -R91 ;  /* 0x000000ffff5bc224 */ /* 0x000fe200078e0a5b */
[----:B------:R-:W-:Y:S01]  /*32c0*/  ISETP.GT.U32.AND P4, PT, R4, R99, PT ;  /* 0x000000630400720c */ /* 0x000fe20003f84070 */
[----:B------:R-:W-:Y:S01]  /*32d0*/  IMAD.HI.U32 R3, R2, R7, RZ ;  /* 0x0000000702037227 */ /* 0x000fe200078e00ff */
[----:B------:R-:W-:-:S03]  /*32e0*/  ISETP.GT.U32.AND P6, PT, R4, R97, PT ;  /* 0x000000610400720c */ /* 0x000fc60003fc4070 */
[----:B------:R-:W-:Y:S01]  /*32f0*/  @!P0 IMAD.MOV R85, RZ, RZ, -R85 ;  /* 0x000000ffff558224 */ /* 0x000fe200078e0a55 */
[----:B------:R-:W-:Y:S01]  /*3300*/  ISETP.GT.U32.AND P0, PT, R4, R93, PT ;  /* 0x0000005d0400720c */ /* 0x000fe20003f04070 */
[--C-:B------:R-:W-:Y:S01]  /*3310*/  @!P1 IMAD.IADD R95, R95, 0x1, -R4.reuse ;  /* 0x000000015f5f9824 */ /* 0x100fe200078e0a04 */
[----:B------:R-:W-:Y:S01]  /*3320*/  ISETP.GE.AND P1, PT, R12, RZ, PT ;  /* 0x000000ff0c00720c */ /* 0x000fe20003f26270 */
[----:B------:R-:W-:Y:S02]  /*3330*/  VIADD R5, R236, 0x190 ;  /* 0x00000190ec057836 */ /* 0x000fe40000000000 */
[----:B------:R-:W-:Y:S02]  /*3340*/  IMAD.MOV R3, RZ, RZ, -R3 ;  /* 0x000000ffff037224 */ /* 0x000fe400078e0a03 */
[----:B------:R-:W-:Y:S01]  /*3350*/  @!P3 IMAD.MOV R89, RZ, RZ, -R89 ;  /* 0x000000ffff59b224 */ /* 0x000fe200078e0a59 */
[----:B------:R-:W-:Y:S01]  /*3360*/  ISETP.GE.AND P3, PT, R9, RZ, PT ;  /* 0x000000ff0900720c */ /* 0x000fe20003f66270 */
[----:B------:R-:W-:Y:S01]  /*3370*/  @!P5 IMAD.MOV R95, RZ, RZ, -R95 ;  /* 0x000000ffff5fd224 */ /* 0x000fe200078e0a5f */
[----:B------:R-:W-:Y:S01]  /*3380*/  ISETP.GE.AND P5, PT, R5, RZ, PT ;  /* 0x000000ff0500720c */ /* 0x000fe20003fa6270 */
[----:B------:R-:W-:Y:S01]  /*3390*/  IMAD R100, R4, R3, R7 ;  /* 0x0000000304647224 */ /* 0x000fe200078e0207 */
[----:B------:R-:W-:Y:S01]  /*33a0*/  IABS R5, R5 ;  /* 0x0000000500057213 */ /* 0x000fe20000000000 */
[----:B------:R-:W-:-:S02]  /*33b0*/  @!P4 IMAD.IADD R99, R99, 0x1, -R4 ;  /* 0x000000016363c824 */ /* 0x000fc400078e0a04 */
[----:B------:R-:W-:Y:S01]  /*33c0*/  @!P6 IMAD.IADD R97, R97, 0x1, -R4 ;  /* 0x000000016161e824 */ /* 0x000fe200078e0a04 */
[----:B------:R-:W-:Y:S01]  /*33d0*/  ISETP.GT.U32.AND P6, PT, R4, R100, PT ;  /* 0x000000640400720c */ /* 0x000fe20003fc4070 */
[----:B------:R-:W-:Y:S01]  /*33e0*/  IMAD.HI.U32 R3, R2, R5, RZ ;  /* 0x0000000502037227 */ /* 0x000fe200078e00ff */
[----:B------:R-:W-:-:S03]  /*33f0*/  ISETP.GT.U32.AND P4, PT, R4, R99, PT ;  /* 0x000000630400720c */ /* 0x000fc60003f84070 */
[----:B------:R-:W-:Y:S01]  /*3400*/  @!P0 IMAD.IADD R93, R93, 0x1, -R4 ;  /* 0x000000015d5d8824 */ /* 0x000fe200078e0a04 */
[----:B------:R-:W-:Y:S01]  /*3410*/  ISETP.GE.AND P0, PT, R11, RZ, PT ;  /* 0x000000ff0b00720c */ /* 0x000fe20003f06270 */
[----:B------:R-:W-:Y:S02]  /*3420*/  VIADD R6, R236, 0x18e ;  /* 0x0000018eec067836 */ /* 0x000fe40000000000 */
[----:B------:R-:W-:Y:S02]  /*3430*/  IMAD.MOV R102, RZ, RZ, -R3 ;  /* 0x000000ffff667224 */ /* 0x000fe400078e0a03 */
[----:B------:R-:W-:Y:S01]  /*3440*/  @!P3 IMAD.MOV R93, RZ, RZ, -R93 ;  /* 0x000000ffff5db224 */ /* 0x000fe200078e0a5d */
[----:B------:R-:W-:Y:S01]  /*3450*/  ISETP.GE.AND P3, PT, R8, RZ, PT ;  /* 0x000000ff0800720c */ /* 0x000fe20003f66270 */
[----:B------:R-:W-:Y:S01]  /*3460*/  IMAD R102, R4, R102, R5 ;  /* 0x0000006604667224 */ /* 0x000fe200078e0205 */
[----:B------:R-:W-:Y:S01]  /*3470*/  IABS R7, R6 ;  /* 0x0000000600077213 */ /* 0x000fe20000000000 */
[----:B------:R-:W-:-:S02]  /*3480*/  VIADD R8, R236, 0x18c ;  /* 0x0000018cec087836 */ /* 0x000fc40000000000 */
[--C-:B------:R-:W-:Y:S02]  /*3490*/  @!P6 IMAD.IADD R100, R100, 0x1, -R4.reuse ;  /* 0x000000016464e824 */ /* 0x100fe400078e0a04 */
[----:B------:R-:W-:Y:S01]  /*34a0*/  @!P4 IMAD.IADD R99, R99, 0x1, -R4 ;  /* 0x000000016363c824 */ /* 0x000fe200078e0a04 */
[----:B------:R-:W-:Y:S01]  /*34b0*/  ISETP.GT.U32.AND P4, PT, R4, R102, PT ;  /* 0x000000660400720c */ /* 0x000fe20003f84070 */
[----:B------:R-:W-:Y:S01]  /*34c0*/  IMAD.HI.U32 R3, R2, R7, RZ ;  /* 0x0000000702037227 */ /* 0x000fe200078e00ff */
[----:B------:R-:W-:Y:S02]  /*34d0*/  IABS R9, R8 ;  /* 0x0000000800097213 */ /* 0x000fe40000000000 */
[----:B------:R-:W-:Y:S01]  /*34e0*/  ISETP.GT.U32.AND P6, PT, R4, R100, PT ;  /* 0x000000640400720c */ /* 0x000fe20003fc4070 */
[----:B------:R-:W-:Y:S01]  /*34f0*/  @!P0 IMAD.MOV R97, RZ, RZ, -R97 ;  /* 0x000000ffff618224 */ /* 0x000fe200078e0a61 */
[----:B------:R-:W-:Y:S01]  /*3500*/  ISETP.GE.AND P0, PT, R6, RZ, PT ;  /* 0x000000ff0600720c */ /* 0x000fe20003f06270 */
[----:B------:R-:W-:-:S02]  /*3510*/  IMAD.MOV R3, RZ, RZ, -R3 ;  /* 0x000000ffff037224 */ /* 0x000fc400078e0a03 */
[----:B------:R-:W-:Y:S02]  /*3520*/  VIADD R6, R236, 0x18a ;  /* 0x0000018aec067836 */ /* 0x000fe40000000000 */
[----:B------:R-:W-:-:S04]  /*3530*/  IMAD.HI.U32 R5, R2, R9, RZ ;  /* 0x0000000902057227 */ /* 0x000fc800078e00ff */
[----:B------:R-:W-:Y:S01]  /*3540*/  IMAD R104, R4, R3, R7 ;  /* 0x0000000304687224 */ /* 0x000fe200078e0207 */
[----:B------:R-:W-:Y:S01]  /*3550*/  IABS R3, R6 ;  /* 0x0000000600037213 */ /* 0x000fe20000000000 */
[----:B------:R-:W-:Y:S02]  /*3560*/  IMAD.MOV R5, RZ, RZ, -R5 ;  /* 0x000000ffff057224 */ /* 0x000fe400078e0a05 */
[--C-:B------:R-:W-:Y:S02]  /*3570*/  @!P4 IMAD.IADD R102, R102, 0x1, -R4.reuse ;  /* 0x000000016666c824 */ /* 0x100fe400078e0a04 */
[----:B------:R-:W-:Y:S02]  /*3580*/  IMAD R106, R4, R5, R9 ;  /* 0x00000005046a7224 */ /* 0x000fe400078e0209 */
[----:B------:R-:W-:Y:S02]  /*3590*/  IMAD.MOV.U32 R5, RZ, RZ, R3 ;  /* 0x000000ffff057224 */ /* 0x000fe400078e0003 */
[----:B------:R-:W-:Y:S01]  /*35a0*/  @!P6 IMAD.IADD R100, R100, 0x1, -R4 ;  /* 0x000000016464e824 */ /* 0x000fe200078e0a04 */
[C---:B------:R-:W-:Y:S01]  /*35b0*/  ISETP.GT.U32.AND P6, PT, R4.reuse, R104, PT ;  /* 0x000000680400720c */ /* 0x040fe20003fc4070 */
[----:B------:R-:W-:Y:S01]  /*35c0*/  @!P1 IMAD.MOV R99, RZ, RZ, -R99 ;  /* 0x000000ffff639224 */ /* 0x000fe200078e0a63 */
[----:B------:R-:W-:Y:S01]  /*35d0*/  ISETP.GT.U32.AND P1, PT, R4, R102, PT ;  /* 0x000000660400720c */ /* 0x000fe20003f24070 */
[----:B------:R-:W-:Y:S01]  /*35e0*/  IMAD.HI.U32 R3, R2, R5, RZ ;  /* 0x0000000502037227 */ /* 0x000fe200078e00ff */
[----:B------:R-:W-:-:S03]  /*35f0*/  ISETP.GT.U32.AND P4, PT, R4, R106, PT ;  /* 0x0000006a0400720c */ /* 0x000fc60003f84070 */
[----:B------:R-:W-:Y:S02]  /*3600*/  IMAD.MOV R108, RZ, RZ, -R3 ;  /* 0x000000ffff6c7224 */ /* 0x000fe400078e0a03 */
[----:B------:R-:W-:Y:S02]  /*3610*/  VIADD R10, R236, 0x188 ;  /* 0x00000188ec0a7836 */ /* 0x000fe40000000000 */
[----:B------:R-:W-:Y:S02]  /*3620*/  IMAD R108, R4, R108, R5 ;  /* 0x0000006c046c7224 */ /* 0x000fe400078e0205 */
[----:B------:R-:W-:Y:S01]  /*3630*/  VIADD R11, R236, 0x186 ;  /* 0x00000186ec0b7836 */ /* 0x000fe20000000000 */
[----:B------:R-:W-:Y:S01]  /*3640*/  IABS R7, R10 ;  /* 0x0000000a00077213 */ /* 0x000fe20000000000 */
[--C-:B------:R-:W-:Y:S02]  /*3650*/  @!P6 IMAD.IADD R104, R104, 0x1, -R4.reuse ;  /* 0x000000016868e824 */ /* 0x100fe400078e0a04 */
[----:B------:R-:W-:Y:S01]  /*3660*/  @!P1 IMAD.IADD R102, R102, 0x1, -R4 ;  /* 0x0000000166669824 */ /* 0x000fe200078e0a04 */
[----:B------:R-:W-:Y:S01]  /*3670*/  ISETP.GT.U32.AND P1, PT, R4, R108, PT ;  /* 0x0000006c0400720c */ /* 0x000fe20003f24070 */
[----:B------:R-:W-:Y:S01]  /*3680*/  IMAD.HI.U32 R3, R2, R7, RZ ;  /* 0x0000000702037227 */ /* 0x000fe200078e00ff */
[----:B------:R-:W-:-:S02]  /*3690*/  IABS R9, R11 ;  /* 0x0000000b00097213 */ /* 0x000fc40000000000 */
[----:B------:R-:W-:Y:S01]  /*36a0*/  ISETP.GT.U32.AND P6, PT, R4, R104, PT ;  /* 0x000000680400720c */ /* 0x000fe20003fc4070 */
[----:B------:R-:W-:Y:S02]  /*36b0*/  @!P4 IMAD.IADD R106, R106, 0x1, -R4 ;  /* 0x000000016a6ac824 */ /* 0x000fe400078e0a04 */
[----:B------:R-:W-:-:S03]  /*36c0*/  IMAD.HI.U32 R5, R2, R9, RZ ;  /* 0x0000000902057227 */ /* 0x000fc600078e00ff */
[----:B------:R-:W-:Y:S01]  /*36d0*/  ISETP.GT.U32.AND P4, PT, R4, R106, PT ;  /* 0x0000006a0400720c */ /* 0x000fe20003f84070 */
[----:B------:R-:W-:Y:S02]  /*36e0*/  IMAD.MOV R3, RZ, RZ, -R3 ;  /* 0x000000ffff037224 */ /* 0x000fe400078e0a03 */
[----:B------:R-:W-:Y:S01]  /*36f0*/  @!P3 IMAD.MOV R100, RZ, RZ, -R100 ;  /* 0x000000ffff64b224 */ /* 0x000fe200078e0a64 */
[----:B------:R-:W-:Y:S01]  /*3700*/  ISETP.GE.AND P3, PT, R8, RZ, PT ;  /* 0x000000ff0800720c */ /* 0x000fe20003f66270 */
[----:B------:R-:W-:Y:S02]  /*3710*/  IMAD R110, R4, R3, R7 ;  /* 0x00000003046e7224 */ /* 0x000fe400078e0207 */
[----:B------:R-:W-:Y:S02]  /*3720*/  IMAD.MOV R5, RZ, RZ, -R5 ;  /* 0x000000ffff057224 */ /* 0x000fe400078e0a05 */
[----:B------:R-:W-:Y:S02]  /*3730*/  VIADD R8, R236, 0x184 ;  /* 0x00000184ec087836 */ /* 0x000fe40000000000 */
[----:B------:R-:W-:-:S02]  /*3740*/  @!P1 IMAD.IADD R108, R108, 0x1, -R4 ;  /* 0x000000016c6c9824 */ /* 0x000fc400078e0a04 */
[----:B------:R-:W-:Y:S01]  /*3750*/  IMAD R112, R4, R5, R9 ;  /* 0x0000000504707224 */ /* 0x000fe200078e0209 */
[----:B------:R-:W-:Y:S01]  /*3760*/  IABS R5, R8 ;  /* 0x0000000800057213 */ /* 0x000fe20000000000 */
[----:B------:R-:W-:Y:S01]  /*3770*/  @!P6 IMAD.IADD R104, R104, 0x1, -R4 ;  /* 0x000000016868e824 */ /* 0x000fe200078e0a04 */
[C---:B------:R-:W-:Y:S01]  /*3780*/  ISETP.GT.U32.AND P6, PT, R4.reuse, R110, PT ;  /* 0x0000006e0400720c */ /* 0x040fe20003fc4070 */
[----:B------:R-:W-:Y:S01]  /*3790*/  @!P5 IMAD.MOV R102, RZ, RZ, -R102 ;  /* 0x000000ffff66d224 */ /* 0x000fe200078e0a66 */
[----:B------:R-:W-:Y:S01]  /*37a0*/  ISETP.GT.U32.AND P1, PT, R4, R108, PT ;  /* 0x0000006c0400720c */ /* 0x000fe20003f24070 */
[----:B------:R-:W-:Y:S01]  /*37b0*/  IMAD.HI.U32 R3, R2, R5, RZ ;  /* 0x0000000502037227 */ /* 0x000fe200078e00ff */
[----:B------:R-:W-:-:S03]  /*37c0*/  ISETP.GE.AND P5, PT, R6, RZ, PT ;  /* 0x000000ff0600720c */ /* 0x000fc60003fa6270 */
[--C-:B------:R-:W-:Y:S01]  /*37d0*/  @!P4 IMAD.IADD R106, R106, 0x1, -R4.reuse ;  /* 0x000000016a6ac824 */ /* 0x100fe200078e0a04 */
[----:B------:R-:W-:Y:S01]  /*37e0*/  ISETP.GT.U32.AND P4, PT, R4, R112, PT ;  /* 0x000000700400720c */ /* 0x000fe20003f84070 */
[----:B------:R-:W-:Y:S02]  /*37f0*/  IMAD.MOV R114, RZ, RZ, -R3 ;  /* 0x000000ffff727224 */ /* 0x000fe400078e0a03 */
[----:B------:R-:W-:Y:S02]  /*3800*/  VIADD R6, R236, 0x182 ;  /* 0x00000182ec067836 */ /* 0x000fe40000000000 */
[--C-:B------:R-:W-:Y:S02]  /*3810*/  @!P6 IMAD.IADD R110, R110, 0x1, -R4.reuse ;  /* 0x000000016e6ee824 */ /* 0x100fe400078e0a04 */
[----:B------:R-:W-:Y:S01]  /*3820*/  @!P1 IMAD.IADD R108, R108, 0x1, -R4 ;  /* 0x000000016c6c9824 */ /* 0x000fe200078e0a04 */
[----:B------:R-:W-:Y:S01]  /*3830*/  IABS R7, R6 ;  /* 0x0000000600077213 */ /* 0x000fe20000000000 */
[C---:B------:R-:W-:Y:S01]  /*3840*/  IMAD R114, R4.reuse, R114, R5 ;  /* 0x0000007204727224 */ /* 0x040fe200078e0205 */
[----:B------:R-:W-:Y:S01]  /*3850*/  ISETP.GT.U32.AND P6, PT, R4, R110, PT ;  /* 0x0000006e0400720c */ /* 0x000fe20003fc4070 */
[----:B------:R-:W-:Y:S01]  /*3860*/  @!P5 IMAD.MOV R108, RZ, RZ, -R108 ;  /* 0x000000ffff6cd224 */ /* 0x000fe200078e0a6c */
[----:B------:R-:W-:Y:S01]  /*3870*/  ISETP.GE.AND P1, PT, R8, RZ, PT ;  /* 0x000000ff0800720c */ /* 0x000fe20003f26270 */
[----:B------:R-:W-:Y:S01]  /*3880*/  @!P0 IMAD.MOV R104, RZ, RZ, -R104 ;  /* 0x000000ffff688224 */ /* 0x000fe200078e0a68 */
[----:B------:R-:W-:Y:S01]  /*3890*/  ISETP.GT.U32.AND P5, PT, R4, R114, PT ;  /* 0x000000720400720c */ /* 0x000fe20003fa4070 */
[----:B------:R-:W-:Y:S01]  /*38a0*/  @!P4 IMAD.IADD R112, R112, 0x1, -R4 ;  /* 0x000000017070c824 */ /* 0x000fe200078e0a04 */
[----:B------:R-:W-:Y:S01]  /*38b0*/  ISETP.GE.AND P0, PT, R10, RZ, PT ;  /* 0x000000ff0a00720c */ /* 0x000fe20003f06270 */
[----:B------:R-:W-:-:S03]  /*38c0*/  IMAD.HI.U32 R3, R2, R7, RZ ;  /* 0x0000000702037227 */ /* 0x000fc600078e00ff */
[----:B------:R-:W-:Y:S01]  /*38d0*/  ISETP.GT.U32.AND P4, PT, R4, R112, PT ;  /* 0x000000700400720c */ /* 0x000fe20003f84070 */
[----:B------:R-:W-:Y:S02]  /*38e0*/  VIADD R8, R236, 0x180 ;  /* 0x00000180ec087836 */ /* 0x000fe40000000000 */
[----:B------:R-:W-:Y:S02]  /*38f0*/  IMAD.MOV R3, RZ, RZ, -R3 ;  /* 0x000000ffff037224 */ /* 0x000fe400078e0a03 */
[--C-:B------:R-:W-:Y:S01]  /*3900*/  @!P6 IMAD.IADD R110, R110, 0x1, -R4.reuse ;  /* 0x000000016e6ee824 */ /* 0x100fe200078e0a04 */
[----:B------:R-:W-:Y:S01]  /*3910*/  IABS R5, R8 ;  /* 0x0000000800057213 */ /* 0x000fe20000000000 */
[----:B------:R-:W-:Y:S01]  /*3920*/  @!P5 IMAD.IADD R114, R114, 0x1, -R4 ;  /* 0x000000017272d824 */ /* 0x000fe200078e0a04 */
[----:B------:R-:W-:Y:S01]  /*3930*/  ISETP.GE.AND P6, PT, R6, RZ, PT ;  /* 0x000000ff0600720c */ /* 0x000fe20003fc6270 */
[----:B------:R-:W-:Y:S01]  /*3940*/  IMAD R116, R4, R3, R7 ;  /* 0x0000000304747224 */ /* 0x000fe200078e0207 */
[----:B------:R-:W-:Y:S01]  /*3950*/  ISETP.GE.AND P5, PT, R8, RZ, PT ;  /* 0x000000ff0800720c */ /* 0x000fe20003fa6270 */
[----:B------:R-:W-:Y:S01]  /*3960*/  @!P0 IMAD.MOV R110, RZ, RZ, -R110 ;  /* 0x000000ffff6e8224 */ /* 0x000fe200078e0a6e */
[----:B------:R-:W-:Y:S01]  /*3970*/  ISETP.GT.U32.AND P0, PT, R4, R114, PT ;  /* 0x000000720400720c */ /* 0x000fe20003f04070 */
[----:B------:R-:W-:-:S02]  /*3980*/  IMAD.MOV.U32 R7, RZ, RZ, R5 ;  /* 0x000000ffff077224 */ /* 0x000fc400078e0005 */
[----:B------:R-:W-:Y:S01]  /*3990*/  @!P4 IMAD.IADD R112, R112, 0x1, -R4 ;  /* 0x000000017070c824 */ /* 0x000fe200078e0a04 */
[----:B------:R-:W-:Y:S01]  /*39a0*/  ISETP.GT.U32.AND P4, PT, R4, R116, PT ;  /* 0x000000740400720c */ /* 0x000fe20003f84070 */
[----:B------:R-:W-:-:S04]  /*39b0*/  IMAD.HI.U32 R3, R2, R7, RZ ;  /* 0x0000000702037227 */ /* 0x000fc800078e00ff */
[----:B------:R-:W-:Y:S02]  /*39c0*/  IMAD.MOV R3, RZ, RZ, -R3 ;  /* 0x000000ffff037224 */ /* 0x000fe400078e0a03 */
[----:B------:R-:W-:Y:S02]  /*39d0*/  VIADD R9, R236, 0x17e ;  /* 0x0000017eec097836 */ /* 0x000fe40000000000 */
[--C-:B------:R-:W-:Y:S02]  /*39e0*/  @!P0 IMAD.IADD R114, R114, 0x1, -R4.reuse ;  /* 0x0000000172728824 */ /* 0x100fe400078e0a04 */
[----:B------:R-:W-:Y:S01]  /*39f0*/  IMAD R118, R4, R3, R7 ;  /* 0x0000000304767224 */ /* 0x000fe200078e0207 */
[----:B------:R-:W-:Y:S01]  /*3a00*/  IABS R119, R9 ;  /* 0x0000000900777213 */ /* 0x000fe20000000000 */
[----:B------:R-:W-:Y:S02]  /*3a10*/  @!P4 IMAD.IADD R116, R116, 0x1, -R4 ;  /* 0x000000017474c824 */ /* 0x000fe400078e0a04 */
[----:B------:R-:W-:Y:S01]  /*3a20*/  @!P1 IMAD.MOV R114, RZ, RZ, -R114 ;  /* 0x000000ffff729224 */ /* 0x000fe200078e0a72 */
[----:B------:R-:W-:Y:S01]  /*3a30*/  ISETP.GT.U32.AND P1, PT, R4, R118, PT ;  /* 0x000000760400720c */ /* 0x000fe20003f24070 */
[----:B------:R-:W-:Y:S01]  /*3a40*/  VIADD R10, R236, 0x17c ;  /* 0x0000017cec0a7836 */ /* 0x000fe20000000000 */
[----:B------:R-:W-:Y:S01]  /*3a50*/  ISETP.GT.U32.AND P4, PT, R4, R116, PT ;  /* 0x000000740400720c */ /* 0x000fe20003f84070 */
[----:B------:R-:W-:-:S03]  /*3a60*/  IMAD.HI.U32 R5, R2, R119, RZ ;  /* 0x0000007702057227 */ /* 0x000fc600078e00ff */
[----:B------:R-:W-:Y:S01]  /*3a70*/  IABS R121, R10 ;  /* 0x0000000a00797213 */ /* 0x000fe20000000000 */
[----:B------:R-:W-:Y:S01]  /*3a80*/  IMAD.MOV R5, RZ, RZ, -R5 ;  /* 0x000000ffff057224 */ /* 0x000fe200078e0a05 */
[----:B------:R-:W-:Y:S01]  /*3a90*/  ISETP.GE.AND P0, PT, R10, RZ, PT ;  /* 0x000000ff0a00720c */ /* 0x000fe20003f06270 */
[----:B------:R-:W-:Y:S01]  /*3aa0*/  @!P3 IMAD.MOV R106, RZ, RZ, -R106 ;  /* 0x000000ffff6ab224 */ /* 0x000fe200078e0a6a */
[----:B------:R-:W-:Y:S01]  /*3ab0*/  ISETP.GE.AND P3, PT, R11, RZ, PT ;  /* 0x000000ff0b00720c */ /* 0x000fe20003f66270 */
[----:B------:R-:W-:Y:S02]  /*3ac0*/  IMAD R119, R4, R5, R119 ;  /* 0x0000000504777224 */ /* 0x000fe400078e0277 */
[--C-:B------:R-:W-:Y:S02]  /*3ad0*/  @!P1 IMAD.IADD R118, R118, 0x1, -R4.reuse ;  /* 0x0000000176769824 */ /* 0x100fe400078e0a04 */
[----:B------:R-:W-:Y:S02]  /*3ae0*/  @!P4 IMAD.IADD R116, R116, 0x1, -R4 ;  /* 0x000000017474c824 */ /* 0x000fe400078e0a04 */
[----:B------:R-:W-:Y:S01]  /*3af0*/  IMAD.HI.U32 R6, R2, R121, RZ ;  /* 0x0000007902067227 */ /* 0x000fe200078e00ff */
[----:B------:R-:W-:-:S03]  /*3b00*/  ISETP.GT.U32.AND P1, PT, R4, R118, PT ;  /* 0x000000760400720c */ /* 0x000fc60003f24070 */
[----:B------:R-:W-:Y:S01]  /*3b10*/  @!P6 IMAD.MOV R116, RZ, RZ, -R116 ;  /* 0x000000ffff74e224 */ /* 0x000fe200078e0a74 */
[----:B------:R-:W-:Y:S01]  /*3b20*/  ISETP.GT.U32.AND P6, PT, R4, R119, PT ;  /* 0x000000770400720c */ /* 0x000fe20003fc4070 */
[----:B------:R-:W-:Y:S02]  /*3b30*/  IMAD.MOV R6, RZ, RZ, -R6 ;  /* 0x000000ffff067224 */ /* 0x000fe400078e0a06 */
[----:B------:R-:W-:Y:S02]  /*3b40*/  VIADD R3, R236, 0x17a ;  /* 0x0000017aec037836 */ /* 0x000fe40000000000 */
[----:B------:R-:W-:Y:S02]  /*3b50*/  IMAD R121, R4, R6, R121 ;  /* 0x0000000604797224 */ /* 0x000fe400078e0279 */
[----:B------:R-:W-:Y:S01]  /*3b60*/  VIADD R8, R236, 0x178 ;  /* 0x00000178ec087836 */ /* 0x000fe20000000000 */
[----:B------:R-:W-:Y:S01]  /*3b70*/  IABS R7, R3 ;  /* 0x0000000300077213 */ /* 0x000fe20000000000 */
[--C-:B------:R-:W-:Y:S01]  /*3b80*/  @!P1 IMAD.IADD R118, R118, 0x1, -R4.reuse ;  /* 0x0000000176769824 */ /* 0x100fe200078e0a04 */
[----:B------:R-:W-:Y:S01]  /*3b90*/  ISETP.GT.U32.AND P1, PT, R4, R121, PT ;  /* 0x000000790400720c */ /* 0x000fe20003f24070 */
[----:B------:R-:W-:Y:S01]  /*3ba0*/  VIADD R12, R236, 0x174 ;  /* 0x00000174ec0c7836 */ /* 0x000fe20000000000 */
[----:B------:R-:W-:Y:S01]  /*3bb0*/  ISETP.GE.AND P4, PT, R3, RZ, PT ;  /* 0x000000ff0300720c */ /* 0x000fe20003f86270 */
[----:B------:R-:W-:-:S02]  /*3bc0*/  @!P6 IMAD.IADD R119, R119, 0x1, -R4 ;  /* 0x000000017777e824 */ /* 0x000fc400078e0a04 */
[----:B------:R-:W-:Y:S01]  /*3bd0*/  IMAD.HI.U32 R3, R2, R7, RZ ;  /* 0x0000000702037227 */ /* 0x000fe200078e00ff */
[----:B------:R-:W-:Y:S02]  /*3be0*/  IABS R131, R12 ;  /* 0x0000000c00837213 */ /* 0x000fe40000000000 */
[----:B------:R-:W-:Y:S01]  /*3bf0*/  ISETP.GT.U32.AND P6, PT, R4, R119, PT ;  /* 0x000000770400720c */ /* 0x000fe20003fc4070 */
[----:B------:R-:W-:Y:S01]  /*3c00*/  @!P3 IMAD.MOV R112, RZ, RZ, -R112 ;  /* 0x000000ffff70b224 */ /* 0x000fe200078e0a70 */
[----:B------:R-:W-:Y:S01]  /*3c10*/  ISETP.GE.AND P3, PT, R9, RZ, PT ;  /* 0x000000ff0900720c */ /* 0x000fe20003f66270 */
[----:B------:R-:W-:Y:S01]  /*3c20*/  VIADD R13, R236, 0x172 ;  /* 0x00000172ec0d7836 */ /* 0x000fe20000000000 */
[----:B------:R-:W-:Y:S01]  /*3c30*/  IABS R9, R8 ;  /* 0x0000000800097213 */ /* 0x000fe20000000000 */
[----:B------:R-:W-:Y:S02]  /*3c40*/  IMAD.MOV R122, RZ, RZ, -R3 ;  /* 0x000000ffff7a7224 */ /* 0x000fe400078e0a03 */
[----:B------:R-:W-:Y:S01]  /*3c50*/  @!P1 IMAD.IADD R121, R121, 0x1, -R4 ;  /* 0x0000000179799824 */ /* 0x000fe200078e0a04 */
[----:B------:R-:W-:Y:S01]  /*3c60*/  IABS R11, R13 ;  /* 0x0000000d000b7213 */ /* 0x000fe20000000000 */
[----:B------:R-:W-:-:S02]  /*3c70*/  IMAD R122, R4, R122, R7 ;  /* 0x0000007a047a7224 */ /* 0x000fc400078e0207 */
[----:B------:R-:W-:Y:S01]  /*3c80*/  IMAD.HI.U32 R3, R2, R9, RZ ;  /* 0x0000000902037227 */ /* 0x000fe200078e00ff */
[----:B------:R-:W-:-:S03]  /*3c90*/  ISETP.GT.U32.AND P1, PT, R4, R121, PT ;  /* 0x000000790400720c */ /* 0x000fc60003f24070 */
[----:B------:R-:W-:-:S04]  /*3ca0*/  IMAD.HI.U32 R6, R2, R131, RZ ;  /* 0x0000008302067227 */ /* 0x000fc800078e00ff */
[----:B------:R-:W-:Y:S01]  /*3cb0*/  @!P6 IMAD.IADD R119, R119, 0x1, -R4 ;  /* 0x000000017777e824 */ /* 0x000fe200078e0a04 */
[----:B------:R-:W-:Y:S01]  /*3cc0*/  ISETP.GT.U32.AND P6, PT, R4, R122, PT ;  /* 0x0000007a0400720c */ /* 0x000fe20003fc4070 */
[----:B------:R-:W-:Y:S02]  /*3cd0*/  VIADD R10, R236, 0x176 ;  /* 0x00000176ec0a7836 */ /* 0x000fe40000000000 */
[----:B------:R-:W-:-:S03]  /*3ce0*/  IMAD.HI.U32 R7, R2, R11, RZ ;  /* 0x0000000b02077227 */ /* 0x000fc600078e00ff */
[----:B------:R-:W-:Y:S01]  /*3cf0*/  IABS R125, R10 ;  /* 0x0000000a007d7213 */ /* 0x000fe20000000000 */
[----:B------:R-:W-:Y:S02]  /*3d00*/  IMAD.MOV R3, RZ, RZ, -R3 ;  /* 0x000000ffff037224 */ /* 0x000fe400078e0a03 */
[----:B------:R-:W-:Y:S02]  /*3d10*/  IMAD.MOV R6, RZ, RZ, -R6 ;  /* 0x000000ffff067224 */ /* 0x000fe400078e0a06 */
[C---:B------:R-:W-:Y:S02]  /*3d20*/  IMAD R124, R4.reuse, R3, R9 ;  /* 0x00000003047c7224 */ /* 0x040fe400078e0209 */
[----:B------:R-:W-:Y:S02]  /*3d30*/  IMAD.MOV R7, RZ, RZ, -R7 ;  /* 0x000000ffff077224 */ /* 0x000fe400078e0a07 */
[C---:B------:R-:W-:Y:S02]  /*3d40*/  IMAD R131, R4.reuse, R6, R131 ;  /* 0x0000000604837224 */ /* 0x040fe400078e0283 */
[----:B------:R-:W-:-:S02]  /*3d50*/  IMAD R132, R4, R7, R11 ;  /* 0x0000000704847224 */ /* 0x000fc400078e020b */
[----:B------:R-:W-:Y:S01]  /*3d60*/  @!P5 IMAD.MOV R118, RZ, RZ, -R118 ;  /* 0x000000ffff76d224 */ /* 0x000fe200078e0a76 */
[C---:B------:R-:W-:Y:S01]  /*3d70*/  ISETP.GT.U32.AND P5, PT, R4.reuse, R124, PT ;  /* 0x0000007c0400720c */ /* 0x040fe20003fa4070 */
[----:B------:R-:W-:Y:S01]  /*3d80*/  @!P1 IMAD.IADD R121, R121, 0x1, -R4 ;  /* 0x0000000179799824 */ /* 0x000fe200078e0a04 */
[----:B------:R-:W-:Y:S01]  /*3d90*/  ISETP.GT.U32.AND P1, PT, R4, R131, PT ;  /* 0x000000830400720c */ /* 0x000fe20003f24070 */
[----:B------:R-:W-:-:S04]  /*3da0*/  IMAD.HI.U32 R5, R2, R125, RZ ;  /* 0x0000007d02057227 */ /* 0x000fc800078e00ff */
[--C-:B------:R-:W-:Y:S01]  /*3db0*/  @!P6 IMAD.IADD R122, R122, 0x1, -R4.reuse ;  /* 0x000000017a7ae824 */ /* 0x100fe200078e0a04 */
[----:B------:R-:W-:Y:S01]  /*3dc0*/  ISETP.GT.U32.AND P6, PT, R4, R132, PT ;  /* 0x000000840400720c */ /* 0x000fe20003fc4070 */
[C---:B------:R-:W-:Y:S02]  /*3dd0*/  VIADD R9, R236.reuse, 0x170 ;  /* 0x00000170ec097836 */ /* 0x040fe40000000000 */
[----:B------:R-:W-:Y:S02]  /*3de0*/  IMAD.MOV R5, RZ, RZ, -R5 ;  /* 0x000000ffff057224 */ /* 0x000fe400078e0a05 */
[----:B------:R-:W-:Y:S01]  /*3df0*/  VIADD R11, R236, 0x16c ;  /* 0x0000016cec0b7836 */ /* 0x000fe20000000000 */
[----:B------:R-:W-:Y:S01]  /*3e00*/  IABS R7, R9 ;  /* 0x0000000900077213 */ /* 0x000fe20000000000 */
[----:B------:R-:W-:Y:S02]  /*3e10*/  IMAD R125, R4, R5, R125 ;  /* 0x00000005047d7224 */ /* 0x000fe400078e027d */
[----:B------:R-:W-:Y:S01]  /*3e20*/  @!P3 IMAD.MOV R119, RZ, RZ, -R119 ;  /* 0x000000ffff77b224 */ /* 0x000fe200078e0a77 */
[----:B------:R-:W-:Y:S01]  /*3e30*/  IABS R137, R11 ;  /* 0x0000000b00897213 */ /* 0x000fe20000000000 */
[--C-:B------:R-:W-:Y:S01]  /*3e40*/  @!P5 IMAD.IADD R124, R124, 0x1, -R4.reuse ;  /* 0x000000017c7cd824 */ /* 0x100fe200078e0a04 */
[C---:B------:R-:W-:Y:S01]  /*3e50*/  ISETP.GT.U32.AND P3, PT, R4.reuse, R125, PT ;  /* 0x0000007d0400720c */ /* 0x040fe20003f64070 */
[----:B------:R-:W-:Y:S01]  /*3e60*/  @!P1 IMAD.IADD R131, R131, 0x1, -R4 ;  /* 0x0000000183839824 */ /* 0x000fe200078e0a04 */
[----:B------:R-:W-:Y:S01]  /*3e70*/  ISETP.GT.U32.AND P5, PT, R4, R122, PT ;  /* 0x0000007a0400720c */ /* 0x000fe20003fa4070 */
[----:B------:R-:W-:-:S04]  /*3e80*/  IMAD.HI.U32 R3, R2, R7, RZ ;  /* 0x0000000702037227 */ /* 0x000fc800078e00ff */
[----:B------:R-:W-:Y:S01]  /*3e90*/  @!P6 IMAD.IADD R132, R132, 0x1, -R4 ;  /* 0x000000018484e824 */ /* 0x000fe200078e0a04 */
[----:B------:R-:W-:Y:S01]  /*3ea0*/  ISETP.GT.U32.AND P6, PT, R4, R131, PT ;  /* 0x000000830400720c */ /* 0x000fe20003fc4070 */
[----:B------:R-:W-:Y:S02]  /*3eb0*/  IMAD.MOV R134, RZ, RZ, -R3 ;  /* 0x000000ffff867224 */ /* 0x000fe400078e0a03 */
[----:B------:R-:W-:-:S04]  /*3ec0*/  IMAD.HI.U32 R3, R2, R137, RZ ;  /* 0x0000008902037227 */ /* 0x000fc800078e00ff */
[----:B------:R-:W-:Y:S02]  /*3ed0*/  IMAD R134, R4, R134, R7 ;  /* 0x0000008604867224 */ /* 0x000fe400078e0207 */
[----:B------:R-:W-:Y:S02]  /*3ee0*/  IMAD.MOV R3, RZ, RZ, -R3 ;  /* 0x000000ffff037224 */ /* 0x000fe400078e0a03 */
[----:B------:R-:W-:Y:S02]  /*3ef0*/  VIADD R14, R236, 0x16e ;  /* 0x0000016eec0e7836 */ /* 0x000fe40000000000 */
[--C-:B------:R-:W-:Y:S01]  /*3f00*/  @!P3 IMAD.IADD R125, R125, 0x1, -R4.reuse ;  /* 0x000000017d7db824 */ /* 0x100fe200078e0a04 */
[C---:B------:R-:W-:Y:S01]  /*3f10*/  ISETP.GT.U32.AND P3, PT, R4.reuse, R124, PT ;  /* 0x0000007c0400720c */ /* 0x040fe20003f64070 */
[----:B------:R-:W-:Y:S01]  /*3f20*/  IMAD R137, R4, R3, R137 ;  /* 0x0000000304897224 */ /* 0x000fe200078e0289 */
[----:B------:R-:W-:Y:S01]  /*3f30*/  IABS R135, R14 ;  /* 0x0000000e00877213 */ /* 0x000fe20000000000 */
[--C-:B------:R-:W-:Y:S01]  /*3f40*/  @!P5 IMAD.IADD R122, R122, 0x1, -R4.reuse ;  /* 0x000000017a7ad824 */ /* 0x100fe200078e0a04 */
[C---:B------:R-:W-:Y:S01]  /*3f50*/  ISETP.GT.U32.AND P5, PT, R4.reuse, R134, PT ;  /* 0x000000860400720c */ /* 0x040fe20003fa4070 */
[----:B------:R-:W-:Y:S01]  /*3f60*/  @!P6 IMAD.IADD R131, R131, 0x1, -R4 ;  /* 0x000000018383e824 */ /* 0x000fe200078e0a04 */
[----:B------:R-:W-:Y:S01]  /*3f70*/  ISETP.GT.U32.AND P1, PT, R4, R125, PT ;  /* 0x0000007d0400720c */ /* 0x000fe20003f24070 */
[----:B------:R-:W-:Y:S01]  /*3f80*/  IMAD.HI.U32 R5, R2, R135, RZ ;  /* 0x0000008702057227 */ /* 0x000fe200078e00ff */
[----:B------:R-:W-:-:S03]  /*3f90*/  ISETP.GT.U32.AND P6, PT, R4, R137, PT ;  /* 0x000000890400720c */ /* 0x000fc60003fc4070 */
[----:B------:R-:W-:Y:S02]  /*3fa0*/  VIADD R7, R236, 0x16a ;  /* 0x0000016aec077836 */ /* 0x000fe40000000000 */
[----:B------:R-:W-:Y:S02]  /*3fb0*/  IMAD.MOV R5, RZ, RZ, -R5 ;  /* 0x000000ffff057224 */ /* 0x000fe400078e0a05 */
[----:B------:R-:W-:Y:S01]  /*3fc0*/  @!P0 IMAD.MOV R121, RZ, RZ, -R121 ;  /* 0x000000ffff798224 */ /* 0x000fe200078e0a79 */
[----:B------:R-:W-:Y:S01]  /*3fd0*/  ISETP.GT.U32.AND P0, PT, R4, R132, PT ;  /* 0x000000840400720c */ /* 0x000fe20003f04070 */
[--C-:B------:R-:W-:Y:S01]  /*3fe0*/  @!P5 IMAD.IADD R134, R134, 0x1, -R4.reuse ;  /* 0x000000018686d824 */ /* 0x100fe200078e0a04 */
[----:B------:R-:W-:Y:S01]  /*3ff0*/  ISETP.GE.AND P5, PT, R12, RZ, PT ;  /* 0x000000ff0c00720c */ /* 0x000fe20003fa6270 */
[----:B------:R-:W-:Y:S01]  /*4000*/  IMAD R135, R4, R5, R135 ;  /* 0x0000000504877224 */ /* 0x000fe200078e0287 */
[----:B------:R-:W-:Y:S01]  /*4010*/  IABS R5, R7 ;  /* 0x0000000700057213 */ /* 0x000fe20000000000 */
[--C-:B------:R-:W-:Y:S01]  /*4020*/  @!P1 IMAD.IADD R125, R125, 0x1, -R4.reuse ;  /* 0x000000017d7d9824 */ /* 0x100fe200078e0a04 */
[----:B------:R-:W-:Y:S01]  /*4030*/  ISETP.GE.AND P1, PT, R8, RZ, PT ;  /* 0x000000ff0800720c */ /* 0x000fe20003f26270 */
[----:B------:R-:W-:Y:S01]  /*4040*/  @!P6 IMAD.IADD R137, R137, 0x1, -R4 ;  /* 0x000000018989e824 */ /* 0x000fe200078e0a04 */
[----:B------:R-:W-:Y:S01]  /*4050*/  ISETP.GT.U32.AND P6, PT, R4, R134, PT ;  /* 0x000000860400720c */ /* 0x000fe20003fc4070 */
[----:B------:R-:W-:-:S02]  /*4060*/  VIADD R8, R236, 0x168 ;  /* 0x00000168ec087836 */ /* 0x000fc40000000000 */
[----:B------:R-:W-:-:S03]  /*4070*/  IMAD.HI.U32 R3, R2, R5, RZ ;  /* 0x0000000502037227 */ /* 0x000fc600078e00ff */
[----:B------:R-:W-:Y:S01]  /*4080*/  IABS R6, R8 ;  /* 0x0000000800067213 */ /* 0x000fe20000000000 */
[----:B------:R-:W-:Y:S02]  /*4090*/  IMAD.MOV R3, RZ, RZ, -R3 ;  /* 0x000000ffff037224 */ /* 0x000fe400078e0a03 */
[--C-:B------:R-:W-:Y:S01]  /*40a0*/  @!P0 IMAD.IADD R132, R132, 0x1, -R4.reuse ;  /* 0x0000000184848824 */ /* 0x100fe200078e0a04 */
[----:B------:R-:W-:Y:S01]  /*40b0*/  ISETP.GE.AND P0, PT, R10, RZ, PT ;  /* 0x000000ff0a00720c */ /* 0x000fe20003f06270 */
[----:B------:R-:W-:Y:S01]  /*40c0*/  @!P3 IMAD.IADD R124, R124, 0x1, -R4 ;  /* 0x000000017c7cb824 */ /* 0x000fe200078e0a04 */
[C---:B------:R-:W-:Y:S01]  /*40d0*/  ISETP.GT.U32.AND P3, PT, R4.reuse, R135, PT ;  /* 0x000000870400720c */ /* 0x040fe20003f64070 */
[----:B------:R-:W-:Y:S01]  /*40e0*/  @!P4 IMAD.MOV R122, RZ, RZ, -R122 ;  /* 0x000000ffff7ac224 */ /* 0x000fe200078e0a7a */
[C---:B------:R-:W-:Y:S01]  /*40f0*/  ISETP.GT.U32.AND P4, PT, R4.reuse, R137, PT ;  /* 0x000000890400720c */ /* 0x040fe20003f84070 */
[----:B------:R-:W-:Y:S02]  /*4100*/  IMAD R138, R4, R3, R5 ;  /* 0x00000003048a7224 */ /* 0x000fe400078e0205 */
[----:B------:R-:W-:-:S02]  /*4110*/  IMAD.MOV.U32 R5, RZ, RZ, R6 ;  /* 0x000000ffff057224 */ /* 0x000fc400078e0006 */
[----:B------:R-:W-:Y:S01]  /*4120*/  @!P6 IMAD.IADD R134, R134, 0x1, -R4 ;  /* 0x000000018686e824 */ /* 0x000fe200078e0a04 */
[----:B------:R-:W-:Y:S01]  /*4130*/  ISETP.GE.AND P6, PT, R11, RZ, PT ;  /* 0x000000ff0b00720c */ /* 0x000fe20003fc6270 */
[----:B------:R-:W-:-:S04]  /*4140*/  IMAD.HI.U32 R3, R2, R5, RZ ;  /* 0x0000000502037227 */ /* 0x000fc800078e00ff */
[----:B------:R-:W-:Y:S01]  /*4150*/  @!P5 IMAD.MOV R131, RZ, RZ, -R131 ;  /* 0x000000ffff83d224 */ /* 0x000fe200078e0a83 */
[----:B------:R-:W-:Y:S01]  /*4160*/  ISETP.GT.U32.AND P5, PT, R4, R138, PT ;  /* 0x0000008a0400720c */ /* 0x000fe20003fa4070 */
[----:B------:R-:W-:Y:S02]  /*4170*/  IMAD.MOV R3, RZ, RZ, -R3 ;  /* 0x000000ffff037224 */ /* 0x000fe400078e0a03 */
[----:B------:R-:W-:Y:S01]  /*4180*/  @!P0 IMAD.MOV R125, RZ, RZ, -R125 ;  /* 0x000000ffff7d8224 */ /* 0x000fe200078e0a7d */
[----:B------:R-:W-:Y:S01]  /*4190*/  ISETP.GE.AND P0, PT, R9, RZ, PT ;  /* 0x000000ff0900720c */ /* 0x000fe20003f06270 */
[--C-:B------:R-:W-:Y:S01]  /*41a0*/  @!P3 IMAD.IADD R135, R135, 0x1, -R4.reuse ;  /* 0x000000018787b824 */ /* 0x100fe200078e0a04 */
[----:B------:R-:W-:Y:S01]  /*41b0*/  ISETP.GE.AND P3, PT, R13, RZ, PT ;  /* 0x000000ff0d00720c */ /* 0x000fe20003f66270 */
[----:B------:R-:W-:Y:S01]  /*41c0*/  @!P4 IMAD.IADD R137, R137, 0x1, -R4 ;  /* 0x000000018989c824 */ /* 0x000fe200078e0a04 */
[----:B------:R-:W-:Y:S01]  /*41d0*/  ISETP.GE.AND P4, PT, R8, RZ, PT ;  /* 0x000000ff0800720c */ /* 0x000fe20003f86270 */
[----:B------:R-:W-:-:S02]  /*41e0*/  IMAD R140, R4, R3, R5 ;  /* 0x00000003048c7224 */ /* 0x000fc400078e0205 */
[----:B------:R-:W-:Y:S01]  /*41f0*/  @!P1 IMAD.MOV R124, RZ, RZ, -R124 ;  /* 0x000000ffff7c9224 */ /* 0x000fe200078e0a7c */
[C---:B------:R-:W-:Y:S01]  /*4200*/  ISETP.GT.U32.AND P1, PT, R4.reuse, R135, PT ;  /* 0x000000870400720c */ /* 0x040fe20003f24070 */
[----:B------:R-:W-:Y:S01]  /*4210*/  @!P6 IMAD.MOV R137, RZ, RZ, -R137 ;  /* 0x000000ffff89e224 */ /* 0x000fe200078e0a89 */
[----:B------:R-:W-:Y:S01]  /*4220*/  ISETP.GT.U32.AND P6, PT, R4, R140, PT ;  /* 0x0000008c0400720c */ /* 0x000fe20003fc4070 */
[----:B------:R-:W-:Y:S02]  /*4230*/  VIADD R3, R236, 0x166 ;  /* 0x00000166ec037836 */ /* 0x000fe40000000000 */
[----:B------:R-:W-:Y:S02]  /*4240*/  @!P5 IMAD.IADD R138, R138, 0x1, -R4 ;  /* 0x000000018a8ad824 */ /* 0x000fe400078e0a04 */
[----:B------:R-:W-:Y:S01]  /*4250*/  @!P0 IMAD.MOV R134, RZ, RZ, -R134 ;  /* 0x000000ffff868224 */ /* 0x000fe200078e0a86 */
[----:B------:R-:W-:Y:S01]  /*4260*/  IABS R141, R3 ;  /* 0x00000003008d7213 */ /* 0x000fe20000000000 */
[----:B------:R-:W-:Y:S01]  /*4270*/  VIADD R5, R236, 0x164 ;  /* 0x00000164ec057836 */ /* 0x000fe20000000000 */
[----:B------:R-:W-:Y:S01]  /*4280*/  ISETP.GE.AND P0, PT, R3, RZ, PT ;  /* 0x000000ff0300720c */ /* 0x000fe20003f06270 */
[----:B------:R-:W-:Y:S01]  /*4290*/  @!P3 IMAD.MOV R132, RZ, RZ, -R132 ;  /* 0x000000ffff84b224 */ /* 0x000fe200078e0a84 */
[----:B------:R-:W-:Y:S01]  /*42a0*/  ISETP.GT.U32.AND P5, PT, R4, R138, PT ;  /* 0x0000008a0400720c */ /* 0x000fe20003fa4070 */
[----:B------:R-:W-:Y:S01]  /*42b0*/  IMAD.HI.U32 R3, R2, R141, RZ ;  /* 0x0000008d02037227 */ /* 0x000fe200078e00ff */
[----:B------:R-:W-:-:S02]  /*42c0*/  IABS R143, R5 ;  /* 0x00000005008f7213 */ /* 0x000fc40000000000 */
[----:B------:R-:W-:Y:S01]  /*42d0*/  ISETP.GE.AND P3, PT, R14, RZ, PT ;  /* 0x000000ff0e00720c */ /* 0x000fe20003f66270 */
[--C-:B------:R-:W-:Y:S01]  /*42e0*/  @!P1 IMAD.IADD R135, R135, 0x1, -R4.reuse ;  /* 0x0000000187879824 */ /* 0x100fe200078e0a04 */
[----:B------:R-:W-:Y:S01]  /*42f0*/  ISETP.GE.AND P1, PT, R7, RZ, PT ;  /* 0x000000ff0700720c */ /* 0x000fe20003f26270 */
[----:B------:R-:W-:Y:S02]  /*4300*/  @!P6 IMAD.IADD R140, R140, 0x1, -R4 ;  /* 0x000000018c8ce824 */ /* 0x000fe400078e0a04 */
[----:B------:R-:W-:Y:S02]  /*4310*/  IMAD.MOV R3, RZ, RZ, -R3 ;  /* 0x000000ffff037224 */ /* 0x000fe400078e0a03 */
[----:B------:R-:W-:Y:S01]  /*4320*/  VIADD R6, R236, 0x162 ;  /* 0x00000162ec067836 */ /* 0x000fe20000000000 */
[C---:B------:R-:W-:Y:S01]  /*4330*/  ISETP.GT.U32.AND P6, PT, R4.reuse, R140, PT ;  /* 0x0000008c0400720c */ /* 0x040fe20003fc4070 */
[----:B------:R-:W-:Y:S02]  /*4340*/  IMAD R141, R4, R3, R141 ;  /* 0x00000003048d7224 */ /* 0x000fe400078e028d */
[----:B------:R-:W-:Y:S01]  /*4350*/  IMAD.HI.U32 R3, R2, R143, RZ ;  /* 0x0000008f02037227 */ /* 0x000fe200078e00ff */
[----:B------:R-:W-:-:S03]  /*4360*/  IABS R9, R6 ;  /* 0x0000000600097213 */ /* 0x000fc60000000000 */
[----:B------:R-:W-:Y:S01]  /*4370*/  @!P5 IMAD.IADD R138, R138, 0x1, -R4 ;  /* 0x000000018a8ad824 */ /* 0x000fe200078e0a04 */
[----:B------:R-:W-:Y:S01]  /*4380*/  ISETP.GE.AND P5, PT, R6, RZ, PT ;  /* 0x000000ff0600720c */ /* 0x000fe20003fa6270 */
[----:B------:R-:W-:Y:S02]  /*4390*/  IMAD.MOV R3, RZ, RZ, -R3 ;  /* 0x000000ffff037224 */ /* 0x000fe400078e0a03 */
[----:B------:R-:W-:Y:S01]  /*43a0*/  @!P1 IMAD.MOV R138, RZ, RZ, -R138 ;  /* 0x000000ffff8a9224 */ /* 0x000fe200078e0a8a */
[C---:B------:R-:W-:Y:S01]  /*43b0*/  ISETP.GT.U32.AND P1, PT, R4.reuse, R141, PT ;  /* 0x0000008d0400720c */ /* 0x040fe20003f24070 */
[----:B------:R-:W-:Y:S02]  /*43c0*/  IMAD R143, R4, R3, R143 ;  /* 0x00000003048f7224 */ /* 0x000fe400078e028f */
[----:B------:R-:W-:Y:S02]  /*43d0*/  @!P6 IMAD.IADD R140, R140, 0x1, -R4 ;  /* 0x000000018c8ce824 */ /* 0x000fe400078e0a04 */
[----:B------:R-:W-:Y:S01]  /*43e0*/  VIADD R8, R236, 0x160 ;  /* 0x00000160ec087836 */ /* 0x000fe20000000000 */
[----:B------:R-:W-:Y:S01]  /*43f0*/  ISETP.GT.U32.AND P6, PT, R4, R143, PT ;  /* 0x0000008f0400720c */ /* 0x000fe20003fc4070 */
[----:B------:R-:W-:Y:S01]  /*4400*/  @!P3 IMAD.MOV R135, RZ, RZ, -R135 ;  /* 0x000000ffff87b224 */ /* 0x000fe200078e0a87 */
[----:B------:R-:W-:Y:S01]  /*4410*/  ISETP.GE.AND P3, PT, R5, RZ, PT ;  /* 0x000000ff0500720c */ /* 0x000fe20003f66270 */
[----:B------:R-:W-:Y:S01]  /*4420*/  IMAD.HI.U32 R5, R2, R9, RZ ;  /* 0x0000000902057227 */ /* 0x000fe200078e00ff */
[----:B------:R-:W-:-:S03]  /*4430*/  IABS R11, R8 ;  /* 0x00000008000b7213 */ /* 0x000fc60000000000 */
[----:B------:R-:W-:Y:S02]  /*4440*/  IMAD.MOV R5, RZ, RZ, -R5 ;  /* 0x000000ffff057224 */ /* 0x000fe400078e0a05 */
[----:B------:R-:W-:Y:S02]  /*4450*/  @!P1 IMAD.IADD R141, R141, 0x1, -R4 ;  /* 0x000000018d8d9824 */ /* 0x000fe400078e0a04 */
[----:B------:R-:W-:-:S04]  /*4460*/  IMAD.HI.U32 R6, R2, R11, RZ ;  /* 0x0000000b02067227 */ /* 0x000fc800078e00ff */
[C---:B------:R-:W-:Y:S02]  /*4470*/  IMAD R144, R4.reuse, R5, R9 ;  /* 0x0000000504907224 */ /* 0x040fe400078e0209 */
[----:B------:R-:W-:Y:S01]  /*4480*/  @!P6 IMAD.IADD R143, R143, 0x1, -R4 ;  /* 0x000000018f8fe824 */ /* 0x000fe200078e0a04 */
[C---:B------:R-:W-:Y:S01]  /*4490*/  ISETP.GT.U32.AND P6, PT, R4.reuse, R141, PT ;  /* 0x0000008d0400720c */ /* 0x040fe20003fc4070 */
[----:B------:R-:W-:Y:S01]  /*44a0*/  IMAD.MOV R6, RZ, RZ, -R6 ;  /* 0x000000ffff067224 */ /* 0x000fe200078e0a06 */
[----:B------:R-:W-:Y:S01]  /*44b0*/  ISETP.GT.U32.AND P1, PT, R4, R144, PT ;  /* 0x000000900400720c */ /* 0x000fe20003f24070 */
[----:B------:R-:W-:Y:S02]  /*44c0*/  VIADD R12, R236, 0x15a ;  /* 0x0000015aec0c7836 */ /* 0x000fe40000000000 */
[----:B------:R-:W-:Y:S02]  /*44d0*/  IMAD R146, R4, R6, R11 ;  /* 0x0000000604927224 */ /* 0x000fe400078e020b */
[C---:B------:R-:W-:Y:S01]  /*44e0*/  VIADD R11, R236.reuse, 0x15c ;  /* 0x0000015cec0b7836 */ /* 0x040fe20000000000 */
[----:B------:R-:W-:Y:S01]  /*44f0*/  IABS R151, R12 ;  /* 0x0000000c00977213 */ /* 0x000fe20000000000 */
[----:B------:R-:W-:-:S02]  /*4500*/  VIADD R10, R236, 0x15e ;  /* 0x0000015eec0a7836 */ /* 0x000fc40000000000 */
[----:B------:R-:W-:Y:S01]  /*4510*/  VIADD R13, R236, 0x158 ;  /* 0x00000158ec0d7836 */ /* 0x000fe20000000000 */
[----:B------:R-:W-:Y:S01]  /*4520*/  IABS R149, R11 ;  /* 0x0000000b00957213 */ /* 0x000fe20000000000 */
[--C-:B------:R-:W-:Y:S01]  /*4530*/  @!P6 IMAD.IADD R141, R141, 0x1, -R4.reuse ;  /* 0x000000018d8de824 */ /* 0x100fe200078e0a04 */
[----:B------:R-:W-:Y:S01]  /*4540*/  IABS R147, R10 ;  /* 0x0000000a00937213 */ /* 0x000fe20000000000 */
[----:B------:R-:W-:Y:S01]  /*4550*/  @!P1 IMAD.IADD R144, R144, 0x1, -R4 ;  /* 0x0000000190909824 */ /* 0x000fe200078e0a04 */
[----:B------:R-:W-:Y:S01]  /*4560*/  ISETP.GT.U32.AND P6, PT, R4, R146, PT ;  /* 0x000000920400720c */ /* 0x000fe20003fc4070 */
[----:B------:R-:W-:Y:S01]  /*4570*/  IMAD.HI.U32 R3, R2, R149, RZ ;  /* 0x0000009502037227 */ /* 0x000fe200078e00ff */
[----:B------:R-:W-:Y:S02]  /*4580*/  IABS R153, R13 ;  /* 0x0000000d00997213 */ /* 0x000fe40000000000 */
[----:B------:R-:W-:Y:S01]  /*4590*/  ISETP.GT.U32.AND P1, PT, R4, R144, PT ;  /* 0x000000900400720c */ /* 0x000fe20003f24070 */
[----:B------:R-:W-:-:S04]  /*45a0*/  IMAD.HI.U32 R5, R2, R151, RZ ;  /* 0x0000009702057227 */ /* 0x000fc800078e00ff */
[----:B------:R-:W-:-:S04]  /*45b0*/  IMAD.HI.U32 R7, R2, R147, RZ ;  /* 0x0000009302077227 */ /* 0x000fc800078e00ff */
[----:B------:R-:W-:Y:S02]  /*45c0*/  IMAD.MOV R3, RZ, RZ, -R3 ;  /* 0x000000ffff037224 */ /* 0x000fe400078e0a03 */
[----:B------:R-:W-:Y:S02]  /*45d0*/  IMAD.MOV R5, RZ, RZ, -R5 ;  /* 0x000000ffff057224 */ /* 0x000fe400078e0a05 */
[----:B------:R-:W-:Y:S01]  /*45e0*/  @!P4 IMAD.MOV R140, RZ, RZ, -R140 ;  /* 0x000000ffff8cc224 */ /* 0x000fe200078e0a8c */
[----:B------:R-:W-:Y:S01]  /*45f0*/  ISETP.GT.U32.AND P4, PT, R4, R143, PT ;  /* 0x0000008f0400720c */ /* 0x000fe20003f84070 */
[----:B------:R-:W-:Y:S02]  /*4600*/  IMAD.MOV R7, RZ, RZ, -R7 ;  /* 0x000000ffff077224 */ /* 0x000fe400078e0a07 */
[C---:B------:R-:W-:Y:S02]  /*4610*/  VIADD R14, R236.reuse, 0x156 ;  /* 0x00000156ec0e7836 */ /* 0x040fe40000000000 */
[----:B------:R-:W-:-:S02]  /*4620*/  VIADD R17, R236, 0x154 ;  /* 0x00000154ec117836 */ /* 0x000fc40000000000 */
[C---:B------:R-:W-:Y:S02]  /*4630*/  IMAD R149, R4.reuse, R3, R149 ;  /* 0x0000000304957224 */ /* 0x040fe400078e0295 */
[----:B------:R-:W-:Y:S01]  /*4640*/  IMAD R151, R4, R5, R151 ;  /* 0x0000000504977224 */ /* 0x000fe200078e0297 */
[----:B------:R-:W-:Y:S01]  /*4650*/  IABS R9, R17 ;  /* 0x0000001100097213 */ /* 0x000fe20000000000 */
[----:B------:R-:W-:-:S04]  /*4660*/  IMAD.HI.U32 R3, R2, R153, RZ ;  /* 0x0000009902037227 */ /* 0x000fc800078e00ff */
[----:B------:R-:W-:Y:S01]  /*4670*/  IMAD R147, R4, R7, R147 ;  /* 0x0000000704937224 */ /* 0x000fe200078e0293 */
[----:B------:R-:W-:Y:S01]  /*4680*/  IABS R7, R14 ;  /* 0x0000000e00077213 */ /* 0x000fe20000000000 */
[--C-:B------:R-:W-:Y:S01]  /*4690*/  @!P6 IMAD.IADD R146, R146, 0x1, -R4.reuse ;  /* 0x000000019292e824 */ /* 0x100fe200078e0a04 */
[C---:B------:R-:W-:Y:S01]  /*46a0*/  ISETP.GT.U32.AND P6, PT, R4.reuse, R151, PT ;  /* 0x000000970400720c */ /* 0x040fe20003fc4070 */
[----:B------:R-:W-:Y:S02]  /*46b0*/  IMAD.MOV R3, RZ, RZ, -R3 ;  /* 0x000000ffff037224 */ /* 0x000fe400078e0a03 */
[----:B------:R-:W-:Y:S01]  /*46c0*/  @!P0 IMAD.MOV R141, RZ, RZ, -R141 ;  /* 0x000000ffff8d8224 */ /* 0x000fe200078e0a8d */
[----:B------:R-:W-:Y:S01]  /*46d0*/  ISETP.GT.U32.AND P0, PT, R4, R146, PT ;  /* 0x000000920400720c */ /* 0x000fe20003f04070 */
[----:B------:R-:W-:Y:S01]  /*46e0*/  @!P1 IMAD.IADD R144, R144, 0x1, -R4 ;  /* 0x0000000190909824 */ /* 0x000fe200078e0a04 */
[C---:B------:R-:W-:Y:S01]  /*46f0*/  ISETP.GT.U32.AND P1, PT, R4.reuse, R149, PT ;  /* 0x000000950400720c */ /* 0x040fe20003f24070 */
[----:B------:R-:W-:-:S02]  /*4700*/  IMAD R153, R4, R3, R153 ;  /* 0x0000000304997224 */ /* 0x000fc400078e0299 */
[----:B------:R-:W-:-:S04]  /*4710*/  IMAD.HI.U32 R5, R2, R7, RZ ;  /* 0x0000000702057227 */ /* 0x000fc800078e00ff */
[----:B------:R-:W-:-:S04]  /*4720*/  IMAD.HI.U32 R6, R2, R9, RZ ;  /* 0x0000000902067227 */ /* 0x000fc800078e00ff */
[----:B------:R-:W-:Y:S01]  /*4730*/  @!P4 IMAD.IADD R143, R143, 0x1, -R4 ;  /* 0x000000018f8fc824 */ /* 0x000fe200078e0a04 */
[C---:B------:R-:W-:Y:S01]  /*4740*/  ISETP.GT.U32.AND P4, PT, R4.reuse, R147, PT ;  /* 0x000000930400720c */ /* 0x040fe20003f84070 */
[----:B------:R-:W-:Y:S01]  /*4750*/  @!P5 IMAD.MOV R144, RZ, RZ, -R144 ;  /* 0x000000ffff90d224 */ /* 0x000fe200078e0a90 */
[C---:B------:R-:W-:Y:S01]  /*4760*/  ISETP.GT.U32.AND P5, PT, R4.reuse, R153, PT ;  /* 0x000000990400720c */ /* 0x040fe20003fa4070 */
[----:B------:R-:W-:Y:S02]  /*4770*/  IMAD.MOV R5, RZ, RZ, -R5 ;  /* 0x000000ffff057224 */ /* 0x000fe400078e0a05 */
[----:B------:R-:W-:Y:S02]  /*4780*/  IMAD.MOV R6, RZ, RZ, -R6 ;  /* 0x000000ffff067224 */ /* 0x000fe400078e0a06 */
[C---:B------:R-:W-:Y:S02]  /*4790*/  IMAD R154, R4.reuse, R5, R7 ;  /* 0x00000005049a7224 */ /* 0x040fe400078e0207 */
[----:B------:R-:W-:-:S02]  /*47a0*/  IMAD R156, R4, R6, R9 ;  /* 0x00000006049c7224 */ /* 0x000fc400078e0209 */
[----:B------:R-:W-:Y:S02]  /*47b0*/  VIADD R6, R236, 0x152 ;  /* 0x00000152ec067836 */ /* 0x000fe40000000000 */
[--C-:B------:R-:W-:Y:S02]  /*47c0*/  @!P6 IMAD.IADD R151, R151, 0x1, -R4.reuse ;  /* 0x000000019797e824 */ /* 0x100fe400078e0a04 */
[--C-:B------:R-:W-:Y:S01]  /*47d0*/  @!P0 IMAD.IADD R146, R146, 0x1, -R4.reuse ;  /* 0x0000000192928824 */ /* 0x100fe200078e0a04 */
[C---:B------:R-:W-:Y:S01]  /*47e0*/  ISETP.GT.U32.AND P0, PT, R4.reuse, R154, PT ;  /* 0x0000009a0400720c */ /* 0x040fe20003f04070 */
[----:B------:R-:W-:Y:S01]  /*47f0*/  @!P3 IMAD.MOV R143, RZ, RZ, -R143 ;  /* 0x000000ffff8fb224 */ /* 0x000fe200078e0a8f */
[----:B------:R-:W-:Y:S01]  /*4800*/  IABS R5, R6 ;  /* 0x0000000600057213 */ /* 0x000fe20000000000 */
[--C-:B------:R-:W-:Y:S01]  /*4810*/  @!P4 IMAD.IADD R147, R147, 0x1, -R4.reuse ;  /* 0x000000019393c824 */ /* 0x100fe200078e0a04 */
[----:B------:R-:W-:Y:S01]  /*4820*/  ISETP.GT.U32.AND P3, PT, R4, R151, PT ;  /* 0x000000970400720c */ /* 0x000fe20003f64070 */
[----:B------:R-:W-:Y:S01]  /*4830*/  @!P5 IMAD.IADD R153, R153, 0x1, -R4 ;  /* 0x000000019999d824 */ /* 0x000fe200078e0a04 */
[----:B------:R-:W-:Y:S01]  /*4840*/  ISETP.GE.AND P4, PT, R8, RZ, PT ;  /* 0x000000ff0800720c */ /* 0x000fe20003f86270 */
[----:B------:R-:W-:Y:S01]  /*4850*/  IMAD.HI.U32 R3, R2, R5, RZ ;  /* 0x0000000502037227 */ /* 0x000fe200078e00ff */
[----:B------:R-:W-:-:S03]  /*4860*/  ISETP.GE.AND P5, PT, R12, RZ, PT ;  /* 0x000000ff0c00720c */ /* 0x000fc60003fa6270 */
[----:B------:R-:W-:Y:S02]  /*4870*/  VIADD R8, R236, 0x150 ;  /* 0x00000150ec087836 */ /* 0x000fe40000000000 */
[----:B------:R-:W-:Y:S02]  /*4880*/  IMAD.MOV R158, RZ, RZ, -R3 ;  /* 0x000000ffff9e7224 */ /* 0x000fe400078e0a03 */
[--C-:B------:R-:W-:Y:S01]  /*4890*/  @!P0 IMAD.IADD R154, R154, 0x1, -R4.reuse ;  /* 0x000000019a9a8824 */ /* 0x100fe200078e0a04 */
[----:B------:R-:W-:Y:S01]  /*48a0*/  IABS R7, R8 ;  /* 0x0000000800077213 */ /* 0x000fe20000000000 */
[--C-:B------:R-:W-:Y:S01]  /*48b0*/  @!P3 IMAD.IADD R151, R151, 0x1, -R4.reuse ;  /* 0x000000019797b824 */ /* 0x100fe200078e0a04 */
[----:B------:R-:W-:Y:S01]  /*48c0*/  ISETP.GE.AND P3, PT, R11, RZ, PT ;  /* 0x000000ff0b00720c */ /* 0x000fe20003f66270 */
[C---:B------:R-:W-:Y:S01]  /*48d0*/  IMAD R158, R4.reuse, R158, R5 ;  /* 0x0000009e049e7224 */ /* 0x040fe200078e0205 */
[----:B------:R-:W-:Y:S01]  /*48e0*/  ISETP.GE.AND P0, PT, R13, RZ, PT ;  /* 0x000000ff0d00720c */ /* 0x000fe20003f06270 */
[----:B------:R-:W-:Y:S01]  /*48f0*/  @!P1 IMAD.IADD R149, R149, 0x1, -R4 ;  /* 0x0000000195959824 */ /* 0x000fe200078e0a04 */
[C---:B------:R-:W-:Y:S01]  /*4900*/  ISETP.GT.U32.AND P1, PT, R4.reuse, R147, PT ;  /* 0x000000930400720c */ /* 0x040fe20003f24070 */
[----:B------:R-:W-:Y:S01]  /*4910*/  @!P4 IMAD.MOV R146, RZ, RZ, -R146 ;  /* 0x000000ffff92c224 */ /* 0x000fe200078e0a92 */
        /* <DEDUP_REMOVED lines=8> */
[--C-:B------:R-:W-:Y:S01]  /*49a0*/  @!P4 IMAD.IADD R154, R154, 0x1, -R4.reuse ;  /* 0x000000019a9ac824 */ /* 0x100fe200078e0a04 */
[----:B------:R-:W-:Y:S01]  /*49b0*/  IABS R161, R9 ;  /* 0x0000000900a17213 */ /* 0x000fe20000000000 */
[--C-:B------:R-:W-:Y:S01]  /*49c0*/  @!P5 IMAD.IADD R158, R158, 0x1, -R4.reuse ;  /* 0x000000019e9ed824 */ /* 0x100fe200078e0a04 */
[C---:B------:R-:W-:Y:S01]  /*49d0*/  ISETP.GT.U32.AND P4, PT, R4.reuse, R160, PT ;  /* 0x000000a00400720c */ /* 0x040fe20003f84070 */
[----:B------:R-:W-:Y:S01]  /*49e0*/  @!P6 IMAD.IADD R149, R149, 0x1, -R4 ;  /* 0x000000019595e824 */ /* 0x000fe200078e0a04 */
[----:B------:R-:W-:Y:S01]  /*49f0*/  ISETP.GT.U32.AND P6, PT, R4, R156, PT ;  /* 0x0000009c0400720c */ /* 0x000fe20003fc4070 */
[----:B------:R-:W-:Y:S01]  /*4a00*/  IMAD.HI.U32 R3, R2, R161, RZ ;  /* 0x000000a102037227 */ /* 0x000fe200078e00ff */
[----:B------:R-:W-:-:S03]  /*4a10*/  ISETP.GT.U32.AND P5, PT, R4, R158, PT ;  /* 0x0000009e0400720c */ /* 0x000fc60003fa4070 */
[--C-:B------:R-:W-:Y:S01]  /*4a20*/  @!P1 IMAD.IADD R147, R147, 0x1, -R4.reuse ;  /* 0x0000000193939824 */ /* 0x100fe200078e0a04 */
[----:B------:R-:W-:Y:S01]  /*4a30*/  ISETP.GE.AND P1, PT, R10, RZ, PT ;  /* 0x000000ff0a00720c */ /* 0x000fe20003f26270 */
[----:B------:R-:W-:Y:S02]  /*4a40*/  VIADD R7, R236, 0x14c ;  /* 0x0000014cec077836 */ /* 0x000fe40000000000 */
[----:B------:R-:W-:Y:S02]  /*4a50*/  IMAD.MOV R5, RZ, RZ, -R3 ;  /* 0x000000ffff057224 */ /* 0x000fe400078e0a03 */
[--C-:B------:R-:W-:Y:S01]  /*4a60*/  @!P4 IMAD.IADD R160, R160, 0x1, -R4.reuse ;  /* 0x00000001a0a0c824 */ /* 0x100fe200078e0a04 */
[----:B------:R-:W-:Y:S01]  /*4a70*/  IABS R163, R7 ;  /* 0x0000000700a37213 */ /* 0x000fe20000000000 */
[----:B------:R-:W-:Y:S02]  /*4a80*/  IMAD R161, R4, R5, R161 ;  /* 0x0000000504a17224 */ /* 0x000fe400078e02a1 */
[--C-:B------:R-:W-:Y:S01]  /*4a90*/  @!P6 IMAD.IADD R156, R156, 0x1, -R4.reuse ;  /* 0x000000019c9ce824 */ /* 0x100fe200078e0a04 */
[----:B------:R-:W-:Y:S01]  /*4aa0*/  ISETP.GT.U32.AND P6, PT, R4, R153, PT ;  /* 0x000000990400720c */ /* 0x000fe20003fc4070 */
[----:B------:R-:W-:Y:S01]  /*4ab0*/  @!P5 IMAD.IADD R158, R158, 0x1, -R4 ;  /* 0x000000019e9ed824 */ /* 0x000fe200078e0a04 */
[----:B------:R-:W-:Y:S01]  /*4ac0*/  ISETP.GT.U32.AND P4, PT, R4, R160, PT ;  /* 0x000000a00400720c */ /* 0x000fe20003f84070 */
[----:B------:R-:W-:Y:S01]  /*4ad0*/  IMAD.HI.U32 R3, R2, R163, RZ ;  /* 0x000000a302037227 */ /* 0x000fe200078e00ff */
[----:B------:R-:W-:-:S03]  /*4ae0*/  ISETP.GT.U32.AND P5, PT, R4, R161, PT ;  /* 0x000000a10400720c */ /* 0x000fc60003fa4070 */
[----:B------:R-:W-:Y:S01]  /*4af0*/  @!P1 IMAD.MOV R147, RZ, RZ, -R147 ;  /* 0x000000ffff939224 */ /* 0x000fe200078e0a93 */
[----:B------:R-:W-:Y:S01]  /*4b00*/  ISETP.GT.U32.AND P1, PT, R4, R156, PT ;  /* 0x0000009c0400720c */ /* 0x000fe20003f24070 */
[----:B------:R-:W-:Y:S02]  /*4b10*/  IMAD.MOV R3, RZ, RZ, -R3 ;  /* 0x000000ffff037224 */ /* 0x000fe400078e0a03 */
[----:B------:R-:W-:Y:S01]  /*4b20*/  @!P3 IMAD.MOV R149, RZ, RZ, -R149 ;  /* 0x000000ffff95b224 */ /* 0x000fe200078e0a95 */
[----:B------:R-:W-:Y:S01]  /*4b30*/  ISETP.GE.AND P3, PT, R14, RZ, PT ;  /* 0x000000ff0e00720c */ /* 0x000fe20003f66270 */
[----:B------:R-:W-:Y:S02]  /*4b40*/  IMAD R163, R4, R3, R163 ;  /* 0x0000000304a37224 */ /* 0x000fe400078e02a3 */
[----:B------:R-:W-:Y:S02]  /*4b50*/  VIADD R5, R236, 0x14a ;  /* 0x0000014aec057836 */ /* 0x000fe40000000000 */
[--C-:B------:R-:W-:Y:S01]  /*4b60*/  @!P6 IMAD.IADD R153, R153, 0x1, -R4.reuse ;  /* 0x000000019999e824 */ /* 0x100fe200078e0a04 */
[----:B------:R-:W-:Y:S01]  /*4b70*/  ISETP.GE.AND P6, PT, R17, RZ, PT ;  /* 0x000000ff1100720c */ /* 0x000fe20003fc6270 */
[--C-:B------:R-:W-:Y:S01]  /*4b80*/  @!P4 IMAD.IADD R160, R160, 0x1, -R4.reuse ;  /* 0x00000001a0a0c824 */ /* 0x100fe200078e0a04 */
[----:B------:R-:W-:Y:S01]  /*4b90*/  ISETP.GT.U32.AND P4, PT, R4, R163, PT ;  /* 0x000000a30400720c */ /* 0x000fe20003f84070 */
[--C-:B------:R-:W-:Y:S01]  /*4ba0*/  @!P5 IMAD.IADD R161, R161, 0x1, -R4.reuse ;  /* 0x00000001a1a1d824 */ /* 0x100fe200078e0a04 */
[----:B------:R-:W-:Y:S01]  /*4bb0*/  IABS R165, R5 ;  /* 0x0000000500a57213 */ /* 0x000fe20000000000 */
[----:B------:R-:W-:Y:S01]  /*4bc0*/  @!P1 IMAD.IADD R156, R156, 0x1, -R4 ;  /* 0x000000019c9c9824 */ /* 0x000fe200078e0a04 */
[----:B------:R-:W-:Y:S01]  /*4bd0*/  ISETP.GE.AND P1, PT, R6, RZ, PT ;  /* 0x000000ff0600720c */ /* 0x000fe20003f26270 */
[----:B------:R-:W-:Y:S01]  /*4be0*/  @!P0 IMAD.MOV R153, RZ, RZ, -R153 ;  /* 0x000000ffff998224 */ /* 0x000fe200078e0a99 */
[----:B------:R-:W-:Y:S01]  /*4bf0*/  ISETP.GT.U32.AND P5, PT, R4, R161, PT ;  /* 0x000000a10400720c */ /* 0x000fe20003fa4070 */
[----:B------:R-:W-:Y:S01]  /*4c00*/  IMAD.HI.U32 R3, R2, R165, RZ ;  /* 0x000000a502037227 */ /* 0x000fe200078e00ff */
[----:B------:R-:W-:-:S02]  /*4c10*/  ISETP.GE.AND P0, PT, R8, RZ, PT ;  /* 0x000000ff0800720c */ /* 0x000fc40003f06270 */
[----:B------:R-:W-:Y:S01]  /*4c20*/  STL [R1+0x9dc], R153 ;  /* 0x0009dc9901007387 */ /* 0x000fe20000100800 */
[----:B------:R-:W-:Y:S01]  /*4c30*/  @!P3 IMAD.MOV R154, RZ, RZ, -R154 ;  /* 0x000000ffff9ab224 */ /* 0x000fe200078e0a9a */
[----:B------:R-:W-:Y:S01]  /*4c40*/  ISETP.GE.AND P3, PT, R9, RZ, PT ;  /* 0x000000ff0900720c */ /* 0x000fe20003f66270 */
[C---:B------:R-:W-:Y:S02]  /*4c50*/  VIADD R8, R236.reuse, 0x148 ;  /* 0x00000148ec087836 */ /* 0x040fe40000000000 */
[----:B------:R-:W-:Y:S01]  /*4c60*/  VIADD R9, R236, 0x146 ;  /* 0x00000146ec097836 */ /* 0x000fe20000000000 */
[----:B------:R-:W-:Y:S01]  /*4c70*/  STL [R1+0x9e0], R154 ;  /* 0x0009e09a01007387 */ /* 0x000fe20000100800 */
[----:B------:R-:W-:Y:S01]  /*4c80*/  IMAD.MOV R3, RZ, RZ, -R3 ;  /* 0x000000ffff037224 */ /* 0x000fe200078e0a03 */
[----:B------:R-:W-:Y:S01]  /*4c90*/  IABS R167, R8 ;  /* 0x0000000800a77213 */ /* 0x000fe20000000000 */
[----:B------:R-:W-:Y:S01]  /*4ca0*/  @!P6 IMAD.MOV R156, RZ, RZ, -R156 ;  /* 0x000000ffff9ce224 */ /* 0x000fe200078e0a9c */
[----:B------:R-:W-:Y:S01]  /*4cb0*/  ISETP.GE.AND P6, PT, R7, RZ, PT ;  /* 0x000000ff0700720c */ /* 0x000fe20003fc6270 */
[----:B------:R-:W-:Y:S01]  /*4cc0*/  @!P4 IMAD.IADD R163, R163, 0x1, -R4 ;  /* 0x00000001a3a3c824 */ /* 0x000fe200078e0a04 */
[----:B------:R-:W-:Y:S01]  /*4cd0*/  IABS R7, R9 ;  /* 0x0000000900077213 */ /* 0x000fe20000000000 */
[C---:B------:R-:W-:Y:S01]  /*4ce0*/  IMAD R165, R4.reuse, R3, R165 ;  /* 0x0000000304a57224 */ /* 0x040fe200078e02a5 */
[----:B------:R-:W-:Y:S01]  /*4cf0*/  STL [R1+0x9e4], R156 ;  /* 0x0009e49c01007387 */ /* 0x000fe20000100800 */
[----:B------:R-:W-:Y:S01]  /*4d00*/  @!P1 IMAD.MOV R158, RZ, RZ, -R158 ;  /* 0x000000ffff9e9224 */ /* 0x000fe200078e0a9e */
[----:B------:R-:W-:Y:S01]  /*4d10*/  ISETP.GE.AND P1, PT, R5, RZ, PT ;  /* 0x000000ff0500720c */ /* 0x000fe20003f26270 */
[----:B------:R-:W-:Y:S01]  /*4d20*/  @!P5 IMAD.IADD R161, R161, 0x1, -R4 ;  /* 0x00000001a1a1d824 */ /* 0x000fe200078e0a04 */
[----:B------:R-:W-:Y:S01]  /*4d30*/  ISETP.GT.U32.AND P4, PT, R4, R163, PT ;  /* 0x000000a30400720c */ /* 0x000fe20003f84070 */
[----:B------:R-:W-:Y:S01]  /*4d40*/  IMAD.HI.U32 R5, R2, R167, RZ ;  /* 0x000000a702057227 */ /* 0x000fe200078e00ff */
[----:B------:R-:W-:Y:S01]  /*4d50*/  ISETP.GT.U32.AND P5, PT, R4, R165, PT ;  /* 0x000000a50400720c */ /* 0x000fe20003fa4070 */
[----:B------:R-:W-:Y:S02]  /*4d60*/  STL [R1+0x9e8], R158 ;  /* 0x0009e89e01007387 */ /* 0x000fe40000100800 */
[----:B------:R-:W-:-:S04]  /*4d70*/  IMAD.HI.U32 R6, R2, R7, RZ ;  /* 0x0000000702067227 */ /* 0x000fc800078e00ff */
[----:B------:R-:W-:Y:S02]  /*4d80*/  IMAD.MOV R5, RZ, RZ, -R5 ;  /* 0x000000ffff057224 */ /* 0x000fe400078e0a05 */
[----:B------:R-:W-:Y:S02]  /*4d90*/  IMAD.MOV R6, RZ, RZ, -R6 ;  /* 0x000000ffff067224 */ /* 0x000fe400078e0a06 */
[C---:B------:R-:W-:Y:S02]  /*4da0*/  IMAD R167, R4.reuse, R5, R167 ;  /* 0x0000000504a77224 */ /* 0x040fe400078e02a7 */
[----:B------:R-:W-:Y:S02]  /*4db0*/  IMAD R168, R4, R6, R7 ;  /* 0x0000000604a87224 */ /* 0x000fe400078e0207 */
[----:B------:R-:W-:Y:S01]  /*4dc0*/  @!P0 IMAD.MOV R160, RZ, RZ, -R160 ;  /* 0x000000ffffa08224 */ /* 0x000fe200078e0aa0 */
[----:B------:R-:W-:Y:S01]  /*4dd0*/  ISETP.GE.AND P0, PT, R8, RZ, PT ;  /* 0x000000ff0800720c */ /* 0x000fe20003f06270 */
[--C-:B------:R-:W-:Y:S01]  /*4de0*/  @!P4 IMAD.IADD R163, R163, 0x1, -R4.reuse ;  /* 0x00000001a3a3c824 */ /* 0x100fe200078e0a04 */
[C---:B------:R-:W-:Y:S01]  /*4df0*/  ISETP.GT.U32.AND P4, PT, R4.reuse, R167, PT ;  /* 0x000000a70400720c */ /* 0x040fe20003f84070 */
[----:B------:R-:W-:Y:S01]  /*4e00*/  @!P5 IMAD.IADD R165, R165, 0x1, -R4 ;  /* 0x00000001a5a5d824 */ /* 0x000fe200078e0a04 */
[----:B------:R-:W-:Y:S01]  /*4e10*/  ISETP.GT.U32.AND P5, PT, R4, R168, PT ;  /* 0x000000a80400720c */ /* 0x000fe20003fa4070 */
[C---:B------:R-:W-:Y:S01]  /*4e20*/  VIADD R8, R236.reuse, 0x144 ;  /* 0x00000144ec087836 */ /* 0x040fe20000000000 */
[----:B------:R-:W-:Y:S01]  /*4e30*/  STL [R1+0x9ec], R160 ;  /* 0x0009eca001007387 */ /* 0x000fe20000100800 */
[----:B------:R-:W-:-:S02]  /*4e40*/  VIADD R11, R236, 0x140 ;  /* 0x00000140ec0b7836 */ /* 0x000fc40000000000 */
[C---:B------:R-:W-:Y:S01]  /*4e50*/  VIADD R10, R236.reuse, 0x142 ;  /* 0x00000142ec0a7836 */ /* 0x040fe20000000000 */
[----:B------:R-:W-:Y:S01]  /*4e60*/  IABS R5, R8 ;  /* 0x0000000800057213 */ /* 0x000fe20000000000 */
[----:B------:R-:W-:Y:S01]  /*4e70*/  VIADD R12, R236, 0x13e ;  /* 0x0000013eec0c7836 */ /* 0x000fe20000000000 */
[----:B------:R-:W-:Y:S01]  /*4e80*/  IABS R173, R11 ;  /* 0x0000000b00ad7213 */ /* 0x000fe20000000000 */
[----:B------:R-:W-:Y:S01]  /*4e90*/  @!P3 IMAD.MOV R161, RZ, RZ, -R161 ;  /* 0x000000ffffa1b224 */ /* 0x000fe200078e0aa1 */
[----:B------:R-:W-:Y:S01]  /*4ea0*/  IABS R171, R10 ;  /* 0x0000000a00ab7213 */ /* 0x000fe20000000000 */
[----:B------:R-:W-:Y:S01]  /*4eb0*/  IMAD.HI.U32 R3, R2, R5, RZ ;  /* 0x0000000502037227 */ /* 0x000fe200078e00ff */
[----:B------:R-:W-:Y:S02]  /*4ec0*/  IABS R7, R12 ;  /* 0x0000000c00077213 */ /* 0x000fe40000000000 */
[----:B------:R-:W-:Y:S01]  /*4ed0*/  ISETP.GT.U32.AND P3, PT, R4, R165, PT ;  /* 0x000000a50400720c */ /* 0x000fe20003f64070 */
[--C-:B------:R-:W-:Y:S01]  /*4ee0*/  @!P4 IMAD.IADD R167, R167, 0x1, -R4.reuse ;  /* 0x00000001a7a7c824 */ /* 0x100fe200078e0a04 */
[----:B------:R-:W-:Y:S01]  /*4ef0*/  STL [R1+0x9f0], R161 ;  /* 0x0009f0a101007387 */ /* 0x000fe20000100800 */
[----:B------:R-:W-:-:S02]  /*4f00*/  @!P5 IMAD.IADD R168, R168, 0x1, -R4 ;  /* 0x00000001a8a8d824 */ /* 0x000fc400078e0a04 */
[----:B------:R-:W-:Y:S01]  /*4f10*/  IMAD.MOV R3, RZ, RZ, -R3 ;  /* 0x000000ffff037224 */ /* 0x000fe200078e0a03 */
[C---:B------:R-:W-:Y:S01]  /*4f20*/  ISETP.GT.U32.AND P4, PT, R4.reuse, R167, PT ;  /* 0x000000a70400720c */ /* 0x040fe20003f84070 */
[----:B------:R-:W-:Y:S01]  /*4f30*/  @!P6 IMAD.MOV R163, RZ, RZ, -R163 ;  /* 0x000000ffffa3e224 */ /* 0x000fe200078e0aa3 */
[C---:B------:R-:W-:Y:S01]  /*4f40*/  ISETP.GT.U32.AND P5, PT, R4.reuse, R168, PT ;  /* 0x000000a80400720c */ /* 0x040fe20003fa4070 */
[----:B------:R-:W-:Y:S01]  /*4f50*/  IMAD R170, R4, R3, R5 ;  /* 0x0000000304aa7224 */ /* 0x000fe200078e0205 */
[----:B------:R-:W-:Y:S01]  /*4f60*/  ISETP.GE.AND P6, PT, R9, RZ, PT ;  /* 0x000000ff0900720c */ /* 0x000fe20003fc6270 */
[C---:B------:R-:W-:Y:S01]  /*4f70*/  IMAD.HI.U32 R5, R2.reuse, R173, RZ ;  /* 0x000000ad02057227 */ /* 0x040fe200078e00ff */
[----:B------:R-:W-:Y:S03]  /*4f80*/  STL [R1+0x9f4], R163 ;  /* 0x0009f4a301007387 */ /* 0x000fe60000100800 */
[----:B------:R-:W-:-:S04]  /*4f90*/  IMAD.HI.U32 R3, R2, R171, RZ ;  /* 0x000000ab02037227 */ /* 0x000fc800078e00ff */
[----:B------:R-:W-:-:S04]  /*4fa0*/  IMAD.HI.U32 R6, R2, R7, RZ ;  /* 0x0000000702067227 */ /* 0x000fc800078e00ff */
[----:B------:R-:W-:Y:S02]  /*4fb0*/  IMAD.MOV R5, RZ, RZ, -R5 ;  /* 0x000000ffff057224 */ /* 0x000fe400078e0a05 */
[----:B------:R-:W-:Y:S02]  /*4fc0*/  IMAD.MOV R3, RZ, RZ, -R3 ;  /* 0x000000ffff037224 */ /* 0x000fe400078e0a03 */
[----:B------:R-:W-:Y:S02]  /*4fd0*/  IMAD.MOV R6, RZ, RZ, -R6 ;  /* 0x000000ffff067224 */ /* 0x000fe400078e0a06 */
[----:B------:R-:W-:Y:S02]  /*4fe0*/  IMAD R173, R4, R5, R173 ;  /* 0x0000000504ad7224 */ /* 0x000fe400078e02ad */
[--C-:B------:R-:W-:Y:S01]  /*4ff0*/  @!P4 IMAD.IADD R167, R167, 0x1, -R4.reuse ;  /* 0x00000001a7a7c824 */ /* 0x100fe200078e0a04 */
[----:B------:R-:W-:Y:S01]  /*5000*/  ISETP.GE.AND P4, PT, R8, RZ, PT ;  /* 0x000000ff0800720c */ /* 0x000fe20003f86270 */
[----:B------:R-:W-:Y:S01]  /*5010*/  @!P3 IMAD.IADD R165, R165, 0x1, -R4 ;  /* 0x00000001a5a5b824 */ /* 0x000fe200078e0a04 */
[C---:B------:R-:W-:Y:S01]  /*5020*/  ISETP.GT.U32.AND P3, PT, R4.reuse, R170, PT ;  /* 0x000000aa0400720c */ /* 0x040fe20003f64070 */
[----:B------:R-:W-:-:S02]  /*5030*/  IMAD R171, R4, R3, R171 ;  /* 0x0000000304ab7224 */ /* 0x000fc400078e02ab */
[----:B------:R-:W-:Y:S02]  /*5040*/  IMAD R174, R4, R6, R7 ;  /* 0x0000000604ae7224 */ /* 0x000fe400078e0207 */
[----:B------:R-:W-:Y:S01]  /*5050*/  @!P5 IMAD.IADD R168, R168, 0x1, -R4 ;  /* 0x00000001a8a8d824 */ /* 0x000fe200078e0a04 */
[----:B------:R-:W-:Y:S01]  /*5060*/  ISETP.GT.U32.AND P5, PT, R4, R173, PT ;  /* 0x000000ad0400720c */ /* 0x000fe20003fa4070 */
[----:B------:R-:W-:Y:S02]  /*5070*/  VIADD R8, R236, 0x13c ;  /* 0x0000013cec087836 */ /* 0x000fe40000000000 */
[----:B------:R-:W-:Y:S01]  /*5080*/  @!P1 IMAD.MOV R165, RZ, RZ, -R165 ;  /* 0x000000ffffa59224 */ /* 0x000fe200078e0aa5 */
[C---:B------:R-:W-:Y:S01]  /*5090*/  ISETP.GT.U32.AND P1, PT, R4.reuse, R171, PT ;  /* 0x000000ab0400720c */ /* 0x040fe20003f24070 */
[----:B------:R-:W-:Y:S01]  /*50a0*/  @!P6 IMAD.MOV R168, RZ, RZ, -R168 ;  /* 0x000000ffffa8e224 */ /* 0x000fe200078e0aa8 */
[----:B------:R-:W-:Y:S01]  /*50b0*/  ISETP.GT.U32.AND P6, PT, R4, R174, PT ;  /* 0x000000ae0400720c */ /* 0x000fe20003fc4070 */
[----:B------:R-:W-:Y:S01]  /*50c0*/  VIADD R6, R236, 0x13a ;  /* 0x0000013aec067836 */ /* 0x000fe20000000000 */
[----:B------:R-:W-:Y:S01]  /*50d0*/  IABS R5, R8 ;  /* 0x0000000800057213 */ /* 0x000fe20000000000 */
[----:B------:R-:W-:-:S02]  /*50e0*/  @!P3 IMAD.IADD R170, R170, 0x1, -R4 ;  /* 0x00000001aaaab824 */ /* 0x000fc400078e0a04 */
[----:B------:R-:W-:Y:S01]  /*50f0*/  @!P0 IMAD.MOV R167, RZ, RZ, -R167 ;  /* 0x000000ffffa78224 */ /* 0x000fe200078e0aa7 */
[----:B------:R-:W-:Y:S01]  /*5100*/  IABS R7, R6 ;  /* 0x0000000600077213 */ /* 0x000fe20000000000 */
[----:B------:R-:W-:Y:S01]  /*5110*/  IMAD.HI.U32 R3, R2, R5, RZ ;  /* 0x0000000502037227 */ /* 0x000fe200078e00ff */
[----:B------:R-:W-:Y:S02]  /*5120*/  ISETP.GT.U32.AND P3, PT, R4, R170, PT ;  /* 0x000000aa0400720c */ /* 0x000fe40003f64070 */
[----:B------:R-:W-:Y:S01]  /*5130*/  ISETP.GE.AND P0, PT, R10, RZ, PT ;  /* 0x000000ff0a00720c */ /* 0x000fe20003f06270 */
        /* <DEDUP_REMOVED lines=10> */
[----:B------:R-:W-:Y:S02]  /*51e0*/  VIADD R9, R236, 0x138 ;  /* 0x00000138ec097836 */ /* 0x000fe40000000000 */
[C---:B------:R-:W-:Y:S02]  /*51f0*/  IMAD R178, R4.reuse, R3, R7 ;  /* 0x0000000304b27224 */ /* 0x040fe400078e0207 */
[--C-:B------:R-:W-:Y:S01]  /*5200*/  @!P6 IMAD.IADD R173, R173, 0x1, -R4.reuse ;  /* 0x00000001adade824 */ /* 0x100fe200078e0a04 */
[----:B------:R-:W-:Y:S01]  /*5210*/  IABS R5, R9 ;  /* 0x0000000900057213 */ /* 0x000fe20000000000 */
[--C-:B------:R-:W-:Y:S01]  /*5220*/  @!P5 IMAD.IADD R171, R171, 0x1, -R4.reuse ;  /* 0x00000001ababd824 */ /* 0x100fe200078e0a04 */
[----:B------:R-:W-:Y:S01]  /*5230*/  ISETP.GT.U32.AND P6, PT, R4, R178, PT ;  /* 0x000000b20400720c */ /* 0x000fe20003fc4070 */
[----:B------:R-:W-:Y:S01]  /*5240*/  @!P3 IMAD.IADD R170, R170, 0x1, -R4 ;  /* 0x00000001aaaab824 */ /* 0x000fe200078e0a04 */
[----:B------:R-:W-:Y:S01]  /*5250*/  ISETP.GT.U32.AND P5, PT, R4, R176, PT ;  /* 0x000000b00400720c */ /* 0x000fe20003fa4070 */
[----:B------:R-:W-:Y:S01]  /*5260*/  VIADD R10, R236, 0x136 ;  /* 0x00000136ec0a7836 */ /* 0x000fe20000000000 */
[----:B------:R-:W-:Y:S01]  /*5270*/  ISETP.GE.AND P3, PT, R11, RZ, PT ;  /* 0x000000ff0b00720c */ /* 0x000fe20003f66270 */
[----:B------:R-:W-:Y:S01]  /*5280*/  @!P4 IMAD.MOV R170, RZ, RZ, -R170 ;  /* 0x000000ffffaac224 */ /* 0x000fe200078e0aaa */
[----:B------:R-:W-:Y:S01]  /*5290*/  ISETP.GT.U32.AND P4, PT, R4, R174, PT ;  /* 0x000000ae0400720c */ /* 0x000fe20003f84070 */
[----:B------:R-:W-:Y:S01]  /*52a0*/  VIADD R11, R236, 0x134 ;  /* 0x00000134ec0b7836 */ /* 0x000fe20000000000 */
[----:B------:R-:W-:Y:S01]  /*52b0*/  IABS R181, R10 ;  /* 0x0000000a00b57213 */ /* 0x000fe20000000000 */
[----:B------:R-:W-:-:S02]  /*52c0*/  IMAD.MOV.U32 R7, RZ, RZ, R5 ;  /* 0x000000ffff077224 */ /* 0x000fc400078e0005 */
[----:B------:R-:W-:Y:S01]  /*52d0*/  @!P0 IMAD.MOV R171, RZ, RZ, -R171 ;  /* 0x000000ffffab8224 */ /* 0x000fe200078e0aab */
[----:B------:R-:W-:Y:S01]  /*52e0*/  IABS R183, R11 ;  /* 0x0000000b00b77213 */ /* 0x000fe20000000000 */
[----:B------:R-:W-:Y:S02]  /*52f0*/  @!P6 IMAD.IADD R178, R178, 0x1, -R4 ;  /* 0x00000001b2b2e824 */ /* 0x000fe400078e0a04 */
[----:B------:R-:W-:-:S03]  /*5300*/  IMAD.HI.U32 R5, R2, R181, RZ ;  /* 0x000000b502057227 */ /* 0x000fc600078e00ff */
[----:B------:R-:W-:Y:S01]  /*5310*/  ISETP.GT.U32.AND P6, PT, R4, R178, PT ;  /* 0x000000b20400720c */ /* 0x000fe20003fc4070 */
[----:B------:R-:W-:Y:S01]  /*5320*/  @!P5 IMAD.IADD R176, R176, 0x1, -R4 ;  /* 0x00000001b0b0d824 */ /* 0x000fe200078e0a04 */
[----:B------:R-:W-:Y:S01]  /*5330*/  ISETP.GE.AND P5, PT, R6, RZ, PT ;  /* 0x000000ff0600720c */ /* 0x000fe20003fa6270 */
[----:B------:R-:W-:-:S03]  /*5340*/  IMAD.HI.U32 R6, R2, R183, RZ ;  /* 0x000000b702067227 */ /* 0x000fc600078e00ff */
[----:B------:R-:W-:Y:S01]  /*5350*/  ISETP.GT.U32.AND P0, PT, R4, R176, PT ;  /* 0x000000b00400720c */ /* 0x000fe20003f04070 */
[----:B------:R-:W-:Y:S02]  /*5360*/  IMAD.MOV R5, RZ, RZ, -R5 ;  /* 0x000000ffff057224 */ /* 0x000fe400078e0a05 */
[----:B------:R-:W-:Y:S01]  /*5370*/  @!P4 IMAD.IADD R174, R174, 0x1, -R4 ;  /* 0x00000001aeaec824 */ /* 0x000fe200078e0a04 */
[----:B------:R-:W-:Y:S01]  /*5380*/  ISETP.GE.AND P4, PT, R8, RZ, PT ;  /* 0x000000ff0800720c */ /* 0x000fe20003f86270 */
[----:B------:R-:W-:Y:S02]  /*5390*/  IMAD.MOV R6, RZ, RZ, -R6 ;  /* 0x000000ffff067224 */ /* 0x000fe400078e0a06 */
[C---:B------:R-:W-:Y:S02]  /*53a0*/  IMAD R181, R4.reuse, R5, R181 ;  /* 0x0000000504b57224 */ /* 0x040fe400078e02b5 */
[C---:B------:R-:W-:Y:S02]  /*53b0*/  IMAD R183, R4.reuse, R6, R183 ;  /* 0x0000000604b77224 */ /* 0x040fe400078e02b7 */
[----:B------:R-:W-:Y:S01]  /*53c0*/  @!P1 IMAD.MOV R174, RZ, RZ, -R174 ;  /* 0x000000ffffae9224 */ /* 0x000fe200078e0aae */
[----:B------:R-:W-:Y:S01]  /*53d0*/  ISETP.GT.U32.AND P1, PT, R4, R181, PT ;  /* 0x000000b50400720c */ /* 0x000fe20003f24070 */
[----:B------:R-:W-:Y:S01]  /*53e0*/  @!P6 IMAD.IADD R178, R178, 0x1, -R4 ;  /* 0x00000001b2b2e824 */ /* 0x000fe200078e0a04 */
[----:B------:R-:W-:Y:S01]  /*53f0*/  ISETP.GT.U32.AND P6, PT, R4, R183, PT ;  /* 0x000000b70400720c */ /* 0x000fe20003fc4070 */
[----:B------:R-:W-:-:S02]  /*5400*/  VIADD R6, R236, 0x132 ;  /* 0x00000132ec067836 */ /* 0x000fc40000000000 */
[----:B------:R-:W-:-:S03]  /*5410*/  IMAD.HI.U32 R3, R2, R7, RZ ;  /* 0x0000000702037227 */ /* 0x000fc600078e00ff */
[----:B------:R-:W-:Y:S01]  /*5420*/  IABS R185, R6 ;  /* 0x0000000600b97213 */ /* 0x000fe20000000000 */
[----:B------:R-:W-:Y:S02]  /*5430*/  IMAD.MOV R3, RZ, RZ, -R3 ;  /* 0x000000ffff037224 */ /* 0x000fe400078e0a03 */
[----:B------:R-:W-:Y:S02]  /*5440*/  VIADD R8, R236, 0x130 ;  /* 0x00000130ec087836 */ /* 0x000fe40000000000 */
[----:B------:R-:W-:Y:S02]  /*5450*/  IMAD R180, R4, R3, R7 ;  /* 0x0000000304b47224 */ /* 0x000fe400078e0207 */
[----:B------:R-:W-:Y:S01]  /*5460*/  @!P1 IMAD.IADD R181, R181, 0x1, -R4 ;  /* 0x00000001b5b59824 */ /* 0x000fe200078e0a04 */
[----:B------:R-:W-:Y:S01]  /*5470*/  IABS R187, R8 ;  /* 0x0000000800bb7213 */ /* 0x000fe20000000000 */
[----:B------:R-:W-:-:S04]  /*5480*/  IMAD.HI.U32 R3, R2, R185, RZ ;  /* 0x000000b902037227 */ /* 0x000fc800078e00ff */
[----:B------:R-:W-:Y:S01]  /*5490*/  @!P6 IMAD.IADD R183, R183, 0x1, -R4 ;  /* 0x00000001b7b7e824 */ /* 0x000fe200078e0a04 */
[----:B------:R-:W-:Y:S01]  /*54a0*/  ISETP.GT.U32.AND P6, PT, R4, R181, PT ;  /* 0x000000b50400720c */ /* 0x000fe20003fc4070 */
[----:B------:R-:W-:Y:S02]  /*54b0*/  IMAD.MOV R5, RZ, RZ, -R3 ;  /* 0x000000ffff057224 */ /* 0x000fe400078e0a03 */
[----:B------:R-:W-:-:S04]  /*54c0*/  IMAD.HI.U32 R3, R2, R187, RZ ;  /* 0x000000bb02037227 */ /* 0x000fc800078e00ff */
[----:B------:R-:W-:Y:S01]  /*54d0*/  @!P3 IMAD.MOV R173, RZ, RZ, -R173 ;  /* 0x000000ffffadb224 */ /* 0x000fe200078e0aad */
[----:B------:R-:W-:Y:S01]  /*54e0*/  ISETP.GT.U32.AND P3, PT, R4, R180, PT ;  /* 0x000000b40400720c */ /* 0x000fe20003f64070 */
[----:B------:R-:W-:Y:S02]  /*54f0*/  IMAD.MOV R3, RZ, RZ, -R3 ;  /* 0x000000ffff037224 */ /* 0x000fe400078e0a03 */
[--C-:B------:R-:W-:Y:S01]  /*5500*/  @!P0 IMAD.IADD R176, R176, 0x1, -R4.reuse ;  /* 0x00000001b0b08824 */ /* 0x100fe200078e0a04 */
[----:B------:R-:W-:Y:S01]  /*5510*/  ISETP.GE.AND P0, PT, R9, RZ, PT ;  /* 0x000000ff0900720c */ /* 0x000fe20003f06270 */
[----:B------:R-:W-:Y:S02]  /*5520*/  IMAD R187, R4, R3, R187 ;  /* 0x0000000304bb7224 */ /* 0x000fe400078e02bb */
[----:B------:R-:W-:Y:S02]  /*5530*/  @!P6 IMAD.IADD R181, R181, 0x1, -R4 ;  /* 0x00000001b5b5e824 */ /* 0x000fe400078e0a04 */
[----:B------:R-:W-:Y:S01]  /*5540*/  VIADD R9, R236, 0x12e ;  /* 0x0000012eec097836 */ /* 0x000fe20000000000 */
[C---:B------:R-:W-:Y:S01]  /*5550*/  ISETP.GT.U32.AND P6, PT, R4.reuse, R187, PT ;  /* 0x000000bb0400720c */ /* 0x040fe20003fc4070 */
[----:B------:R-:W-:-:S02]  /*5560*/  IMAD R185, R4, R5, R185 ;  /* 0x0000000504b97224 */ /* 0x000fc400078e02b9 */
[----:B------:R-:W-:Y:S01]  /*5570*/  @!P3 IMAD.IADD R180, R180, 0x1, -R4 ;  /* 0x00000001b4b4b824 */ /* 0x000fe200078e0a04 */
[----:B------:R-:W-:Y:S01]  /*5580*/  ISETP.GE.AND P3, PT, R10, RZ, PT ;  /* 0x000000ff0a00720c */ /* 0x000fe20003f66270 */
[----:B------:R-:W-:Y:S01]  /*5590*/  VIADD R10, R236, 0x12c ;  /* 0x0000012cec0a7836 */ /* 0x000fe20000000000 */
[----:B------:R-:W-:Y:S01]  /*55a0*/  IABS R5, R9 ;  /* 0x0000000900057213 */ /* 0x000fe20000000000 */
[----:B------:R-:W-:Y:S01]  /*55b0*/  @!P5 IMAD.MOV R178, RZ, RZ, -R178 ;  /* 0x000000ffffb2d224 */ /* 0x000fe200078e0ab2 */
[----:B------:R-:W-:Y:S01]  /*55c0*/  ISETP.GT.U32.AND P1, PT, R4, R180, PT ;  /* 0x000000b40400720c */ /* 0x000fe20003f24070 */
[----:B------:R-:W-:Y:S01]  /*55d0*/  VIADD R12, R236, 0x12a ;  /* 0x0000012aec0c7836 */ /* 0x000fe20000000000 */
[----:B------:R-:W-:Y:S01]  /*55e0*/  IABS R7, R10 ;  /* 0x0000000a00077213 */ /* 0x000fe20000000000 */
[----:B------:R-:W-:-:S03]  /*55f0*/  IMAD.HI.U32 R3, R2, R5, RZ ;  /* 0x0000000502037227 */ /* 0x000fc600078e00ff */
[----:B------:R-:W-:Y:S01]  /*5600*/  IABS R191, R12 ;  /* 0x0000000c00bf7213 */ /* 0x000fe20000000000 */
[----:B------:R-:W-:Y:S02]  /*5610*/  @!P6 IMAD.IADD R187, R187, 0x1, -R4 ;  /* 0x00000001bbbbe824 */ /* 0x000fe400078e0a04 */
[----:B------:R-:W-:Y:S02]  /*5620*/  IMAD.MOV R188, RZ, RZ, -R3 ;  /* 0x000000ffffbc7224 */ /* 0x000fe400078e0a03 */
[----:B------:R-:W-:Y:S01]  /*5630*/  IMAD.HI.U32 R3, R2, R7, RZ ;  /* 0x0000000702037227 */ /* 0x000fe200078e00ff */
[----:B------:R-:W-:-:S03]  /*5640*/  ISETP.GT.U32.AND P5, PT, R4, R187, PT ;  /* 0x000000bb0400720c */ /* 0x000fc60003fa4070 */
[----:B------:R-:W-:Y:S01]  /*5650*/  @!P1 IMAD.IADD R180, R180, 0x1, -R4 ;  /* 0x00000001b4b49824 */ /* 0x000fe200078e0a04 */
[C---:B------:R-:W-:Y:S01]  /*5660*/  ISETP.GT.U32.AND P1, PT, R4.reuse, R185, PT ;  /* 0x000000b90400720c */ /* 0x040fe20003f24070 */
[----:B------:R-:W-:Y:S02]  /*5670*/  IMAD.MOV R190, RZ, RZ, -R3 ;  /* 0x000000ffffbe7224 */ /* 0x000fe400078e0a03 */
[----:B------:R-:W-:Y:S01]  /*5680*/  @!P4 IMAD.MOV R176, RZ, RZ, -R176 ;  /* 0x000000ffffb0c224 */ /* 0x000fe200078e0ab0 */
[C---:B------:R-:W-:Y:S01]  /*5690*/  ISETP.GT.U32.AND P4, PT, R4.reuse, R183, PT ;  /* 0x000000b70400720c */ /* 0x040fe20003f84070 */
[C---:B------:R-:W-:Y:S02]  /*56a0*/  IMAD R190, R4.reuse, R190, R7 ;  /* 0x000000be04be7224 */ /* 0x040fe400078e0207 */
[C---:B------:R-:W-:Y:S02]  /*56b0*/  IMAD R188, R4.reuse, R188, R5 ;  /* 0x000000bc04bc7224 */ /* 0x040fe400078e0205 */
[----:B------:R-:W-:Y:S01]  /*56c0*/  @!P5 IMAD.IADD R187, R187, 0x1, -R4 ;  /* 0x00000001bbbbd824 */ /* 0x000fe200078e0a04 */
[----:B------:R-:W-:Y:S01]  /*56d0*/  ISETP.GT.U32.AND P5, PT, R4, R190, PT ;  /* 0x000000be0400720c */ /* 0x000fe20003fa4070 */
[----:B------:R-:W-:-:S04]  /*56e0*/  IMAD.HI.U32 R3, R2, R191, RZ ;  /* 0x000000bf02037227 */ /* 0x000fc800078e00ff */
[----:B------:R-:W-:Y:S01]  /*56f0*/  @!P1 IMAD.IADD R185, R185, 0x1, -R4 ;  /* 0x00000001b9b99824 */ /* 0x000fe200078e0a04 */
[----:B------:R-:W-:Y:S01]  /*5700*/  ISETP.GE.AND P1, PT, R6, RZ, PT ;  /* 0x000000ff0600720c */ /* 0x000fe20003f26270 */
[----:B------:R-:W-:Y:S02]  /*5710*/  VIADD R6, R236, 0x128 ;  /* 0x00000128ec067836 */ /* 0x000fe40000000000 */
[----:B------:R-:W-:Y:S01]  /*5720*/  @!P0 IMAD.MOV R180, RZ, RZ, -R180 ;  /* 0x000000ffffb48224 */ /* 0x000fe200078e0ab4 */
[C---:B------:R-:W-:Y:S01]  /*5730*/  ISETP.GT.U32.AND P0, PT, R4.reuse, R188, PT ;  /* 0x000000bc0400720c */ /* 0x040fe20003f04070 */
[----:B------:R-:W-:Y:S01]  /*5740*/  @!P3 IMAD.MOV R181, RZ, RZ, -R181 ;  /* 0x000000ffffb5b224 */ /* 0x000fe200078e0ab5 */
[----:B------:R-:W-:Y:S01]  /*5750*/  ISETP.GT.U32.AND P6, PT, R4, R185, PT ;  /* 0x000000b90400720c */ /* 0x000fe20003fc4070 */
[----:B------:R-:W-:Y:S01]  /*5760*/  IMAD.MOV R3, RZ, RZ, -R3 ;  /* 0x000000ffff037224 */ /* 0x000fe200078e0a03 */
[----:B------:R-:W-:Y:S01]  /*5770*/  ISETP.GE.AND P3, PT, R8, RZ, PT ;  /* 0x000000ff0800720c */ /* 0x000fe20003f66270 */
[----:B------:R-:W-:Y:S01]  /*5780*/  VIADD R8, R236, 0x126 ;  /* 0x00000126ec087836 */ /* 0x000fe20000000000 */
[----:B------:R-:W-:Y:S01]  /*5790*/  IABS R193, R6 ;  /* 0x0000000600c17213 */ /* 0x000fe20000000000 */
[----:B------:R-:W-:-:S02]  /*57a0*/  IMAD R191, R4, R3, R191 ;  /* 0x0000000304bf7224 */ /* 0x000fc400078e02bf */
[----:B------:R-:W-:Y:S01]  /*57b0*/  @!P5 IMAD.IADD R190, R190, 0x1, -R4 ;  /* 0x00000001bebed824 */ /* 0x000fe200078e0a04 */
[----:B------:R-:W-:Y:S01]  /*57c0*/  IABS R5, R8 ;  /* 0x0000000800057213 */ /* 0x000fe20000000000 */
[----:B------:R-:W-:-:S03]  /*57d0*/  IMAD.HI.U32 R3, R2, R193, RZ ;  /* 0x000000c102037227 */ /* 0x000fc600078e00ff */
[----:B------:R-:W-:Y:S01]  /*57e0*/  ISETP.GT.U32.AND P5, PT, R4, R190, PT ;  /* 0x000000be0400720c */ /* 0x000fe20003fa4070 */
[--C-:B------:R-:W-:Y:S01]  /*57f0*/  @!P4 IMAD.IADD R183, R183, 0x1, -R4.reuse ;  /* 0x00000001b7b7c824 */ /* 0x100fe200078e0a04 */
[----:B------:R-:W-:Y:S01]  /*5800*/  ISETP.GE.AND P4, PT, R11, RZ, PT ;  /* 0x000000ff0b00720c */ /* 0x000fe20003f86270 */
[----:B------:R-:W-:Y:S02]  /*5810*/  IMAD.MOV R3, RZ, RZ, -R3 ;  /* 0x000000ffff037224 */ /* 0x000fe400078e0a03 */
[--C-:B------:R-:W-:Y:S02]  /*5820*/  @!P0 IMAD.IADD R188, R188, 0x1, -R4.reuse ;  /* 0x00000001bcbc8824 */ /* 0x100fe400078e0a04 */
[----:B------:R-:W-:Y:S01]  /*5830*/  @!P6 IMAD.IADD R185, R185, 0x1, -R4 ;  /* 0x00000001b9b9e824 */ /* 0x000fe200078e0a04 */
[----:B------:R-:W-:Y:S01]  /*5840*/  ISETP.GE.AND P6, PT, R10, RZ, PT ;  /* 0x000000ff0a00720c */ /* 0x000fe20003fc6270 */
[----:B------:R-:W-:Y:S01]  /*5850*/  @!P3 IMAD.MOV R187, RZ, RZ, -R187 ;  /* 0x000000ffffbbb224 */ /* 0x000fe200078e0abb */
[C---:B------:R-:W-:Y:S01]  /*5860*/  ISETP.GT.U32.AND P3, PT, R4.reuse, R191, PT ;  /* 0x000000bf0400720c */ /* 0x040fe20003f64070 */
[C---:B------:R-:W-:Y:S01]  /*5870*/  IMAD R193, R4.reuse, R3, R193 ;  /* 0x0000000304c17224 */ /* 0x040fe200078e02c1 */
[----:B------:R-:W-:Y:S01]  /*5880*/  ISETP.GT.U32.AND P0, PT, R4, R188, PT ;  /* 0x000000bc0400720c */ /* 0x000fe20003f04070 */
[----:B------:R-:W-:-:S04]  /*5890*/  IMAD.HI.U32 R3, R2, R5, RZ ;  /* 0x0000000502037227 */ /* 0x000fc800078e00ff */
[----:B------:R-:W-:Y:S02]  /*58a0*/  IMAD.MOV R194, RZ, RZ, -R3 ;  /* 0x000000ffffc27224 */ /* 0x000fe400078e0a03 */
[----:B------:R-:W-:Y:S01]  /*58b0*/  @!P4 IMAD.MOV R183, RZ, RZ, -R183 ;  /* 0x000000ffffb7c224 */ /* 0x000fe200078e0ab7 */
[----:B------:R-:W-:Y:S01]  /*58c0*/  ISETP.GE.AND P4, PT, R9, RZ, PT ;  /* 0x000000ff0900720c */ /* 0x000fe20003f86270 */
[----:B------:R-:W-:Y:S02]  /*58d0*/  VIADD R9, R236, 0x124 ;  /* 0x00000124ec097836 */ /* 0x000fe40000000000 */
[--C-:B------:R-:W-:Y:S01]  /*58e0*/  @!P5 IMAD.IADD R190, R190, 0x1, -R4.reuse ;  /* 0x00000001bebed824 */ /* 0x100fe200078e0a04 */
[----:B------:R-:W-:Y:S01]  /*58f0*/  ISETP.GE.AND P5, PT, R8, RZ, PT ;  /* 0x000000ff0800720c */ /* 0x000fe20003fa6270 */
[----:B------:R-:W-:Y:S01]  /*5900*/  IMAD R194, R4, R194, R5 ;  /* 0x000000c204c27224 */ /* 0x000fe200078e0205 */
[----:B------:R-:W-:Y:S01]  /*5910*/  IABS R7, R9 ;  /* 0x0000000900077213 */ /* 0x000fe20000000000 */
[----:B------:R-:W-:-:S02]  /*5920*/  @!P3 IMAD.IADD R191, R191, 0x1, -R4 ;  /* 0x00000001bfbfb824 */ /* 0x000fc400078e0a04 */
[----:B------:R-:W-:Y:S01]  /*5930*/  @!P6 IMAD.MOV R190, RZ, RZ, -R190 ;  /* 0x000000ffffbee224 */ /* 0x000fe200078e0abe */
[----:B------:R-:W-:Y:S01]  /*5940*/  ISETP.GT.U32.AND P6, PT, R4, R194, PT ;  /* 0x000000c20400720c */ /* 0x000fe20003fc4070 */
[----:B------:R-:W-:Y:S01]  /*5950*/  @!P0 IMAD.IADD R188, R188, 0x1, -R4 ;  /* 0x00000001bcbc8824 */ /* 0x000fe200078e0a04 */
[----:B------:R-:W-:Y:S01]  /*5960*/  ISETP.GE.AND P0, PT, R6, RZ, PT ;  /* 0x000000ff0600720c */ /* 0x000fe20003f06270 */
[----:B------:R-:W-:Y:S01]  /*5970*/  VIADD R6, R236, 0x122 ;  /* 0x00000122ec067836 */ /* 0x000fe20000000000 */
[----:B------:R-:W-:Y:S01]  /*5980*/  ISETP.GT.U32.AND P3, PT, R4, R191, PT ;  /* 0x000000bf0400720c */ /* 0x000fe20003f64070 */
[----:B------:R-:W-:-:S03]  /*5990*/  IMAD.HI.U32 R3, R2, R7, RZ ;  /* 0x0000000702037227 */ /* 0x000fc600078e00ff */
[----:B------:R-:W-:Y:S01]  /*59a0*/  IABS R197, R6 ;  /* 0x0000000600c57213 */ /* 0x000fe20000000000 */
[----:B------:R-:W-:Y:S01]  /*59b0*/  @!P1 IMAD.MOV R185, RZ, RZ, -R185 ;  /* 0x000000ffffb99224 */ /* 0x000fe200078e0ab9 */
[----:B------:R-:W-:Y:S01]  /*59c0*/  ISETP.GE.AND P1, PT, R12, RZ, PT ;  /* 0x000000ff0c00720c */ /* 0x000fe20003f26270 */
[----:B------:R-:W-:Y:S02]  /*59d0*/  VIADD R8, R236, 0x120 ;  /* 0x00000120ec087836 */ /* 0x000fe40000000000 */
[----:B------:R-:W-:Y:S02]  /*59e0*/  IMAD.MOV R3, RZ, RZ, -R3 ;  /* 0x000000ffff037224 */ /* 0x000fe400078e0a03 */
[----:B------:R-:W-:Y:S01]  /*59f0*/  @!P6 IMAD.IADD R194, R194, 0x1, -R4 ;  /* 0x00000001c2c2e824 */ /* 0x000fe200078e0a04 */
[----:B------:R-:W-:Y:S01]  /*5a00*/  IABS R199, R8 ;  /* 0x0000000800c77213 */ /* 0x000fe20000000000 */
[----:B------:R-:W-:Y:S02]  /*5a10*/  IMAD R196, R4, R3, R7 ;  /* 0x0000000304c47224 */ /* 0x000fe400078e0207 */
[----:B------:R-:W-:Y:S01]  /*5a20*/  IMAD.HI.U32 R3, R2, R197, RZ ;  /* 0x000000c502037227 */ /* 0x000fe200078e00ff */
[----:B------:R-:W-:-:S03]  /*5a30*/  ISETP.GT.U32.AND P6, PT, R4, R194, PT ;  /* 0x000000c20400720c */ /* 0x000fc60003fc4070 */
[----:B------:R-:W-:Y:S01]  /*5a40*/  @!P3 IMAD.IADD R191, R191, 0x1, -R4 ;  /* 0x00000001bfbfb824 */ /* 0x000fe200078e0a04 */
[----:B------:R-:W-:Y:S01]  /*5a50*/  ISETP.GE.AND P3, PT, R9, RZ, PT ;  /* 0x000000ff0900720c */ /* 0x000fe20003f66270 */
[----:B------:R-:W-:Y:S02]  /*5a60*/  IMAD.MOV R5, RZ, RZ, -R3 ;  /* 0x000000ffff057224 */ /* 0x000fe400078e0a03 */
[----:B------:R-:W-:-:S04]  /*5a70*/  IMAD.HI.U32 R3, R2, R199, RZ ;  /* 0x000000c702037227 */ /* 0x000fc800078e00ff */
[----:B------:R-:W-:Y:S01]  /*5a80*/  @!P1 IMAD.MOV R191, RZ, RZ, -R191 ;  /* 0x000000ffffbf9224 */ /* 0x000fe200078e0abf */
[C---:B------:R-:W-:Y:S01]  /*5a90*/  ISETP.GT.U32.AND P1, PT, R4.reuse, R196, PT ;  /* 0x000000c40400720c */ /* 0x040fe20003f24070 */
[----:B------:R-:W-:Y:S02]  /*5aa0*/  IMAD.MOV R3, RZ, RZ, -R3 ;  /* 0x000000ffff037224 */ /* 0x000fe400078e0a03 */
[----:B------:R-:W-:Y:S01]  /*5ab0*/  @!P4 IMAD.MOV R188, RZ, RZ, -R188 ;  /* 0x000000ffffbcc224 */ /* 0x000fe200078e0abc */
[C---:B------:R-:W-:Y:S01]  /*5ac0*/  ISETP.GT.U32.AND P4, PT, R4.reuse, R193, PT ;  /* 0x000000c10400720c */ /* 0x040fe20003f84070 */
[----:B------:R-:W-:Y:S02]  /*5ad0*/  IMAD R199, R4, R3, R199 ;  /* 0x0000000304c77224 */ /* 0x000fe400078e02c7 */
[----:B------:R-:W-:Y:S02]  /*5ae0*/  VIADD R10, R236, 0x11e ;  /* 0x0000011eec0a7836 */ /* 0x000fe40000000000 */
[--C-:B------:R-:W-:Y:S01]  /*5af0*/  @!P6 IMAD.IADD R194, R194, 0x1, -R4.reuse ;  /* 0x00000001c2c2e824 */ /* 0x100fe200078e0a04 */
[C---:B------:R-:W-:Y:S01]  /*5b00*/  ISETP.GT.U32.AND P6, PT, R4.reuse, R199, PT ;  /* 0x000000c70400720c */ /* 0x040fe20003fc4070 */
[----:B------:R-:W-:Y:S01]  /*5b10*/  IMAD R197, R4, R5, R197 ;  /* 0x0000000504c57224 */ /* 0x000fe200078e02c5 */
[----:B------:R-:W-:Y:S01]  /*5b20*/  IABS R5, R10 ;  /* 0x0000000a00057213 */ /* 0x000fe20000000000 */
[----:B------:R-:W-:-:S02]  /*5b30*/  @!P1 IMAD.IADD R196, R196, 0x1, -R4 ;  /* 0x00000001c4c49824 */ /* 0x000fc400078e0a04 */
[----:B------:R-:W-:Y:S02]  /*5b40*/  VIADD R11, R236, 0x11c ;  /* 0x0000011cec0b7836 */ /* 0x000fe40000000000 */
[--C-:B------:R-:W-:Y:S01]  /*5b50*/  @!P4 IMAD.IADD R193, R193, 0x1, -R4.reuse ;  /* 0x00000001c1c1c824 */ /* 0x100fe200078e0a04 */
[----:B------:R-:W-:Y:S01]  /*5b60*/  ISETP.GT.U32.AND P1, PT, R4, R196, PT ;  /* 0x000000c40400720c */ /* 0x000fe20003f24070 */
[----:B------:R-:W-:Y:S01]  /*5b70*/  IMAD.HI.U32 R3, R2, R5, RZ ;  /* 0x0000000502037227 */ /* 0x000fe200078e00ff */
[----:B------:R-:W-:Y:S02]  /*5b80*/  IABS R7, R11 ;  /* 0x0000000b00077213 */ /* 0x000fe40000000000 */
[----:B------:R-:W-:Y:S01]  /*5b90*/  ISETP.GT.U32.AND P4, PT, R4, R193, PT ;  /* 0x000000c10400720c */ /* 0x000fe20003f84070 */
[----:B------:R-:W-:Y:S02]  /*5ba0*/  IMAD.MOV R3, RZ, RZ, -R3 ;  /* 0x000000ffff037224 */ /* 0x000fe400078e0a03 */
[----:B------:R-:W-:-:S02]  /*5bb0*/  @!P6 IMAD.IADD R199, R199, 0x1, -R4 ;  /* 0x00000001c7c7e824 */ /* 0x000fc400078e0a04 */
[----:B------:R-:W-:Y:S02]  /*5bc0*/  IMAD R200, R4, R3, R5 ;  /* 0x0000000304c87224 */ /* 0x000fe400078e0205 */
[----:B------:R-:W-:Y:S01]  /*5bd0*/  VIADD R12, R236, 0x11a ;  /* 0x0000011aec0c7836 */ /* 0x000fe20000000000 */
[----:B------:R-:W-:Y:S01]  /*5be0*/  ISETP.GT.U32.AND P6, PT, R4, R199, PT ;  /* 0x000000c70400720c */ /* 0x000fe20003fc4070 */
[----:B------:R-:W-:-:S03]  /*5bf0*/  IMAD.HI.U32 R3, R2, R7, RZ ;  /* 0x0000000702037227 */ /* 0x000fc600078e00ff */
[----:B------:R-:W-:Y:S01]  /*5c00*/  IABS R9, R12 ;  /* 0x0000000c00097213 */ /* 0x000fe20000000000 */
[--C-:B------:R-:W-:Y:S01]  /*5c10*/  @!P1 IMAD.IADD R196, R196, 0x1, -R4.reuse ;  /* 0x00000001c4c49824 */ /* 0x100fe200078e0a04 */
[C---:B------:R-:W-:Y:S01]  /*5c20*/  ISETP.GT.U32.AND P1, PT, R4.reuse, R200, PT ;  /* 0x000000c80400720c */ /* 0x040fe20003f24070 */
[----:B------:R-:W-:Y:S02]  /*5c30*/  IMAD.MOV R3, RZ, RZ, -R3 ;  /* 0x000000ffff037224 */ /* 0x000fe400078e0a03 */
[----:B------:R-:W-:Y:S01]  /*5c40*/  @!P4 IMAD.IADD R193, R193, 0x1, -R4 ;  /* 0x00000001c1c1c824 */ /* 0x000fe200078e0a04 */
[C---:B------:R-:W-:Y:S01]  /*5c50*/  ISETP.GT.U32.AND P4, PT, R4.reuse, R197, PT ;  /* 0x000000c50400720c */ /* 0x040fe20003f84070 */
[----:B------:R-:W-:Y:S02]  /*5c60*/  IMAD R202, R4, R3, R7 ;  /* 0x0000000304ca7224 */ /* 0x000fe400078e0207 */
[----:B------:R-:W-:-:S04]  /*5c70*/  IMAD.HI.U32 R5, R2, R9, RZ ;  /* 0x0000000902057227 */ /* 0x000fc800078e00ff */
[--C-:B------:R-:W-:Y:S01]  /*5c80*/  @!P6 IMAD.IADD R199, R199, 0x1, -R4.reuse ;  /* 0x00000001c7c7e824 */ /* 0x100fe200078e0a04 */
[----:B------:R-:W-:Y:S01]  /*5c90*/  ISETP.GT.U32.AND P6, PT, R4, R202, PT ;  /* 0x000000ca0400720c */ /* 0x000fe20003fc4070 */
[----:B------:R-:W-:Y:S02]  /*5ca0*/  IMAD.MOV R5, RZ, RZ, -R5 ;  /* 0x000000ffff057224 */ /* 0x000fe400078e0a05 */
[--C-:B------:R-:W-:Y:S02]  /*5cb0*/  @!P1 IMAD.IADD R200, R200, 0x1, -R4.reuse ;  /* 0x00000001c8c89824 */ /* 0x100fe400078e0a04 */
[----:B------:R-:W-:Y:S02]  /*5cc0*/  IMAD R204, R4, R5, R9 ;  /* 0x0000000504cc7224 */ /* 0x000fe400078e0209 */
[----:B------:R-:W-:Y:S01]  /*5cd0*/  @!P4 IMAD.IADD R197, R197, 0x1, -R4 ;  /* 0x00000001c5c5c824 */ /* 0x000fe200078e0a04 */
[----:B------:R-:W-:Y:S01]  /*5ce0*/  ISETP.GE.AND P4, PT, R6, RZ, PT ;  /* 0x000000ff0600720c */ /* 0x000fe20003f86270 */
[----:B------:R-:W-:Y:S01]  /*5cf0*/  VIADD R6, R236, 0x118 ;  /* 0x00000118ec067836 */ /* 0x000fe20000000000 */
[C---:B------:R-:W-:Y:S01]  /*5d00*/  ISETP.GT.U32.AND P1, PT, R4.reuse, R200, PT ;  /* 0x000000c80400720c */ /* 0x040fe20003f24070 */
[----:B------:R-:W-:Y:S01]  /*5d10*/  @!P3 IMAD.MOV R196, RZ, RZ, -R196 ;  /* 0x000000ffffc4b224 */ /* 0x000fe200078e0ac4 */
[----:B------:R-:W-:Y:S01]  /*5d20*/  ISETP.GT.U32.AND P3, PT, R4, R204, PT ;  /* 0x000000cc0400720c */ /* 0x000fe20003f64070 */
[----:B------:R-:W-:Y:S01]  /*5d30*/  @!P6 IMAD.IADD R202, R202, 0x1, -R4 ;  /* 0x00000001cacae824 */ /* 0x000fe200078e0a04 */
[----:B------:R-:W-:Y:S01]  /*5d40*/  IABS R7, R6 ;  /* 0x0000000600077213 */ /* 0x000fe20000000000 */
[----:B------:R-:W-:Y:S01]  /*5d50*/  @!P5 IMAD.MOV R194, RZ, RZ, -R194 ;  /* 0x000000ffffc2d224 */ /* 0x000fe200078e0ac2 */
[----:B------:R-:W-:Y:S01]  /*5d60*/  ISETP.GE.AND P5, PT, R8, RZ, PT ;  /* 0x000000ff0800720c */ /* 0x000fe20003fa6270 */
[----:B------:R-:W-:Y:S01]  /*5d70*/  VIADD R8, R236, 0x116 ;  /* 0x00000116ec087836 */ /* 0x000fe20000000000 */
[----:B------:R-:W-:Y:S01]  /*5d80*/  ISETP.GT.U32.AND P6, PT, R4, R202, PT ;  /* 0x000000ca0400720c */ /* 0x000fe20003fc4070 */
[----:B------:R-:W-:-:S03]  /*5d90*/  IMAD.HI.U32 R3, R2, R7, RZ ;  /* 0x0000000702037227 */ /* 0x000fc600078e00ff */
[----:B------:R-:W-:Y:S01]  /*5da0*/  IABS R207, R8 ;  /* 0x0000000800cf7213 */ /* 0x000fe20000000000 */
[--C-:B------:R-:W-:Y:S01]  /*5db0*/  @!P1 IMAD.IADD R200, R200, 0x1, -R4.reuse ;  /* 0x00000001c8c89824 */ /* 0x100fe200078e0a04 */
[----:B------:R-:W-:Y:S01]  /*5dc0*/  ISETP.GE.AND P1, PT, R6, RZ, PT ;  /* 0x000000ff0600720c */ /* 0x000fe20003f26270 */
[----:B------:R-:W-:Y:S02]  /*5dd0*/  VIADD R6, R236, 0x114 ;  /* 0x00000114ec067836 */ /* 0x000fe40000000000 */
[----:B------:R-:W-:Y:S02]  /*5de0*/  IMAD.MOV R3, RZ, RZ, -R3 ;  /* 0x000000ffff037224 */ /* 0x000fe400078e0a03 */
[----:B------:R-:W-:Y:S01]  /*5df0*/  @!P3 IMAD.IADD R204, R204, 0x1, -R4 ;  /* 0x00000001ccccb824 */ /* 0x000fe200078e0a04 */
[----:B------:R-:W-:Y:S01]  /*5e00*/  IABS R209, R6 ;  /* 0x0000000600d17213 */ /* 0x000fe20000000000 */
[----:B------:R-:W-:Y:S01]  /*5e10*/  @!P0 IMAD.MOV R193, RZ, RZ, -R193 ;  /* 0x000000ffffc18224 */ /* 0x000fe200078e0ac1 */
[C---:B------:R-:W-:Y:S01]  /*5e20*/  ISETP.GT.U32.AND P0, PT, R4.reuse, R197, PT ;  /* 0x000000c50400720c */ /* 0x040fe20003f04070 */
[C---:B------:R-:W-:Y:S01]  /*5e30*/  IMAD R206, R4.reuse, R3, R7 ;  /* 0x0000000304ce7224 */ /* 0x040fe200078e0207 */
        /* <DEDUP_REMOVED lines=11> */
[C---:B------:R-:W-:Y:S01]  /*5ef0*/  ISETP.GT.U32.AND P3, PT, R4.reuse, R207, PT ;  /* 0x000000cf0400720c */ /* 0x040fe20003f64070 */
[----:B------:R-:W-:Y:S02]  /*5f00*/  IMAD R209, R4, R3, R209 ;  /* 0x0000000304d17224 */ /* 0x000fe400078e02d1 */
[----:B------:R-:W-:-:S02]  /*5f10*/  VIADD R10, R236, 0x112 ;  /* 0x00000112ec0a7836 */ /* 0x000fc40000000000 */
[----:B------:R-:W-:Y:S01]  /*5f20*/  @!P6 IMAD.IADD R206, R206, 0x1, -R4 ;  /* 0x00000001cecee824 */ /* 0x000fe200078e0a04 */
[----:B------:R-:W-:Y:S01]  /*5f30*/  ISETP.GT.U32.AND P6, PT, R4, R209, PT ;  /* 0x000000d10400720c */ /* 0x000fe20003fc4070 */
[----:B------:R-:W-:Y:S01]  /*5f40*/  @!P5 IMAD.MOV R199, RZ, RZ, -R199 ;  /* 0x000000ffffc7d224 */ /* 0x000fe200078e0ac7 */
[----:B------:R-:W-:Y:S01]  /*5f50*/  IABS R7, R10 ;  /* 0x0000000a00077213 */ /* 0x000fe20000000000 */
[----:B------:R-:W-:Y:S01]  /*5f60*/  @!P4 IMAD.MOV R197, RZ, RZ, -R197 ;  /* 0x000000ffffc5c224 */ /* 0x000fe200078e0ac5 */
[----:B------:R-:W-:Y:S01]  /*5f70*/  ISETP.GE.AND P5, PT, R12, RZ, PT ;  /* 0x000000ff0c00720c */ /* 0x000fe20003fa6270 */
[----:B------:R-:W-:Y:S01]  /*5f80*/  VIADD R12, R236, 0x10e ;  /* 0x0000010eec0c7836 */ /* 0x000fe20000000000 */
[----:B------:R-:W-:Y:S01]  /*5f90*/  ISETP.GE.AND P4, PT, R11, RZ, PT ;  /* 0x000000ff0b00720c */ /* 0x000fe20003f86270 */
[----:B------:R-:W-:-:S03]  /*5fa0*/  IMAD.HI.U32 R3, R2, R7, RZ ;  /* 0x0000000702037227 */ /* 0x000fc600078e00ff */
[----:B------:R-:W-:Y:S01]  /*5fb0*/  IABS R213, R12 ;  /* 0x0000000c00d57213 */ /* 0x000fe20000000000 */
[----:B------:R-:W-:Y:S02]  /*5fc0*/  VIADD R11, R236, 0x110 ;  /* 0x00000110ec0b7836 */ /* 0x000fe40000000000 */
[--C-:B------:R-:W-:Y:S01]  /*5fd0*/  @!P3 IMAD.IADD R207, R207, 0x1, -R4.reuse ;  /* 0x00000001cfcfb824 */ /* 0x100fe200078e0a04 */
[C---:B------:R-:W-:Y:S01]  /*5fe0*/  ISETP.GT.U32.AND P3, PT, R4.reuse, R206, PT ;  /* 0x000000ce0400720c */ /* 0x040fe20003f64070 */
[----:B------:R-:W-:Y:S01]  /*5ff0*/  IMAD.MOV R3, RZ, RZ, -R3 ;  /* 0x000000ffff037224 */ /* 0x000fe200078e0a03 */
[----:B------:R-:W-:Y:S01]  /*6000*/  IABS R9, R11 ;  /* 0x0000000b00097213 */ /* 0x000fe20000000000 */
[----:B------:R-:W-:Y:S01]  /*6010*/  @!P6 IMAD.IADD R209, R209, 0x1, -R4 ;  /* 0x00000001d1d1e824 */ /* 0x000fe200078e0a04 */
[C---:B------:R-:W-:Y:S01]  /*6020*/  ISETP.GT.U32.AND P6, PT, R4.reuse, R207, PT ;  /* 0x000000cf0400720c */ /* 0x040fe20003fc4070 */
[----:B------:R-:W-:Y:S02]  /*6030*/  IMAD R210, R4, R3, R7 ;  /* 0x0000000304d27224 */ /* 0x000fe400078e0207 */
[----:B------:R-:W-:-:S04]  /*6040*/  IMAD.HI.U32 R3, R2, R213, RZ ;  /* 0x000000d502037227 */ /* 0x000fc800078e00ff */
[----:B------:R-:W-:-:S04]  /*6050*/  IMAD.HI.U32 R5, R2, R9, RZ ;  /* 0x0000000902057227 */ /* 0x000fc800078e00ff */
[----:B------:R-:W-:Y:S02]  /*6060*/  IMAD.MOV R3, RZ, RZ, -R3 ;  /* 0x000000ffff037224 */ /* 0x000fe400078e0a03 */
[----:B------:R-:W-:Y:S02]  /*6070*/  IMAD.MOV R5, RZ, RZ, -R5 ;  /* 0x000000ffff057224 */ /* 0x000fe400078e0a05 */
[C---:B------:R-:W-:Y:S02]  /*6080*/  IMAD R213, R4.reuse, R3, R213 ;  /* 0x0000000304d57224 */ /* 0x040fe400078e02d5 */
[C---:B------:R-:W-:Y:S02]  /*6090*/  IMAD R212, R4.reuse, R5, R9 ;  /* 0x0000000504d47224 */ /* 0x040fe400078e0209 */
[----:B------:R-:W-:Y:S01]  /*60a0*/  @!P6 IMAD.IADD R207, R207, 0x1, -R4 ;  /* 0x00000001cfcfe824 */ /* 0x000fe200078e0a04 */
[----:B------:R-:W-:Y:S01]  /*60b0*/  ISETP.GT.U32.AND P6, PT, R4, R213, PT ;  /* 0x000000d50400720c */ /* 0x000fe20003fc4070 */
[----:B------:R-:W-:-:S02]  /*60c0*/  VIADD R13, R236, 0x10c ;  /* 0x0000010cec0d7836 */ /* 0x000fc40000000000 */
[----:B------:R-:W-:Y:S01]  /*60d0*/  @!P5 IMAD.MOV R204, RZ, RZ, -R204 ;  /* 0x000000ffffccd224 */ /* 0x000fe200078e0acc */
[----:B------:R-:W-:Y:S01]  /*60e0*/  ISETP.GT.U32.AND P5, PT, R4, R212, PT ;  /* 0x000000d40400720c */ /* 0x000fe20003fa4070 */
[----:B------:R-:W-:Y:S01]  /*60f0*/  @!P3 IMAD.IADD R206, R206, 0x1, -R4 ;  /* 0x00000001ceceb824 */ /* 0x000fe200078e0a04 */
[----:B------:R-:W-:Y:S01]  /*6100*/  IABS R215, R13 ;  /* 0x0000000d00d77213 */ /* 0x000fe20000000000 */
[----:B------:R-:W-:Y:S01]  /*6110*/  @!P0 IMAD.MOV R200, RZ, RZ, -R200 ;  /* 0x000000ffffc88224 */ /* 0x000fe200078e0ac8 */
[----:B------:R-:W-:Y:S01]  /*6120*/  ISETP.GE.AND P0, PT, R8, RZ, PT ;  /* 0x000000ff0800720c */ /* 0x000fe20003f06270 */
[----:B------:R-:W-:Y:S01]  /*6130*/  @!P1 IMAD.MOV R206, RZ, RZ, -R206 ;  /* 0x000000ffffce9224 */ /* 0x000fe200078e0ace */
[----:B------:R-:W-:Y:S01]  /*6140*/  ISETP.GE.AND P1, PT, R6, RZ, PT ;  /* 0x000000ff0600720c */ /* 0x000fe20003f26270 */
[----:B------:R-:W-:Y:S01]  /*6150*/  @!P4 IMAD.MOV R202, RZ, RZ, -R202 ;  /* 0x000000ffffcac224 */ /* 0x000fe200078e0aca */
[----:B------:R-:W-:Y:S01]  /*6160*/  ISETP.GT.U32.AND P4, PT, R4, R209, PT ;  /* 0x000000d10400720c */ /* 0x000fe20003f84070 */
[----:B------:R-:W-:Y:S01]  /*6170*/  VIADD R6, R236, 0x10a ;  /* 0x0000010aec067836 */ /* 0x000fe20000000000 */
[----:B------:R-:W-:Y:S01]  /*6180*/  ISETP.GT.U32.AND P3, PT, R4, R210, PT ;  /* 0x000000d20400720c */ /* 0x000fe20003f64070 */
[----:B------:R-:W-:-:S03]  /*6190*/  IMAD.HI.U32 R3, R2, R215, RZ ;  /* 0x000000d702037227 */ /* 0x000fc600078e00ff */
[----:B------:R-:W-:Y:S01]  /*61a0*/  IABS R5, R6 ;  /* 0x0000000600057213 */ /* 0x000fe20000000000 */
[--C-:B------:R-:W-:Y:S02]  /*61b0*/  @!P6 IMAD.IADD R213, R213, 0x1, -R4.reuse ;  /* 0x00000001d5d5e824 */ /* 0x100fe400078e0a04 */
[----:B------:R-:W-:Y:S02]  /*61c0*/  IMAD.MOV R3, RZ, RZ, -R3 ;  /* 0x000000ffff037224 */ /* 0x000fe400078e0a03 */
[----:B------:R-:W-:Y:S01]  /*61d0*/  VIADD R8, R236, 0x108 ;  /* 0x00000108ec087836 */ /* 0x000fe20000000000 */
[----:B------:R-:W-:Y:S01]  /*61e0*/  ISETP.GT.U32.AND P6, PT, R4, R213, PT ;  /* 0x000000d50400720c */ /* 0x000fe20003fc4070 */
[----:B------:R-:W-:Y:S02]  /*61f0*/  @!P5 IMAD.IADD R212, R212, 0x1, -R4 ;  /* 0x00000001d4d4d824 */ /* 0x000fe400078e0a04 */
[C---:B------:R-:W-:Y:S01]  /*6200*/  IMAD R215, R4.reuse, R3, R215 ;  /* 0x0000000304d77224 */ /* 0x040fe200078e02d7 */
[----:B------:R-:W-:Y:S01]  /*6210*/  IABS R7, R8 ;  /* 0x0000000800077213 */ /* 0x000fe20000000000 */
[----:B------:R-:W-:Y:S01]  /*6220*/  @!P0 IMAD.MOV R207, RZ, RZ, -R207 ;  /* 0x000000ffffcf8224 */ /* 0x000fe200078e0acf */
[----:B------:R-:W-:Y:S01]  /*6230*/  ISETP.GT.U32.AND P0, PT, R4, R212, PT ;  /* 0x000000d40400720c */ /* 0x000fe20003f04070 */
[----:B------:R-:W-:-:S04]  /*6240*/  IMAD.HI.U32 R3, R2, R5, RZ ;  /* 0x0000000502037227 */ /* 0x000fc800078e00ff */
[--C-:B------:R-:W-:Y:S01]  /*6250*/  @!P4 IMAD.IADD R209, R209, 0x1, -R4.reuse ;  /* 0x00000001d1d1c824 */ /* 0x100fe200078e0a04 */
[----:B------:R-:W-:Y:S01]  /*6260*/  ISETP.GE.AND P4, PT, R10, RZ, PT ;  /* 0x000000ff0a00720c */ /* 0x000fe20003f86270 */
[----:B------:R-:W-:Y:S01]  /*6270*/  @!P3 IMAD.IADD R210, R210, 0x1, -R4 ;  /* 0x00000001d2d2b824 */ /* 0x000fe200078e0a04 */
[----:B------:R-:W-:Y:S01]  /*6280*/  ISETP.GE.AND P3, PT, R11, RZ, PT ;  /* 0x000000ff0b00720c */ /* 0x000fe20003f66270 */
[----:B------:R-:W-:Y:S02]  /*6290*/  IMAD.MOV R216, RZ, RZ, -R3 ;  /* 0x000000ffffd87224 */ /* 0x000fe400078e0a03 */
[----:B------:R-:W-:Y:S01]  /*62a0*/  IMAD.HI.U32 R3, R2, R7, RZ ;  /* 0x0000000702037227 */ /* 0x000fe200078e00ff */
[----:B------:R-:W-:-:S03]  /*62b0*/  ISETP.GT.U32.AND P5, PT, R4, R210, PT ;  /* 0x000000d20400720c */ /* 0x000fc60003fa4070 */
[----:B------:R-:W-:Y:S01]  /*62c0*/  @!P1 IMAD.MOV R209, RZ, RZ, -R209 ;  /* 0x000000ffffd19224 */ /* 0x000fe200078e0ad1 */
[C---:B------:R-:W-:Y:S01]  /*62d0*/  ISETP.GT.U32.AND P1, PT, R4.reuse, R215, PT ;  /* 0x000000d70400720c */ /* 0x040fe20003f24070 */
[C---:B------:R-:W-:Y:S02]  /*62e0*/  IMAD R216, R4.reuse, R216, R5 ;  /* 0x000000d804d87224 */ /* 0x040fe400078e0205 */
[----:B------:R-:W-:Y:S02]  /*62f0*/  IMAD.MOV R3, RZ, RZ, -R3 ;  /* 0x000000ffff037224 */ /* 0x000fe400078e0a03 */
[--C-:B------:R-:W-:Y:S01]  /*6300*/  @!P6 IMAD.IADD R213, R213, 0x1, -R4.reuse ;  /* 0x00000001d5d5e824 */ /* 0x100fe200078e0a04 */
[----:B------:R-:W-:Y:S01]  /*6310*/  ISETP.GT.U32.AND P6, PT, R4, R216, PT ;  /* 0x000000d80400720c */ /* 0x000fe20003fc4070 */
[----:B------:R-:W-:Y:S01]  /*6320*/  @!P0 IMAD.IADD R212, R212, 0x1, -R4 ;  /* 0x00000001d4d48824 */ /* 0x000fe200078e0a04 */
[----:B------:R-:W-:Y:S01]  /*6330*/  ISETP.GE.AND P0, PT, R13, RZ, PT ;  /* 0x000000ff0d00720c */ /* 0x000fe20003f06270 */
[----:B------:R-:W-:-:S02]  /*6340*/  IMAD R218, R4, R3, R7 ;  /* 0x0000000304da7224 */ /* 0x000fc400078e0207 */
[----:B------:R-:W-:Y:S02]  /*6350*/  VIADD R9, R236, 0x106 ;  /* 0x00000106ec097836 */ /* 0x000fe40000000000 */
[----:B------:R-:W-:Y:S01]  /*6360*/  @!P3 IMAD.MOV R212, RZ, RZ, -R212 ;  /* 0x000000ffffd4b224 */ /* 0x000fe200078e0ad4 */
[----:B------:R-:W-:Y:S01]  /*6370*/  ISETP.GT.U32.AND P3, PT, R4, R218, PT ;  /* 0x000000da0400720c */ /* 0x000fe20003f64070 */
[--C-:B------:R-:W-:Y:S01]  /*6380*/  @!P1 IMAD.IADD R215, R215, 0x1, -R4.reuse ;  /* 0x00000001d7d79824 */ /* 0x100fe200078e0a04 */
[----:B------:R-:W-:Y:S01]  /*6390*/  IABS R5, R9 ;  /* 0x0000000900057213 */ /* 0x000fe20000000000 */
[--C-:B------:R-:W-:Y:S01]  /*63a0*/  @!P5 IMAD.IADD R210, R210, 0x1, -R4.reuse ;  /* 0x00000001d2d2d824 */ /* 0x100fe200078e0a04 */
[----:B------:R-:W-:Y:S01]  /*63b0*/  ISETP.GE.AND P1, PT, R6, RZ, PT ;  /* 0x000000ff0600720c */ /* 0x000fe20003f26270 */
[----:B------:R-:W-:Y:S01]  /*63c0*/  @!P6 IMAD.IADD R216, R216, 0x1, -R4 ;  /* 0x00000001d8d8e824 */ /* 0x000fe200078e0a04 */
[----:B------:R-:W-:Y:S01]  /*63d0*/  ISETP.GE.AND P5, PT, R12, RZ, PT ;  /* 0x000000ff0c00720c */ /* 0x000fe20003fa6270 */
[----:B------:R-:W-:Y:S01]  /*63e0*/  VIADD R6, R236, 0x104 ;  /* 0x00000104ec067836 */ /* 0x000fe20000000000 */
[----:B------:R-:W-:Y:S01]  /*63f0*/  ISETP.GT.U32.AND P6, PT, R4, R215, PT ;  /* 0x000000d70400720c */ /* 0x000fe20003fc4070 */
[----:B------:R-:W-:-:S02]  /*6400*/  VIADD R10, R236, 0x102 ;  /* 0x00000102ec0a7836 */ /* 0x000fc40000000000 */
[----:B------:R-:W-:Y:S01]  /*6410*/  IMAD.HI.U32 R3, R2, R5, RZ ;  /* 0x0000000502037227 */ /* 0x000fe200078e00ff */
[----:B------:R-:W-:Y:S02]  /*6420*/  IABS R7, R6 ;  /* 0x0000000600077213 */ /* 0x000fe40000000000 */
[----:B------:R-:W-:Y:S01]  /*6430*/  IABS R223, R10 ;  /* 0x0000000a00df7213 */ /* 0x000fe20000000000 */
[----:B------:R-:W-:Y:S02]  /*6440*/  VIADD R11, R236, 0x100 ;  /* 0x00000100ec0b7836 */ /* 0x000fe40000000000 */
[----:B------:R-:W-:Y:S02]  /*6450*/  IMAD.MOV R3, RZ, RZ, -R3 ;  /* 0x000000ffff037224 */ /* 0x000fe400078e0a03 */
[----:B------:R-:W-:Y:S01]  /*6460*/  @!P3 IMAD.IADD R218, R218, 0x1, -R4 ;  /* 0x00000001dadab824 */ /* 0x000fe200078e0a04 */
[----:B------:R-:W-:Y:S01]  /*6470*/  IABS R225, R11 ;  /* 0x0000000b00e17213 */ /* 0x000fe20000000000 */
[----:B------:R-:W-:-:S02]  /*6480*/  IMAD R220, R4, R3, R5 ;  /* 0x0000000304dc7224 */ /* 0x000fc400078e0205 */
[----:B------:R-:W-:Y:S01]  /*6490*/  IMAD.HI.U32 R3, R2, R7, RZ ;  /* 0x0000000702037227 */ /* 0x000fe200078e00ff */
[----:B------:R-:W-:-:S03]  /*64a0*/  ISETP.GT.U32.AND P3, PT, R4, R218, PT ;  /* 0x000000da0400720c */ /* 0x000fc60003f64070 */
[----:B------:R-:W-:-:S04]  /*64b0*/  IMAD.HI.U32 R5, R2, R223, RZ ;  /* 0x000000df02057227 */ /* 0x000fc800078e00ff */
[----:B------:R-:W-:Y:S01]  /*64c0*/  @!P4 IMAD.MOV R210, RZ, RZ, -R210 ;  /* 0x000000ffffd2c224 */ /* 0x000fe200078e0ad2 */
[----:B------:R-:W-:Y:S01]  /*64d0*/  ISETP.GT.U32.AND P4, PT, R4, R216, PT ;  /* 0x000000d80400720c */ /* 0x000fe20003f84070 */
[----:B------:R-:W-:Y:S01]  /*64e0*/  @!P5 IMAD.MOV R213, RZ, RZ, -R213 ;  /* 0x000000ffffd5d224 */ /* 0x000fe200078e0ad5 */
[----:B------:R-:W-:Y:S01]  /*64f0*/  ISETP.GE.AND P5, PT, R8, RZ, PT ;  /* 0x000000ff0800720c */ /* 0x000fe20003fa6270 */
[----:B------:R-:W-:Y:S01]  /*6500*/  @!P6 IMAD.IADD R215, R215, 0x1, -R4 ;  /* 0x00000001d7d7e824 */ /* 0x000fe200078e0a04 */
[----:B------:R-:W-:Y:S01]  /*6510*/  ISETP.GT.U32.AND P6, PT, R4, R220, PT ;  /* 0x000000dc0400720c */ /* 0x000fe20003fc4070 */
[----:B------:R-:W-:Y:S02]  /*6520*/  IMAD.MOV R222, RZ, RZ, -R3 ;  /* 0x000000ffffde7224 */ /* 0x000fe400078e0a03 */
[----:B------:R-:W-:-:S04]  /*6530*/  IMAD.HI.U32 R3, R2, R225, RZ ;  /* 0x000000e102037227 */ /* 0x000fc800078e00ff */
[----:B------:R-:W-:Y:S02]  /*6540*/  IMAD.MOV R5, RZ, RZ, -R5 ;  /* 0x000000ffff057224 */ /* 0x000fe400078e0a05 */
[----:B------:R-:W-:Y:S02]  /*6550*/  IMAD.MOV R3, RZ, RZ, -R3 ;  /* 0x000000ffff037224 */ /* 0x000fe400078e0a03 */
[C---:B------:R-:W-:Y:S02]  /*6560*/  IMAD R223, R4.reuse, R5, R223 ;  /* 0x0000000504df7224 */ /* 0x040fe400078e02df */
[C---:B------:R-:W-:Y:S02]  /*6570*/  IMAD R222, R4.reuse, R222, R7 ;  /* 0x000000de04de7224 */ /* 0x040fe400078e0207 */
[----:B------:R-:W-:Y:S02]  /*6580*/  IMAD R225, R4, R3, R225 ;  /* 0x0000000304e17224 */ /* 0x000fe400078e02e1 */
[----:B------:R-:W-:Y:S01]  /*6590*/  @!P3 IMAD.IADD R218, R218, 0x1, -R4 ;  /* 0x00000001dadab824 */ /* 0x000fe200078e0a04 */
[----:B------:R-:W-:Y:S01]  /*65a0*/  ISETP.GT.U32.AND P3, PT, R4, R223, PT ;  /* 0x000000df0400720c */ /* 0x000fe20003f64070 */
[----:B------:R-:W-:-:S02]  /*65b0*/  VIADD R8, R236, 0xfe ;  /* 0x000000feec087836 */ /* 0x000fc40000000000 */
[--C-:B------:R-:W-:Y:S01]  /*65c0*/  @!P4 IMAD.IADD R216, R216, 0x1, -R4.reuse ;  /* 0x00000001d8d8c824 */ /* 0x100fe200078e0a04 */
[----:B------:R-:W-:Y:S01]  /*65d0*/  ISETP.GE.AND P4, PT, R9, RZ, PT ;  /* 0x000000ff0900720c */ /* 0x000fe20003f86270 */
[----:B------:R-:W-:Y:S01]  /*65e0*/  @!P6 IMAD.IADD R220, R220, 0x1, -R4 ;  /* 0x00000001dcdce824 */ /* 0x000fe200078e0a04 */
[C---:B------:R-:W-:Y:S01]  /*65f0*/  ISETP.GT.U32.AND P6, PT, R4.reuse, R222, PT ;  /* 0x000000de0400720c */ /* 0x040fe20003fc4070 */
[----:B------:R-:W-:Y:S01]  /*6600*/  @!P5 IMAD.MOV R218, RZ, RZ, -R218 ;  /* 0x000000ffffdad224 */ /* 0x000fe200078e0ada */
[----:B------:R-:W-:Y:S01]  /*6610*/  ISETP.GT.U32.AND P5, PT, R4, R225, PT ;  /* 0x000000e10400720c */ /* 0x000fe20003fa4070 */
[----:B------:R-:W-:Y:S01]  /*6620*/  @!P1 IMAD.MOV R216, RZ, RZ, -R216 ;  /* 0x000000ffffd89224 */ /* 0x000fe200078e0ad8 */
[----:B------:R-:W-:Y:S01]  /*6630*/  IABS R5, R8 ;  /* 0x0000000800057213 */ /* 0x000fe20000000000 */
[----:B------:R-:W-:Y:S01]  /*6640*/  @!P0 IMAD.MOV R215, RZ, RZ, -R215 ;  /* 0x000000ffffd78224 */ /* 0x000fe200078e0ad7 */
[----:B------:R-:W-:Y:S01]  /*6650*/  ISETP.GE.AND P1, PT, R6, RZ, PT ;  /* 0x000000ff0600720c */ /* 0x000fe20003f26270 */
[----:B------:R-:W-:Y:S01]  /*6660*/  VIADD R6, R236, 0xfc ;  /* 0x000000fcec067836 */ /* 0x000fe20000000000 */
[----:B------:R-:W-:Y:S01]  /*6670*/  ISETP.GT.U32.AND P0, PT, R4, R220, PT ;  /* 0x000000dc0400720c */ /* 0x000fe20003f04070 */
[----:B------:R-:W-:-:S03]  /*6680*/  IMAD.HI.U32 R3, R2, R5, RZ ;  /* 0x0000000502037227 */ /* 0x000fc600078e00ff */
[----:B------:R-:W-:Y:S01]  /*6690*/  IABS R157, R6 ;  /* 0x00000006009d7213 */ /* 0x000fe20000000000 */
        /* <DEDUP_REMOVED lines=10> */
[--C-:B------:R-:W-:Y:S01]  /*6740*/  @!P0 IMAD.IADD R220, R220, 0x1, -R4.reuse ;  /* 0x00000001dcdc8824 */ /* 0x100fe200078e0a04 */
[----:B------:R-:W-:Y:S01]  /*6750*/  ISETP.GE.AND P0, PT, R10, RZ, PT ;  /* 0x000000ff0a00720c */ /* 0x000fe20003f06270 */
[----:B------:R-:W-:Y:S02]  /*6760*/  IMAD R157, R4, R5, R157 ;  /* 0x00000005049d7224 */ /* 0x000fe400078e029d */
[--C-:B------:R-:W-:Y:S02]  /*6770*/  @!P5 IMAD.IADD R223, R223, 0x1, -R4.reuse ;  /* 0x00000001dfdfd824 */ /* 0x100fe400078e0a04 */
[----:B------:R-:W-:Y:S01]  /*6780*/  @!P3 IMAD.IADD R222, R222, 0x1, -R4 ;  /* 0x00000001dedeb824 */ /* 0x000fe200078e0a04 */
[----:B------:R-:W-:Y:S01]  /*6790*/  ISETP.GT.U32.AND P5, PT, R4, R157, PT ;  /* 0x0000009d0400720c */ /* 0x000fe20003fa4070 */
[----:B------:R-:W-:Y:S01]  /*67a0*/  VIADD R12, R236, 0xf6 ;  /* 0x000000f6ec0c7836 */ /* 0x000fe20000000000 */
[----:B------:R-:W-:Y:S01]  /*67b0*/  ISETP.GT.U32.AND P3, PT, R4, R3, PT ;  /* 0x000000030400720c */ /* 0x000fe20003f64070 */
[----:B------:R-:W-:-:S02]  /*67c0*/  VIADD R10, R236, 0xfa ;  /* 0x000000faec0a7836 */ /* 0x000fc40000000000 */
[----:B------:R-:W-:Y:S01]  /*67d0*/  @!P4 IMAD.MOV R220, RZ, RZ, -R220 ;  /* 0x000000ffffdcc224 */ /* 0x000fe200078e0adc */
[----:B------:R-:W-:Y:S01]  /*67e0*/  IABS R203, R12 ;  /* 0x0000000c00cb7213 */ /* 0x000fe20000000000 */
[----:B------:R-:W-:Y:S01]  /*67f0*/  @!P0 IMAD.MOV R223, RZ, RZ, -R223 ;  /* 0x000000ffffdf8224 */ /* 0x000fe200078e0adf */
[----:B------:R-:W-:Y:S01]  /*6800*/  IABS R7, R10 ;  /* 0x0000000a00077213 */ /* 0x000fe20000000000 */
[----:B------:R-:W-:Y:S01]  /*6810*/  VIADD R11, R236, 0xf8 ;  /* 0x000000f8ec0b7836 */ /* 0x000fe20000000000 */
[----:B------:R-:W-:Y:S01]  /*6820*/  ISETP.GT.U32.AND P4, PT, R4, R225, PT ;  /* 0x000000e10400720c */ /* 0x000fe20003f84070 */
[----:B0-----:R-:W-:Y:S02]  /*6830*/  IMAD.MOV.U32 R15, RZ, RZ, R164 ;  /* 0x000000ffff0f7224 */ /* 0x001fe400078e00a4 */
[--C-:B------:R-:W-:Y:S01]  /*6840*/  @!P5 IMAD.IADD R157, R157, 0x1, -R4.reuse ;  /* 0x000000019d9dd824 */ /* 0x100fe200078e0a04 */
[----:B------:R-:W-:Y:S01]  /*6850*/  IABS R9, R11 ;  /* 0x0000000b00097213 */ /* 0x000fe20000000000 */
[----:B------:R-:W-:Y:S01]  /*6860*/  @!P3 IMAD.IADD R3, R3, 0x1, -R4 ;  /* 0x000000010303b824 */ /* 0x000fe200078e0a04 */
[----:B------:R-:W-:Y:S01]  /*6870*/  ISETP.GE.AND P3, PT, R6, RZ, PT ;  /* 0x000000ff0600720c */ /* 0x000fe20003f66270 */
[----:B------:R-:W-:Y:S01]  /*6880*/  IMAD.HI.U32 R6, R2, R203, RZ ;  /* 0x000000cb02067227 */ /* 0x000fe200078e00ff */
[----:B------:R-:W-:-:S02]  /*6890*/  ISETP.GT.U32.AND P0, PT, R4, R157, PT ;  /* 0x0000009d0400720c */ /* 0x000fc40003f04070 */
[----:B------:R-:W-:Y:S01]  /*68a0*/  ISETP.GT.U32.AND P5, PT, R4, R3, PT ;  /* 0x000000030400720c */ /* 0x000fe20003fa4070 */
[----:B------:R-:W-:Y:S02]  /*68b0*/  IMAD.MOV R6, RZ, RZ, -R6 ;  /* 0x000000ffff067224 */ /* 0x000fe400078e0a06 */
[----:B------:R-:W-:-:S04]  /*68c0*/  IMAD.HI.U32 R5, R2, R7, RZ ;  /* 0x0000000702057227 */ /* 0x000fc800078e00ff */
[C---:B------:R-:W-:Y:S02]  /*68d0*/  IMAD R203, R4.reuse, R6, R203 ;  /* 0x0000000604cb7224 */ /* 0x040fe400078e02cb */
[----:B------:R-:W-:Y:S02]  /*68e0*/  IMAD.MOV R164, RZ, RZ, -R5 ;  /* 0x000000ffffa47224 */ /* 0x000fe400078e0a05 */
[----:B------:R-:W-:Y:S01]  /*68f0*/  @!P0 IMAD.IADD R157, R157, 0x1, -R4 ;  /* 0x000000019d9d8824 */ /* 0x000fe200078e0a04 */
[C---:B------:R-:W-:Y:S01]  /*6900*/  ISETP.GT.U32.AND P0, PT, R4.reuse, R203, PT ;  /* 0x000000cb0400720c */ /* 0x040fe20003f04070 */
[----:B------:R-:W-:Y:S02]  /*6910*/  IMAD R164, R4, R164, R7 ;  /* 0x000000a404a47224 */ /* 0x000fe400078e0207 */
[----:B------:R-:W-:Y:S02]  /*6920*/  VIADD R7, R236, 0xf4 ;  /* 0x000000f4ec077836 */ /* 0x000fe40000000000 */
[----:B------:R-:W-:-:S03]  /*6930*/  IMAD.HI.U32 R5, R2, R9, RZ ;  /* 0x0000000902057227 */ /* 0x000fc600078e00ff */
[----:B------:R-:W-:Y:S01]  /*6940*/  IABS R177, R7 ;  /* 0x0000000700b17213 */ /* 0x000fe20000000000 */
[----:B------:R-:W-:Y:S01]  /*6950*/  @!P4 IMAD.IADD R225, R225, 0x1, -R4 ;  /* 0x00000001e1e1c824 */ /* 0x000fe200078e0a04 */
[----:B------:R-:W-:Y:S01]  /*6960*/  ISETP.GE.AND P4, PT, R8, RZ, PT ;  /* 0x000000ff0800720c */ /* 0x000fe20003f86270 */
[----:B------:R-:W-:Y:S02]  /*6970*/  IMAD.MOV R5, RZ, RZ, -R5 ;  /* 0x000000ffff057224 */ /* 0x000fe400078e0a05 */
[----:B------:R-:W-:Y:S02]  /*6980*/  VIADD R8, R236, 0xf2 ;  /* 0x000000f2ec087836 */ /* 0x000fe40000000000 */
[----:B------:R-:W-:Y:S01]  /*6990*/  @!P1 IMAD.MOV R222, RZ, RZ, -R222 ;  /* 0x000000ffffde9224 */ /* 0x000fe200078e0ade */
[C---:B------:R-:W-:Y:S01]  /*69a0*/  ISETP.GT.U32.AND P1, PT, R4.reuse, R164, PT ;  /* 0x000000a40400720c */ /* 0x040fe20003f24070 */
[----:B------:R-:W-:Y:S01]  /*69b0*/  IMAD R184, R4, R5, R9 ;  /* 0x0000000504b87224 */ /* 0x000fe200078e0209 */
[----:B------:R-:W-:Y:S01]  /*69c0*/  IABS R23, R8 ;  /* 0x0000000800177213 */ /* 0x000fe20000000000 */
[----:B------:R-:W-:Y:S01]  /*69d0*/  @!P0 IMAD.IADD R203, R203, 0x1, -R4 ;  /* 0x00000001cbcb8824 */ /* 0x000fe200078e0a04 */
[----:B------:R-:W-:Y:S01]  /*69e0*/  ISETP.GE.AND P0, PT, R12, RZ, PT ;  /* 0x000000ff0c00720c */ /* 0x000fe20003f06270 */
[----:B------:R-:W-:-:S04]  /*69f0*/  IMAD.HI.U32 R5, R2, R177, RZ ;  /* 0x000000b102057227 */ /* 0x000fc800078e00ff */
[----:B------:R-:W-:Y:S01]  /*6a00*/  @!P6 IMAD.MOV R225, RZ, RZ, -R225 ;  /* 0x000000ffffe1e224 */ /* 0x000fe200078e0ae1 */
[C---:B------:R-:W-:Y:S01]  /*6a10*/  ISETP.GT.U32.AND P6, PT, R4.reuse, R184, PT ;  /* 0x000000b80400720c */ /* 0x040fe20003fc4070 */
[----:B------:R-:W-:Y:S01]  /*6a20*/  @!P3 IMAD.MOV R157, RZ, RZ, -R157 ;  /* 0x000000ffff9db224 */ /* 0x000fe200078e0a9d */
[----:B------:R-:W-:Y:S01]  /*6a30*/  ISETP.GT.U32.AND P3, PT, R4, R203, PT ;  /* 0x000000cb0400720c */ /* 0x000fe20003f64070 */
[----:B------:R-:W-:Y:S02]  /*6a40*/  IMAD.MOV R6, RZ, RZ, -R5 ;  /* 0x000000ffff067224 */ /* 0x000fe400078e0a05 */
[----:B------:R-:W-:-:S04]  /*6a50*/  IMAD.HI.U32 R5, R2, R23, RZ ;  /* 0x0000001702057227 */ /* 0x000fc800078e00ff */
[----:B------:R-:W-:Y:S02]  /*6a60*/  IMAD.MOV R5, RZ, RZ, -R5 ;  /* 0x000000ffff057224 */ /* 0x000fe400078e0a05 */
[--C-:B------:R-:W-:Y:S01]  /*6a70*/  @!P1 IMAD.IADD R164, R164, 0x1, -R4.reuse ;  /* 0x00000001a4a49824 */ /* 0x100fe200078e0a04 */
[----:B------:R-:W-:Y:S01]  /*6a80*/  ISETP.GE.AND P1, PT, R11, RZ, PT ;  /* 0x000000ff0b00720c */ /* 0x000fe20003f26270 */
[----:B------:R-:W-:Y:S02]  /*6a90*/  IMAD R23, R4, R5, R23 ;  /* 0x0000000504177224 */ /* 0x000fe400078e0217 */
[--C-:B------:R-:W-:Y:S01]  /*6aa0*/  @!P6 IMAD.IADD R184, R184, 0x1, -R4.reuse ;  /* 0x00000001b8b8e824 */ /* 0x100fe200078e0a04 */
[C---:B------:R-:W-:Y:S01]  /*6ab0*/  ISETP.GT.U32.AND P6, PT, R4.reuse, R164, PT ;  /* 0x000000a40400720c */ /* 0x040fe20003fc4070 */
[--C-:B------:R-:W-:Y:S01]  /*6ac0*/  @!P3 IMAD.IADD R203, R203, 0x1, -R4.reuse ;  /* 0x00000001cbcbb824 */ /* 0x100fe200078e0a04 */
[----:B------:R-:W-:Y:S01]  /*6ad0*/  ISETP.GT.U32.AND P3, PT, R4, R23, PT ;  /* 0x000000170400720c */ /* 0x000fe20003f64070 */
[----:B------:R-:W-:Y:S01]  /*6ae0*/  @!P5 IMAD.IADD R3, R3, 0x1, -R4 ;  /* 0x000000010303d824 */ /* 0x000fe200078e0a04 */
[----:B------:R-:W-:Y:S01]  /*6af0*/  ISETP.GE.AND P5, PT, R10, RZ, PT ;  /* 0x000000ff0a00720c */ /* 0x000fe20003fa6270 */
[----:B------:R-:W-:-:S02]  /*6b00*/  VIADD R9, R236, 0xf0 ;  /* 0x000000f0ec097836 */ /* 0x000fc40000000000 */
[----:B------:R-:W-:Y:S01]  /*6b10*/  @!P4 IMAD.MOV R3, RZ, RZ, -R3 ;  /* 0x000000ffff03c224 */ /* 0x000fe200078e0a03 */
[C---:B------:R-:W-:Y:S01]  /*6b20*/  ISETP.GT.U32.AND P4, PT, R4.reuse, R184, PT ;  /* 0x000000b80400720c */ /* 0x040fe20003f84070 */
[----:B------:R-:W-:Y:S01]  /*6b30*/  IMAD R177, R4, R6, R177 ;  /* 0x0000000604b17224 */ /* 0x000fe200078e02b1 */
[----:B------:R-:W-:Y:S01]  /*6b40*/  IABS R31, R9 ;  /* 0x00000009001f7213 */ /* 0x000fe20000000000 */
[----:B------:R-:W-:Y:S02]  /*6b50*/  VIADD R10, R236, 0xec ;  /* 0x000000ecec0a7836 */ /* 0x000fe40000000000 */
[--C-:B------:R-:W-:Y:S01]  /*6b60*/  @!P6 IMAD.IADD R164, R164, 0x1, -R4.reuse ;  /* 0x00000001a4a4e824 */ /* 0x100fe200078e0a04 */
[----:B------:R-:W-:Y:S01]  /*6b70*/  ISETP.GT.U32.AND P6, PT, R4, R177, PT ;  /* 0x000000b10400720c */ /* 0x000fe20003fc4070 */
[----:B------:R-:W-:Y:S01]  /*6b80*/  @!P3 IMAD.IADD R23, R23, 0x1, -R4 ;  /* 0x000000011717b824 */ /* 0x000fe200078e0a04 */
[----:B------:R-:W-:Y:S01]  /*6b90*/  IABS R115, R10 ;  /* 0x0000000a00737213 */ /* 0x000fe20000000000 */
[----:B------:R-:W-:-:S03]  /*6ba0*/  IMAD.HI.U32 R5, R2, R31, RZ ;  /* 0x0000001f02057227 */ /* 0x000fc600078e00ff */
[----:B------:R-:W-:Y:S01]  /*6bb0*/  ISETP.GT.U32.AND P3, PT, R4, R23, PT ;  /* 0x000000170400720c */ /* 0x000fe20003f64070 */
[----:B------:R-:W-:-:S04]  /*6bc0*/  IMAD.HI.U32 R6, R2, R115, RZ ;  /* 0x0000007302067227 */ /* 0x000fc800078e00ff */
[----:B------:R-:W-:Y:S01]  /*6bd0*/  @!P4 IMAD.IADD R184, R184, 0x1, -R4 ;  /* 0x00000001b8b8c824 */ /* 0x000fe200078e0a04 */
[----:B------:R-:W-:Y:S01]  /*6be0*/  ISETP.GE.AND P4, PT, R7, RZ, PT ;  /* 0x000000ff0700720c */ /* 0x000fe20003f86270 */
[----:B------:R-:W-:Y:S02]  /*6bf0*/  IMAD.MOV R5, RZ, RZ, -R5 ;  /* 0x000000ffff057224 */ /* 0x000fe400078e0a05 */
[----:B------:R-:W-:Y:S02]  /*6c00*/  VIADD R7, R236, 0xee ;  /* 0x000000eeec077836 */ /* 0x000fe40000000000 */
[----:B------:R-:W-:Y:S02]  /*6c10*/  IMAD.MOV R6, RZ, RZ, -R6 ;  /* 0x000000ffff067224 */ /* 0x000fe400078e0a06 */
[----:B------:R-:W-:Y:S01]  /*6c20*/  IMAD R31, R4, R5, R31 ;  /* 0x00000005041f7224 */ /* 0x000fe200078e021f */
[----:B------:R-:W-:Y:S01]  /*6c30*/  IABS R107, R7 ;  /* 0x00000007006b7213 */ /* 0x000fe20000000000 */
[----:B------:R-:W-:Y:S01]  /*6c40*/  @!P6 IMAD.IADD R177, R177, 0x1, -R4 ;  /* 0x00000001b1b1e824 */ /* 0x000fe200078e0a04 */
[----:B------:R-:W-:Y:S01]  /*6c50*/  ISETP.GE.AND P6, PT, R8, RZ, PT ;  /* 0x000000ff0800720c */ /* 0x000fe20003fc6270 */
[----:B------:R-:W-:-:S02]  /*6c60*/  IMAD R115, R4, R6, R115 ;  /* 0x0000000604737224 */ /* 0x000fc400078e0273 */
[----:B------:R-:W-:Y:S01]  /*6c70*/  @!P1 IMAD.MOV R184, RZ, RZ, -R184 ;  /* 0x000000ffffb89224 */ /* 0x000fe200078e0ab8 */
[C---:B------:R-:W-:Y:S01]  /*6c80*/  ISETP.GT.U32.AND P1, PT, R4.reuse, R31, PT ;  /* 0x0000001f0400720c */ /* 0x040fe20003f24070 */
[----:B------:R-:W-:Y:S01]  /*6c90*/  @!P5 IMAD.MOV R164, RZ, RZ, -R164 ;  /* 0x000000ffffa4d224 */ /* 0x000fe200078e0aa4 */
[C---:B------:R-:W-:Y:S01]  /*6ca0*/  ISETP.GT.U32.AND P5, PT, R4.reuse, R177, PT ;  /* 0x000000b10400720c */ /* 0x040fe20003fa4070 */
[----:B------:R-:W-:Y:S01]  /*6cb0*/  @!P3 IMAD.IADD R23, R23, 0x1, -R4 ;  /* 0x000000011717b824 */ /* 0x000fe200078e0a04 */
[----:B------:R-:W-:Y:S01]  /*6cc0*/  ISETP.GT.U32.AND P3, PT, R4, R115, PT ;  /* 0x000000730400720c */ /* 0x000fe20003f64070 */
[----:B------:R-:W-:Y:S02]  /*6cd0*/  VIADD R12, R236, 0xea ;  /* 0x000000eaec0c7836 */ /* 0x000fe40000000000 */
[----:B------:R-:W-:-:S03]  /*6ce0*/  IMAD.HI.U32 R5, R2, R107, RZ ;  /* 0x0000006b02057227 */ /* 0x000fc600078e00ff */
[----:B------:R-:W-:Y:S01]  /*6cf0*/  IABS R219, R12 ;  /* 0x0000000c00db7213 */ /* 0x000fe20000000000 */
[----:B------:R-:W-:Y:S02]  /*6d00*/  IMAD.MOV R5, RZ, RZ, -R5 ;  /* 0x000000ffff057224 */ /* 0x000fe400078e0a05 */
[----:B------:R-:W-:Y:S02]  /*6d10*/  VIADD R8, R236, 0xe8 ;  /* 0x000000e8ec087836 */ /* 0x000fe40000000000 */
[----:B------:R-:W-:Y:S02]  /*6d20*/  IMAD R107, R4, R5, R107 ;  /* 0x00000005046b7224 */ /* 0x000fe400078e026b */
[----:B------:R-:W-:-:S04]  /*6d30*/  IMAD.HI.U32 R5, R2, R219, RZ ;  /* 0x000000db02057227 */ /* 0x000fc800078e00ff */
[--C-:B------:R-:W-:Y:S01]  /*6d40*/  @!P1 IMAD.IADD R31, R31, 0x1, -R4.reuse ;  /* 0x000000011f1f9824 */ /* 0x100fe200078e0a04 */
[----:B------:R-:W-:Y:S01]  /*6d50*/  ISETP.GE.AND P1, PT, R7, RZ, PT ;  /* 0x000000ff0700720c */ /* 0x000fe20003f26270 */
[--C-:B------:R-:W-:Y:S01]  /*6d60*/  @!P5 IMAD.IADD R177, R177, 0x1, -R4.reuse ;  /* 0x00000001b1b1d824 */ /* 0x100fe200078e0a04 */
[----:B------:R-:W-:Y:S01]  /*6d70*/  ISETP.GT.U32.AND P5, PT, R4, R107, PT ;  /* 0x0000006b0400720c */ /* 0x000fe20003fa4070 */
[----:B------:R-:W-:Y:S01]  /*6d80*/  @!P3 IMAD.IADD R115, R115, 0x1, -R4 ;  /* 0x000000017373b824 */ /* 0x000fe200078e0a04 */
[----:B------:R-:W-:Y:S01]  /*6d90*/  IABS R7, R8 ;  /* 0x0000000800077213 */ /* 0x000fe20000000000 */
[----:B------:R-:W-:Y:S02]  /*6da0*/  IMAD.MOV R5, RZ, RZ, -R5 ;  /* 0x000000ffff057224 */ /* 0x000fe400078e0a05 */
[----:B------:R-:W-:Y:S01]  /*6db0*/  VIADD R14, R236, 0xe6 ;  /* 0x000000e6ec0e7836 */ /* 0x000fe20000000000 */
[C---:B------:R-:W-:Y:S01]  /*6dc0*/  ISETP.GT.U32.AND P3, PT, R4.reuse, R115, PT ;  /* 0x000000730400720c */ /* 0x040fe20003f64070 */
[----:B------:R-:W-:-:S02]  /*6dd0*/  IMAD R219, R4, R5, R219 ;  /* 0x0000000504db7224 */ /* 0x000fc400078e02db */
[----:B------:R-:W-:-:S04]  /*6de0*/  IMAD.HI.U32 R5, R2, R7, RZ ;  /* 0x0000000702057227 */ /* 0x000fc800078e00ff */
[----:B------:R-:W-:Y:S02]  /*6df0*/  IMAD.MOV R5, RZ, RZ, -R5 ;  /* 0x000000ffff057224 */ /* 0x000fe400078e0a05 */
[----:B------:R-:W-:Y:S01]  /*6e00*/  @!P0 IMAD.MOV R203, RZ, RZ, -R203 ;  /* 0x000000ffffcb8224 */ /* 0x000fe200078e0acb */
[----:B------:R-:W-:Y:S01]  /*6e10*/  ISETP.GE.AND P0, PT, R9, RZ, PT ;  /* 0x000000ff0900720c */ /* 0x000fe20003f06270 */
[--C-:B------:R-:W-:Y:S01]  /*6e20*/  @!P5 IMAD.IADD R107, R107, 0x1, -R4.reuse ;  /* 0x000000016b6bd824 */ /* 0x100fe200078e0a04 */
[----:B------:R-:W-:Y:S01]  /*6e30*/  IABS R9, R14 ;  /* 0x0000000e00097213 */ /* 0x000fe20000000000 */
[C---:B------:R-:W-:Y:S01]  /*6e40*/  IMAD R5, R4.reuse, R5, R7 ;  /* 0x0000000504057224 */ /* 0x040fe200078e0207 */
[----:B------:R-:W-:Y:S01]  /*6e50*/  ISETP.GT.U32.AND P5, PT, R4, R31, PT ;  /* 0x0000001f0400720c */ /* 0x000fe20003fa4070 */
[----:B------:R-:W-:Y:S02]  /*6e60*/  @!P3 IMAD.IADD R115, R115, 0x1, -R4 ;  /* 0x000000017373b824 */ /* 0x000fe400078e0a04 */
[----:B------:R-:W-:Y:S01]  /*6e70*/  VIADD R17, R236, 0xe4 ;  /* 0x000000e4ec117836 */ /* 0x000fe20000000000 */
[----:B------:R-:W-:Y:S01]  /*6e80*/  ISETP.GT.U32.AND P3, PT, R4, R5, PT ;  /* 0x000000050400720c */ /* 0x000fe20003f64070 */
[----:B------:R-:W-:-:S03]  /*6e90*/  IMAD.HI.U32 R6, R2, R9, RZ ;  /* 0x0000000902067227 */ /* 0x000fc600078e00ff */
[----:B------:R-:W-:Y:S01]  /*6ea0*/  IABS R11, R17 ;  /* 0x00000011000b7213 */ /* 0x000fe20000000000 */
[----:B------:R-:W-:Y:S01]  /*6eb0*/  @!P6 IMAD.MOV R23, RZ, RZ, -R23 ;  /* 0x000000ffff17e224 */ /* 0x000fe200078e0a17 */
[C---:B------:R-:W-:Y:S01]  /*6ec0*/  ISETP.GT.U32.AND P6, PT, R4.reuse, R219, PT ;  /* 0x000000db0400720c */ /* 0x040fe20003fc4070 */
[----:B------:R-:W-:Y:S02]  /*6ed0*/  IMAD.MOV R6, RZ, RZ, -R6 ;  /* 0x000000ffff067224 */ /* 0x000fe400078e0a06 */
[----:B------:R-:W-:Y:S01]  /*6ee0*/  @!P4 IMAD.MOV R177, RZ, RZ, -R177 ;  /* 0x000000ffffb1c224 */ /* 0x000fe200078e0ab1 */
[----:B------:R-:W-:Y:S01]  /*6ef0*/  ISETP.GT.U32.AND P4, PT, R4, R107, PT ;  /* 0x0000006b0400720c */ /* 0x000fe20003f84070 */
[----:B------:R-:W-:Y:S01]  /*6f00*/  @!P5 IMAD.IADD R31, R31, 0x1, -R4 ;  /* 0x000000011f1fd824 */ /* 0x000fe200078e0a04 */
[----:B------:R-:W-:Y:S01]  /*6f10*/  ISETP.GE.AND P5, PT, R10, RZ, PT ;  /* 0x000000ff0a00720c */ /* 0x000fe20003fa6270 */
[----:B------:R-:W-:Y:S02]  /*6f20*/  IMAD R6, R4, R6, R9 ;  /* 0x0000000604067224 */ /* 0x000fe400078e0209 */
[----:B------:R-:W-:-:S04]  /*6f30*/  IMAD.HI.U32 R7, R2, R11, RZ ;  /* 0x0000000b02077227 */ /* 0x000fc800078e00ff */
[--C-:B------:R-:W-:Y:S01]  /*6f40*/  @!P3 IMAD.IADD R5, R5, 0x1, -R4.reuse ;  /* 0x000000010505b824 */ /* 0x100fe200078e0a04 */
[----:B------:R-:W-:Y:S01]  /*6f50*/  ISETP.GT.U32.AND P3, PT, R4, R6, PT ;  /* 0x000000060400720c */ /* 0x000fe20003f64070 */
[----:B------:R-:W-:Y:S02]  /*6f60*/  VIADD R19, R236, 0xe2 ;  /* 0x000000e2ec137836 */ /* 0x000fe40000000000 */
[----:B------:R-:W-:Y:S02]  /*6f70*/  IMAD.MOV R7, RZ, RZ, -R7 ;  /* 0x000000ffff077224 */ /* 0x000fe400078e0a07 */
[--C-:B------:R-:W-:Y:S01]  /*6f80*/  @!P6 IMAD.IADD R219, R219, 0x1, -R4.reuse ;  /* 0x00000001dbdbe824 */ /* 0x100fe200078e0a04 */
[----:B------:R-:W-:Y:S01]  /*6f90*/  ISETP.GE.AND P6, PT, R8, RZ, PT ;  /* 0x000000ff0800720c */ /* 0x000fe20003fc6270 */
[----:B------:R-:W-:Y:S01]  /*6fa0*/  IMAD R8, R4, R7, R11 ;  /* 0x0000000704087224 */ /* 0x000fe200078e020b */
[----:B------:R-:W-:Y:S01]  /*6fb0*/  IABS R9, R19 ;  /* 0x0000001300097213 */ /* 0x000fe20000000000 */
[----:B------:R-:W-:Y:S01]  /*6fc0*/  @!P4 IMAD.IADD R107, R107, 0x1, -R4 ;  /* 0x000000016b6bc824 */ /* 0x000fe200078e0a04 */
[----:B------:R-:W-:Y:S01]  /*6fd0*/  ISETP.GE.AND P4, PT, R12, RZ, PT ;  /* 0x000000ff0c00720c */ /* 0x000fe20003f86270 */
[----:B------:R-:W-:Y:S01]  /*6fe0*/  @!P0 IMAD.MOV R31, RZ, RZ, -R31 ;  /* 0x000000ffff1f8224 */ /* 0x000fe200078e0a1f */
[----:B------:R-:W-:Y:S01]  /*6ff0*/  ISETP.GT.U32.AND P0, PT, R4, R219, PT ;  /* 0x000000db0400720c */ /* 0x000fe20003f04070 */
[----:B------:R-:W-:-:S02]  /*7000*/  VIADD R21, R236, 0xe0 ;  /* 0x000000e0ec157836 */ /* 0x000fc40000000000 */
[----:B------:R-:W-:Y:S01]  /*7010*/  @!P5 IMAD.MOV R115, RZ, RZ, -R115 ;  /* 0x000000ffff73d224 */ /* 0x000fe200078e0a73 */
[----:B------:R-:W-:Y:S01]  /*7020*/  ISETP.GT.U32.AND P5, PT, R4, R8, PT ;  /* 0x000000080400720c */ /* 0x000fe20003fa4070 */
[----:B------:R-:W-:Y:S01]  /*7030*/  IMAD.HI.U32 R7, R2, R9, RZ ;  /* 0x0000000902077227 */ /* 0x000fe200078e00ff */
[----:B------:R-:W-:-:S03]  /*7040*/  IABS R11, R21 ;  /* 0x00000015000b7213 */ /* 0x000fc60000000000 */
[----:B------:R-:W-:Y:S01]  /*7050*/  @!P1 IMAD.MOV R107, RZ, RZ, -R107 ;  /* 0x000000ffff6b9224 */ /* 0x000fe200078e0a6b */
[----:B------:R-:W-:Y:S01]  /*7060*/  ISETP.GT.U32.AND P1, PT, R4, R5, PT ;  /* 0x000000050400720c */ /* 0x000fe20003f24070 */
[----:B------:R-:W-:Y:S02]  /*7070*/  VIADD R25, R236, 0xde ;  /* 0x000000deec197836 */ /* 0x000fe40000000000 */
[--C-:B------:R-:W-:Y:S02]  /*7080*/  @!P3 IMAD.IADD R6, R6, 0x1, -R4.reuse ;  /* 0x000000010606b824 */ /* 0x100fe400078e0a04 */
[----:B------:R-:W-:Y:S01]  /*7090*/  IMAD.MOV R7, RZ, RZ, -R7 ;  /* 0x000000ffff077224 */ /* 0x000fe200078e0a07 */
[----:B------:R-:W-:Y:S01]  /*70a0*/  IABS R13, R25 ;  /* 0x00000019000d7213 */ /* 0x000fe20000000000 */
[----:B------:R-:W-:Y:S01]  /*70b0*/  @!P0 IMAD.IADD R219, R219, 0x1, -R4 ;  /* 0x00000001dbdb8824 */ /* 0x000fe200078e0a04 */
[C---:B------:R-:W-:Y:S01]  /*70c0*/  ISETP.GT.U32.AND P3, PT, R4.reuse, R6, PT ;  /* 0x000000060400720c */ /* 0x040fe20003f64070 */
[----:B------:R-:W-:Y:S01]  /*70d0*/  IMAD R9, R4, R7, R9 ;  /* 0x0000000704097224 */ /* 0x000fe200078e0209 */
[----:B------:R-:W-:Y:S01]  /*70e0*/  ISETP.GE.AND P0, PT, R14, RZ, PT ;  /* 0x000000ff0e00720c */ /* 0x000fe20003f06270 */
[----:B------:R-:W-:-:S04]  /*70f0*/  IMAD.HI.U32 R7, R2, R11, RZ ;  /* 0x0000000b02077227 */ /* 0x000fc800078e00ff */
[----:B------:R-:W-:Y:S02]  /*7100*/  VIADD R27, R236, 0xdc ;  /* 0x000000dcec1b7836 */ /* 0x000fe40000000000 */
[----:B------:R-:W-:-:S04]  /*7110*/  IMAD.HI.U32 R10, R2, R13, RZ ;  /* 0x0000000d020a7227 */ /* 0x000fc800078e00ff */
[----:B------:R-:W-:Y:S02]  /*7120*/  IMAD.MOV R7, RZ, RZ, -R7 ;  /* 0x000000ffff077224 */ /* 0x000fe400078e0a07 */
[--C-:B------:R-:W-:Y:S01]  /*7130*/  @!P5 IMAD.IADD R8, R8, 0x1, -R4.reuse ;  /* 0x000000010808d824 */ /* 0x100fe200078e0a04 */
[----:B------:R-:W-:Y:S01]  /*7140*/  ISETP.GE.AND P5, PT, R17, RZ, PT ;  /* 0x000000ff1100720c */ /* 0x000fe20003fa6270 */
[----:B------:R-:W-:Y:S01]  /*7150*/  @!P1 IMAD.IADD R5, R5, 0x1, -R4 ;  /* 0x0000000105059824 */ /* 0x000fe200078e0a04 */
[C---:B------:R-:W-:Y:S01]  /*7160*/  ISETP.GT.U32.AND P1, PT, R4.reuse, R9, PT ;  /* 0x000000090400720c */ /* 0x040fe20003f24070 */
[C---:B------:R-:W-:Y:S01]  /*7170*/  IMAD R11, R4.reuse, R7, R11 ;  /* 0x00000007040b7224 */ /* 0x040fe200078e020b */
[----:B------:R-:W-:Y:S01]  /*7180*/  IABS R17, R27 ;  /* 0x0000001b00117213 */ /* 0x000fe20000000000 */
[----:B------:R-:W-:Y:S02]  /*7190*/  IMAD.MOV R10, RZ, RZ, -R10 ;  /* 0x000000ffff0a7224 */ /* 0x000fe400078e0a0a */
[----:B------:R-:W-:Y:S01]  /*71a0*/  @!P4 IMAD.MOV R219, RZ, RZ, -R219 ;  /* 0x000000ffffdbc224 */ /* 0x000fe200078e0adb */
[C---:B------:R-:W-:Y:S01]  /*71b0*/  ISETP.GT.U32.AND P4, PT, R4.reuse, R8, PT ;  /* 0x000000080400720c */ /* 0x040fe20003f84070 */
[----:B------:R-:W-:-:S02]  /*71c0*/  IMAD R12, R4, R10, R13 ;  /* 0x0000000a040c7224 */ /* 0x000fc400078e020d */
[----:B------:R-:W-:Y:S01]  /*71d0*/  @!P3 IMAD.IADD R6, R6, 0x1, -R4 ;  /* 0x000000010606b824 */ /* 0x000fe200078e0a04 */
[----:B------:R-:W-:Y:S01]  /*71e0*/  ISETP.GT.U32.AND P3, PT, R4, R11, PT ;  /* 0x0000000b0400720c */ /* 0x000fe20003f64070 */
[----:B------:R-:W-:-:S04]  /*71f0*/  IMAD.HI.U32 R7, R2, R17, RZ ;  /* 0x0000001102077227 */ /* 0x000fc800078e00ff */
[----:B------:R-:W-:Y:S01]  /*7200*/  @!P0 IMAD.MOV R6, RZ, RZ, -R6 ;  /* 0x000000ffff068224 */ /* 0x000fe200078e0a06 */
[----:B------:R-:W-:Y:S01]  /*7210*/  ISETP.GT.U32.AND P0, PT, R4, R12, PT ;  /* 0x0000000c0400720c */ /* 0x000fe20003f04070 */
[----:B------:R-:W-:Y:S02]  /*7220*/  IMAD.MOV R7, RZ, RZ, -R7 ;  /* 0x000000ffff077224 */ /* 0x000fe400078e0a07 */
[--C-:B------:R-:W-:Y:S02]  /*7230*/  @!P1 IMAD.IADD R9, R9, 0x1, -R4.reuse ;  /* 0x0000000109099824 */ /* 0x100fe400078e0a04 */
[--C-:B------:R-:W-:Y:S01]  /*7240*/  @!P4 IMAD.IADD R8, R8, 0x1, -R4.reuse ;  /* 0x000000010808c824 */ /* 0x100fe200078e0a04 */
[----:B------:R-:W-:Y:S01]  /*7250*/  ISETP.GE.AND P4, PT, R21, RZ, PT ;  /* 0x000000ff1500720c */ /* 0x000fe20003f86270 */
[C---:B------:R-:W-:Y:S01]  /*7260*/  IMAD R14, R4.reuse, R7, R17 ;  /* 0x00000007040e7224 */ /* 0x040fe200078e0211 */
[----:B------:R-:W-:Y:S01]  /*7270*/  ISETP.GT.U32.AND P1, PT, R4, R9, PT ;  /* 0x000000090400720c */ /* 0x000fe20003f24070 */
[----:B------:R-:W-:-:S02]  /*7280*/  @!P3 IMAD.IADD R11, R11, 0x1, -R4 ;  /* 0x000000010b0bb824 */ /* 0x000fc400078e0a04 */
[----:B------:R-:W-:Y:S01]  /*7290*/  @!P5 IMAD.MOV R8, RZ, RZ, -R8 ;  /* 0x000000ffff08d224 */ /* 0x000fe200078e0a08 */
[----:B------:R-:W-:Y:S01]  /*72a0*/  ISETP.GT.U32.AND P5, PT, R4, R14, PT ;  /* 0x0000000e0400720c */ /* 0x000fe20003fa4070 */
[----:B------:R-:W-:Y:S01]  /*72b0*/  VIADD R10, R236, 0xda ;  /* 0x000000daec0a7836 */ /* 0x000fe20000000000 */
[----:B------:R-:W-:Y:S01]  /*72c0*/  ISETP.GT.U32.AND P3, PT, R4, R11, PT ;  /* 0x0000000b0400720c */ /* 0x000fe20003f64070 */
[--C-:B------:R-:W-:Y:S02]  /*72d0*/  @!P0 IMAD.IADD R12, R12, 0x1, -R4.reuse ;  /* 0x000000010c0c8824 */ /* 0x100fe400078e0a04 */
[----:B------:R-:W-:Y:S01]  /*72e0*/  @!P6 IMAD.MOV R5, RZ, RZ, -R5 ;  /* 0x000000ffff05e224 */ /* 0x000fe200078e0a05 */
[----:B------:R-:W-:Y:S01]  /*72f0*/  ISETP.GE.AND P6, PT, R19, RZ, PT ;  /* 0x000000ff1300720c */ /* 0x000fe20003fc6270 */
[----:B------:R-:W-:Y:S01]  /*7300*/  VIADD R19, R236, 0xd8 ;  /* 0x000000d8ec137836 */ /* 0x000fe20000000000 */
[----:B------:R-:W-:Y:S01]  /*7310*/  IABS R17, R10 ;  /* 0x0000000a00117213 */ /* 0x000fe20000000000 */
[----:B------:R-:W-:Y:S01]  /*7320*/  @!P1 IMAD.IADD R9, R9, 0x1, -R4 ;  /* 0x0000000109099824 */ /* 0x000fe200078e0a04 */
[----:B------:R-:W-:Y:S01]  /*7330*/  ISETP.GT.U32.AND P0, PT, R4, R12, PT ;  /* 0x0000000c0400720c */ /* 0x000fe20003f04070 */
[----:B-1----:R-:W-:Y:S01]  /*7340*/  VIADD R16, R236, 0x2e ;  /* 0x0000002eec107836 */ /* 0x002fe20000000000 */
[----:B------:R-:W-:Y:S01]  /*7350*/  ISETP.GE.AND P1, PT, R25, RZ, PT ;  /* 0x000000ff1900720c */ /* 0x000fe20003f26270 */
[----:B------:R-:W-:Y:S01]  /*7360*/  IMAD.HI.U32 R7, R2, R17, RZ ;  /* 0x0000001102077227 */ /* 0x000fe200078e00ff */
[----:B------:R-:W-:-:S02]  /*7370*/  IABS R21, R19 ;  /* 0x0000001300157213 */ /* 0x000fc40000000000 */
[----:B------:R-:W-:Y:S01]  /*7380*/  IABS R25, R29 ;  /* 0x0000001d00197213 */ /* 0x000fe20000000000 */
[--C-:B------:R-:W-:Y:S01]  /*7390*/  @!P5 IMAD.IADD R14, R14, 0x1, -R4.reuse ;  /* 0x000000010e0ed824 */ /* 0x100fe200078e0a04 */
[----:B------:R-:W-:Y:S01]  /*73a0*/  IABS R232, R16 ;  /* 0x0000001000e87213 */ /* 0x000fe20000000000 */
[----:B------:R-:W-:Y:S01]  /*73b0*/  @!P3 IMAD.IADD R11, R11, 0x1, -R4 ;  /* 0x000000010b0bb824 */ /* 0x000fe200078e0a04 */
[----:B------:R-:W-:Y:S01]  /*73c0*/  ISETP.GE.AND P3, PT, R10, RZ, PT ;  /* 0x000000ff0a00720c */ /* 0x000fe20003f66270 */
[----:B------:R-:W-:Y:S01]  /*73d0*/  IMAD.MOV R13, RZ, RZ, -R7 ;  /* 0x000000ffff0d7224 */ /* 0x000fe200078e0a07 */
[----:B------:R-:W-:Y:S01]  /*73e0*/  ISETP.GT.U32.AND P5, PT, R4, R14, PT ;  /* 0x0000000e0400720c */ /* 0x000fe20003fa4070 */
[----:B------:R-:W-:-:S04]  /*73f0*/  IMAD.HI.U32 R10, R2, R21, RZ ;  /* 0x00000015020a7227 */ /* 0x000fc800078e00ff */
[----:B------:R-:W-:Y:S01]  /*7400*/  @!P0 IMAD.IADD R12, R12, 0x1, -R4 ;  /* 0x000000010c0c8824 */ /* 0x000fe200078e0a04 */
[----:B------:R-:W-:Y:S01]  /*7410*/  ISETP.GE.AND P0, PT, R19, RZ, PT ;  /* 0x000000ff1300720c */ /* 0x000fe20003f06270 */
[C---:B------:R-:W-:Y:S02]  /*7420*/  IMAD R17, R4.reuse, R13, R17 ;  /* 0x0000000d04117224 */ /* 0x040fe400078e0211 */
[----:B------:R-:W-:Y:S02]  /*7430*/  IMAD.MOV R10, RZ, RZ, -R10 ;  /* 0x000000ffff0a7224 */ /* 0x000fe400078e0a0a */
[----:B------:R-:W-:Y:S01]  /*7440*/  @!P1 IMAD.MOV R12, RZ, RZ, -R12 ;  /* 0x000000ffff0c9224 */ /* 0x000fe200078e0a0c */
[C---:B------:R-:W-:Y:S01]  /*7450*/  ISETP.GT.U32.AND P1, PT, R4.reuse, R17, PT ;  /* 0x000000110400720c */ /* 0x040fe20003f24070 */
[----:B------:R-:W-:Y:S02]  /*7460*/  IMAD R21, R4, R10, R21 ;  /* 0x0000000a04157224 */ /* 0x000fe400078e0215 */
[----:B------:R-:W-:Y:S01]  /*7470*/  @!P6 IMAD.MOV R9, RZ, RZ, -R9 ;  /* 0x000000ffff09e224 */ /* 0x000fe200078e0a09 */
[----:B------:R-:W-:Y:S01]  /*7480*/  ISETP.GE.AND P6, PT, R27, RZ, PT ;  /* 0x000000ff1b00720c */ /* 0x000fe20003fc6270 */
[----:B------:R-:W-:Y:S01]  /*7490*/  IMAD.HI.U32 R7, R2, R25, RZ ;  /* 0x0000001902077227 */ /* 0x000fe200078e00ff */
[----:B------:R-:W-:-:S03]  /*74a0*/  IABS R27, R53 ;  /* 0x00000035001b7213 */ /* 0x000fc60000000000 */
[--C-:B------:R-:W-:Y:S01]  /*74b0*/  @!P5 IMAD.IADD R14, R14, 0x1, -R4.reuse ;  /* 0x000000010e0ed824 */ /* 0x100fe200078e0a04 */
[C---:B------:R-:W-:Y:S01]  /*74c0*/  ISETP.GT.U32.AND P5, PT, R4.reuse, R21, PT ;  /* 0x000000150400720c */ /* 0x040fe20003fa4070 */
[----:B------:R-:W-:Y:S02]  /*74d0*/  IMAD.MOV R7, RZ, RZ, -R7 ;  /* 0x000000ffff077224 */ /* 0x000fe400078e0a07 */
[----:B------:R-:W-:Y:S02]  /*74e0*/  @!P1 IMAD.IADD R17, R17, 0x1, -R4 ;  /* 0x0000000111119824 */ /* 0x000fe400078e0a04 */
[C---:B------:R-:W-:Y:S02]  /*74f0*/  IMAD R25, R4.reuse, R7, R25 ;  /* 0x0000000704197224 */ /* 0x040fe400078e0219 */
[----:B------:R-:W-:Y:S01]  /*7500*/  @!P6 IMAD.MOV R14, RZ, RZ, -R14 ;  /* 0x000000ffff0ee224 */ /* 0x000fe200078e0a0e */
[C---:B------:R-:W-:Y:S01]  /*7510*/  ISETP.GT.U32.AND P1, PT, R4.reuse, R17, PT ;  /* 0x000000110400720c */ /* 0x040fe20003f24070 */
[----:B------:R-:W-:Y:S01]  /*7520*/  @!P4 IMAD.MOV R11, RZ, RZ, -R11 ;  /* 0x000000ffff0bc224 */ /* 0x000fe200078e0a0b */
[----:B------:R-:W-:Y:S01]  /*7530*/  ISETP.GT.U32.AND P6, PT, R4, R25, PT ;  /* 0x000000190400720c */ /* 0x000fe20003fc4070 */
[----:B------:R-:W-:Y:S01]  /*7540*/  IMAD.HI.U32 R10, R2, R33, RZ ;  /* 0x00000021020a7227 */ /* 0x000fe200078e00ff */
[----:B------:R-:W-:-:S02]  /*7550*/  ISETP.GE.AND P4, PT, R29, RZ, PT ;  /* 0x000000ff1d00720c */ /* 0x000fc40003f86270 */
[----:B------:R-:W-:Y:S01]  /*7560*/  IABS R29, R35 ;  /* 0x00000023001d7213 */ /* 0x000fe20000000000 */
[----:B------:R-:W-:Y:S02]  /*7570*/  @!P5 IMAD.IADD R21, R21, 0x1, -R4 ;  /* 0x000000011515d824 */ /* 0x000fe400078e0a04 */
[----:B------:R-:W-:Y:S02]  /*7580*/  IMAD.MOV R10, RZ, RZ, -R10 ;  /* 0x000000ffff0a7224 */ /* 0x000fe400078e0a0a */
[----:B------:R-:W-:Y:S01]  /*7590*/  IMAD.HI.U32 R7, R2, R29, RZ ;  /* 0x0000001d02077227 */ /* 0x000fe200078e00ff */
[----:B------:R-:W-:-:S03]  /*75a0*/  ISETP.GT.U32.AND P5, PT, R4, R21, PT ;  /* 0x000000150400720c */ /* 0x000fc60003fa4070 */
[----:B------:R-:W-:Y:S02]  /*75b0*/  IMAD R33, R4, R10, R33 ;  /* 0x0000000a04217224 */ /* 0x000fe400078e0221 */
[----:B------:R-:W-:-:S04]  /*75c0*/  IMAD.HI.U32 R13, R2, R37, RZ ;  /* 0x00000025020d7227 */ /* 0x000fc800078e00ff */
[----:B------:R-:W-:Y:S02]  /*75d0*/  IMAD.MOV R7, RZ, RZ, -R7 ;  /* 0x000000ffff077224 */ /* 0x000fe400078e0a07 */
[--C-:B------:R-:W-:Y:S01]  /*75e0*/  @!P1 IMAD.IADD R17, R17, 0x1, -R4.reuse ;  /* 0x0000000111119824 */ /* 0x100fe200078e0a04 */
[----:B------:R-:W-:Y:S01]  /*75f0*/  ISETP.GE.AND P1, PT, R35, RZ, PT ;  /* 0x000000ff2300720c */ /* 0x000fe20003f26270 */
[----:B------:R-:W-:Y:S01]  /*7600*/  @!P6 IMAD.IADD R25, R25, 0x1, -R4 ;  /* 0x000000011919e824 */ /* 0x000fe200078e0a04 */
[----:B------:R-:W-:Y:S01]  /*7610*/  ISETP.GT.U32.AND P6, PT, R4, R33, PT ;  /* 0x000000210400720c */ /* 0x000fe20003fc4070 */
[----:B------:R-:W-:-:S04]  /*7620*/  IMAD.HI.U32 R19, R2, R27, RZ ;  /* 0x0000001b02137227 */ /* 0x000fc800078e00ff */
[----:B------:R-:W-:Y:S02]  /*7630*/  IMAD.MOV R13, RZ, RZ, -R13 ;  /* 0x000000ffff0d7224 */ /* 0x000fe400078e0a0d */
[----:B------:R-:W-:Y:S02]  /*7640*/  IMAD R29, R4, R7, R29 ;  /* 0x00000007041d7224 */ /* 0x000fe400078e021d */
[----:B------:R-:W-:Y:S02]  /*7650*/  VIADD R35, R236, 0xca ;  /* 0x000000caec237836 */ /* 0x000fe40000000000 */
[----:B------:R-:W-:Y:S02]  /*7660*/  IMAD.MOV R19, RZ, RZ, -R19 ;  /* 0x000000ffff137224 */ /* 0x000fe400078e0a13 */
[C---:B------:R-:W-:Y:S01]  /*7670*/  IMAD R37, R4.reuse, R13, R37 ;  /* 0x0000000d04257224 */ /* 0x040fe200078e0225 */
[----:B------:R-:W-:Y:S01]  /*7680*/  IABS R47, R35 ;  /* 0x00000023002f7213 */ /* 0x000fe20000000000 */
[----:B------:R-:W-:Y:S01]  /*7690*/  @!P5 IMAD.IADD R21, R21, 0x1, -R4 ;  /* 0x000000011515d824 */ /* 0x000fe200078e0a04 */
[C---:B------:R-:W-:Y:S01]  /*76a0*/  ISETP.GT.U32.AND P5, PT, R4.reuse, R29, PT ;  /* 0x0000001d0400720c */ /* 0x040fe20003fa4070 */
[----:B------:R-:W-:-:S02]  /*76b0*/  IMAD R40, R4, R19, R27 ;  /* 0x0000001304287224 */ /* 0x000fc400078e021b */
[----:B------:R-:W-:Y:S02]  /*76c0*/  VIADD R27, R236, 0xcc ;  /* 0x000000ccec1b7836 */ /* 0x000fe40000000000 */
[----:B------:R-:W-:Y:S01]  /*76d0*/  @!P3 IMAD.MOV R17, RZ, RZ, -R17 ;  /* 0x000000ffff11b224 */ /* 0x000fe200078e0a11 */
[C---:B------:R-:W-:Y:S01]  /*76e0*/  ISETP.GT.U32.AND P3, PT, R4.reuse, R25, PT ;  /* 0x000000190400720c */ /* 0x040fe20003f64070 */
[----:B------:R-:W-:Y:S01]  /*76f0*/  @!P0 IMAD.MOV R21, RZ, RZ, -R21 ;  /* 0x000000ffff158224 */ /* 0x000fe200078e0a15 */
[----:B------:R-:W-:Y:S01]  /*7700*/  ISETP.GT.U32.AND P0, PT, R4, R37, PT ;  /* 0x000000250400720c */ /* 0x000fe20003f04070 */
[----:B------:R-:W-:Y:S01]  /*7710*/  IMAD.HI.U32 R10, R2, R47, RZ ;  /* 0x0000002f020a7227 */ /* 0x000fe200078e00ff */
[----:B------:R-:W-:-:S03]  /*7720*/  IABS R13, R27 ;  /* 0x0000001b000d7213 */ /* 0x000fc60000000000 */
[----:B------:R-:W-:Y:S02]  /*7730*/  @!P6 IMAD.IADD R33, R33, 0x1, -R4 ;  /* 0x000000012121e824 */ /* 0x000fe400078e0a04 */
[----:B------:R-:W-:Y:S02]  /*7740*/  IMAD.MOV R19, RZ, RZ, -R10 ;  /* 0x000000ffff137224 */ /* 0x000fe400078e0a0a */
[----:B------:R-:W-:Y:S01]  /*7750*/  @!P5 IMAD.IADD R29, R29, 0x1, -R4 ;  /* 0x000000011d1dd824 */ /* 0x000fe200078e0a04 */
[----:B------:R-:W-:Y:S01]  /*7760*/  ISETP.GT.U32.AND P6, PT, R4, R33, PT ;  /* 0x000000210400720c */ /* 0x000fe20003fc4070 */
[----:B------:R-:W-:-:S03]  /*7770*/  IMAD.HI.U32 R7, R2, R13, RZ ;  /* 0x0000000d02077227 */ /* 0x000fc600078e00ff */
[C---:B------:R-:W-:Y:S01]  /*7780*/  ISETP.GT.U32.AND P5, PT, R4.reuse, R29, PT ;  /* 0x0000001d0400720c */ /* 0x040fe20003fa4070 */
[C---:B------:R-:W-:Y:S02]  /*7790*/  IMAD R47, R4.reuse, R19, R47 ;  /* 0x00000013042f7224 */ /* 0x040fe400078e022f */
[----:B------:R-:W-:Y:S02]  /*77a0*/  IMAD.MOV R7, RZ, RZ, -R7 ;  /* 0x000000ffff077224 */ /* 0x000fe400078e0a07 */
[--C-:B------:R-:W-:Y:S01]  /*77b0*/  @!P3 IMAD.IADD R25, R25, 0x1, -R4.reuse ;  /* 0x000000011919b824 */ /* 0x100fe200078e0a04 */
[C---:B------:R-:W-:Y:S01]  /*77c0*/  ISETP.GT.U32.AND P3, PT, R4.reuse, R40, PT ;  /* 0x000000280400720c */ /* 0x040fe20003f64070 */
[--C-:B------:R-:W-:Y:S01]  /*77d0*/  @!P0 IMAD.IADD R37, R37, 0x1, -R4.reuse ;  /* 0x0000000125258824 */ /* 0x100fe200078e0a04 */
[C---:B------:R-:W-:Y:S01]  /*77e0*/  ISETP.GT.U32.AND P0, PT, R4.reuse, R47, PT ;  /* 0x0000002f0400720c */ /* 0x040fe20003f04070 */
[----:B------:R-:W-:Y:S02]  /*77f0*/  IMAD R44, R4, R7, R13 ;  /* 0x00000007042c7224 */ /* 0x000fe400078e020d */
[----:B------:R-:W-:-:S02]  /*7800*/  @!P6 IMAD.IADD R33, R33, 0x1, -R4 ;  /* 0x000000012121e824 */ /* 0x000fc400078e0a04 */
[----:B------:R-:W-:Y:S01]  /*7810*/  @!P5 IMAD.IADD R29, R29, 0x1, -R4 ;  /* 0x000000011d1dd824 */ /* 0x000fe200078e0a04 */
[----:B------:R-:W-:Y:S01]  /*7820*/  ISETP.GT.U32.AND P6, PT, R4, R44, PT ;  /* 0x0000002c0400720c */ /* 0x000fe20003fc4070 */
[----:B------:R-:W-:Y:S01]  /*7830*/  IMAD.HI.U32 R7, R2, R51, RZ ;  /* 0x0000003302077227 */ /* 0x000fe200078e00ff */
[----:B------:R-:W-:-:S03]  /*7840*/  ISETP.GE.AND P5, PT, R42, RZ, PT ;  /* 0x000000ff2a00720c */ /* 0x000fc60003fa6270 */
[--C-:B------:R-:W-:Y:S01]  /*7850*/  @!P3 IMAD.IADD R40, R40, 0x1, -R4.reuse ;  /* 0x000000012828b824 */ /* 0x100fe200078e0a04 */
[----:B------:R-:W-:Y:S01]  /*7860*/  ISETP.GE.AND P3, PT, R49, RZ, PT ;  /* 0x000000ff3100720c */ /* 0x000fe20003f66270 */
[----:B------:R-:W-:Y:S02]  /*7870*/  @!P0 IMAD.IADD R47, R47, 0x1, -R4 ;  /* 0x000000012f2f8824 */ /* 0x000fe400078e0a04 */
[----:B------:R-:W-:Y:S01]  /*7880*/  @!P4 IMAD.MOV R25, RZ, RZ, -R25 ;  /* 0x000000ffff19c224 */ /* 0x000fe200078e0a19 */
[----:B------:R-:W-:Y:S01]  /*7890*/  ISETP.GT.U32.AND P0, PT, R4, R40, PT ;  /* 0x000000280400720c */ /* 0x000fe20003f04070 */
[----:B------:R-:W-:Y:S01]  /*78a0*/  IMAD.HI.U32 R10, R2, R55, RZ ;  /* 0x00000037020a7227 */ /* 0x000fe200078e00ff */
[----:B------:R-:W-:-:S03]  /*78b0*/  ISETP.GT.U32.AND P4, PT, R4, R47, PT ;  /* 0x0000002f0400720c */ /* 0x000fc60003f84070 */
[----:B------:R-:W-:Y:S02]  /*78c0*/  IMAD.MOV R7, RZ, RZ, -R7 ;  /* 0x000000ffff077224 */ /* 0x000fe400078e0a07 */
[----:B------:R-:W-:Y:S01]  /*78d0*/  @!P6 IMAD.IADD R44, R44, 0x1, -R4 ;  /* 0x000000012c2ce824 */ /* 0x000fe200078e0a04 */
[----:B------:R-:W-:Y:S01]  /*78e0*/  ISETP.GT.U32.AND P6, PT, R4, R37, PT ;  /* 0x000000250400720c */ /* 0x000fe20003fc4070 */
[----:B------:R-:W-:Y:S02]  /*78f0*/  IMAD.MOV R10, RZ, RZ, -R10 ;  /* 0x000000ffff0a7224 */ /* 0x000fe400078e0a0a */
[C---:B------:R-:W-:Y:S02]  /*7900*/  VIADD R13, R236.reuse, 0xc4 ;  /* 0x000000c4ec0d7836 */ /* 0x040fe40000000000 */
[----:B------:R-:W-:Y:S02]  /*7910*/  VIADD R19, R236, 0xc2 ;  /* 0x000000c2ec137836 */ /* 0x000fe40000000000 */
[C---:B------:R-:W-:Y:S01]  /*7920*/  IMAD R51, R4.reuse, R7, R51 ;  /* 0x0000000704337224 */ /* 0x040fe200078e0233 */
[----:B------:R-:W-:Y:S01]  /*7930*/  IABS R59, R13 ;  /* 0x0000000d003b7213 */ /* 0x000fe20000000000 */
[----:B------:R-:W-:Y:S01]  /*7940*/  @!P1 IMAD.MOV R29, RZ, RZ, -R29 ;  /* 0x000000ffff1d9224 */ /* 0x000fe200078e0a1d */
[C---:B------:R-:W-:Y:S01]  /*7950*/  ISETP.GT.U32.AND P1, PT, R4.reuse, R44, PT ;  /* 0x0000002c0400720c */ /* 0x040fe20003f24070 */
[C---:B------:R-:W-:Y:S01]  /*7960*/  IMAD R55, R4.reuse, R10, R55 ;  /* 0x0000000a04377224 */ /* 0x040fe200078e0237 */
[----:B------:R-:W-:Y:S01]  /*7970*/  IABS R63, R19 ;  /* 0x00000013003f7213 */ /* 0x000fe20000000000 */
[----:B------:R-:W-:Y:S01]  /*7980*/  @!P5 IMAD.MOV R33, RZ, RZ, -R33 ;  /* 0x000000ffff21d224 */ /* 0x000fe200078e0a21 */
[----:B------:R-:W-:Y:S01]  /*7990*/  ISETP.GT.U32.AND P5, PT, R4, R51, PT ;  /* 0x000000330400720c */ /* 0x000fe20003fa4070 */
[--C-:B------:R-:W-:Y:S01]  /*79a0*/  @!P0 IMAD.IADD R40, R40, 0x1, -R4.reuse ;  /* 0x0000000128288824 */ /* 0x100fe200078e0a04 */
[----:B------:R-:W-:Y:S01]  /*79b0*/  ISETP.GT.U32.AND P0, PT, R4, R55, PT ;  /* 0x000000370400720c */ /* 0x000fe20003f04070 */
[----:B------:R-:W-:Y:S01]  /*79c0*/  @!P4 IMAD.IADD R47, R47, 0x1, -R4 ;  /* 0x000000012f2fc824 */ /* 0x000fe200078e0a04 */
[----:B------:R-:W-:Y:S01]  /*79d0*/  ISETP.GE.AND P4, PT, R35, RZ, PT ;  /* 0x000000ff2300720c */ /* 0x000fe20003f86270 */
[----:B------:R-:W-:-:S04]  /*79e0*/  IMAD.HI.U32 R7, R2, R59, RZ ;  /* 0x0000003b02077227 */ /* 0x000fc800078e00ff */
[----:B------:R-:W-:-:S04]  /*79f0*/  IMAD.HI.U32 R10, R2, R63, RZ ;  /* 0x0000003f020a7227 */ /* 0x000fc800078e00ff */
[----:B------:R-:W-:Y:S02]  /*7a00*/  IMAD.MOV R7, RZ, RZ, -R7 ;  /* 0x000000ffff077224 */ /* 0x000fe400078e0a07 */
[----:B------:R-:W-:Y:S02]  /*7a10*/  IMAD.MOV R10, RZ, RZ, -R10 ;  /* 0x000000ffff0a7224 */ /* 0x000fe400078e0a0a */
[--C-:B------:R-:W-:Y:S01]  /*7a20*/  @!P1 IMAD.IADD R44, R44, 0x1, -R4.reuse ;  /* 0x000000012c2c9824 */ /* 0x100fe200078e0a04 */
[----:B------:R-:W-:Y:S01]  /*7a30*/  ISETP.GE.AND P1, PT, R27, RZ, PT ;  /* 0x000000ff1b00720c */ /* 0x000fe20003f26270 */
[--C-:B------:R-:W-:Y:S01]  /*7a40*/  @!P6 IMAD.IADD R37, R37, 0x1, -R4.reuse ;  /* 0x000000012525e824 */ /* 0x100fe200078e0a04 */
[----:B------:R-:W-:Y:S01]  /*7a50*/  ISETP.GE.AND P6, PT, R53, RZ, PT ;  /* 0x000000ff3500720c */ /* 0x000fe20003fc6270 */
[----:B------:R-:W-:Y:S01]  /*7a60*/  @!P5 IMAD.IADD R51, R51, 0x1, -R4 ;  /* 0x000000013333d824 */ /* 0x000fe200078e0a04 */
[----:B------:R-:W-:Y:S01]  /*7a70*/  ISETP.GE.AND P5, PT, R57, RZ, PT ;  /* 0x000000ff3900720c */ /* 0x000fe20003fa6270 */
[----:B------:R-:W-:-:S02]  /*7a80*/  VIADD R27, R236, 0xc0 ;  /* 0x000000c0ec1b7836 */ /* 0x000fc40000000000 */
[C---:B------:R-:W-:Y:S02]  /*7a90*/  IMAD R59, R4.reuse, R7, R59 ;  /* 0x00000007043b7224 */ /* 0x040fe400078e023b */
[C---:B------:R-:W-:Y:S01]  /*7aa0*/  IMAD R63, R4.reuse, R10, R63 ;  /* 0x0000000a043f7224 */ /* 0x040fe200078e023f */
[----:B------:R-:W-:Y:S01]  /*7ab0*/  IABS R67, R27 ;  /* 0x0000001b00437213 */ /* 0x000fe20000000000 */
[----:B------:R-:W-:Y:S01]  /*7ac0*/  @!P0 IMAD.IADD R55, R55, 0x1, -R4 ;  /* 0x0000000137378824 */ /* 0x000fe200078e0a04 */
[C---:B------:R-:W-:Y:S01]  /*7ad0*/  ISETP.GT.U32.AND P0, PT, R4.reuse, R51, PT ;  /* 0x000000330400720c */ /* 0x040fe20003f04070 */
[----:B------:R-:W-:Y:S01]  /*7ae0*/  @!P3 IMAD.MOV R37, RZ, RZ, -R37 ;  /* 0x000000ffff25b224 */ /* 0x000fe200078e0a25 */
[C---:B------:R-:W-:Y:S01]  /*7af0*/  ISETP.GT.U32.AND P3, PT, R4.reuse, R59, PT ;  /* 0x0000003b0400720c */ /* 0x040fe20003f64070 */
[----:B------:R-:W-:Y:S01]  /*7b00*/  @!P4 IMAD.MOV R47, RZ, RZ, -R47 ;  /* 0x000000ffff2fc224 */ /* 0x000fe200078e0a2f */
[----:B------:R-:W-:Y:S01]  /*7b10*/  ISETP.GT.U32.AND P4, PT, R4, R63, PT ;  /* 0x0000003f0400720c */ /* 0x000fe20003f84070 */
[----:B------:R-:W-:-:S04]  /*7b20*/  IMAD.HI.U32 R7, R2, R67, RZ ;  /* 0x0000004302077227 */ /* 0x000fc800078e00ff */
[----:B------:R-:W-:Y:S02]  /*7b30*/  VIADD R10, R236, 0xbe ;  /* 0x000000beec0a7836 */ /* 0x000fe40000000000 */
[----:B------:R-:W-:Y:S02]  /*7b40*/  IMAD.MOV R7, RZ, RZ, -R7 ;  /* 0x000000ffff077224 */ /* 0x000fe400078e0a07 */
[----:B------:R-:W-:Y:S01]  /*7b50*/  @!P6 IMAD.MOV R40, RZ, RZ, -R40 ;  /* 0x000000ffff28e224 */ /* 0x000fe200078e0a28 */
[C---:B------:R-:W-:Y:S01]  /*7b60*/  ISETP.GT.U32.AND P6, PT, R4.reuse, R55, PT ;  /* 0x000000370400720c */ /* 0x040fe20003fc4070 */
[--C-:B------:R-:W-:Y:S01]  /*7b70*/  @!P0 IMAD.IADD R51, R51, 0x1, -R4.reuse ;  /* 0x0000000133338824 */ /* 0x100fe200078e0a04 */
[----:B------:R-:W-:Y:S01]  /*7b80*/  IABS R71, R10 ;  /* 0x0000000a00477213 */ /* 0x000fe20000000000 */
[----:B------:R-:W-:Y:S01]  /*7b90*/  @!P3 IMAD.IADD R59, R59, 0x1, -R4 ;  /* 0x000000013b3bb824 */ /* 0x000fe200078e0a04 */
[----:B------:R-:W-:Y:S01]  /*7ba0*/  ISETP.GE.AND P0, PT, R13, RZ, PT ;  /* 0x000000ff0d00720c */ /* 0x000fe20003f06270 */
[----:B------:R-:W-:-:S02]  /*7bb0*/  IMAD R67, R4, R7, R67 ;  /* 0x0000000704437224 */ /* 0x000fc400078e0243 */
[----:B------:R-:W-:Y:S01]  /*7bc0*/  @!P4 IMAD.IADD R63, R63, 0x1, -R4 ;  /* 0x000000013f3fc824 */ /* 0x000fe200078e0a04 */
[C---:B------:R-:W-:Y:S01]  /*7bd0*/  ISETP.GT.U32.AND P3, PT, R4.reuse, R59, PT ;  /* 0x0000003b0400720c */ /* 0x040fe20003f64070 */
[----:B------:R-:W-:Y:S01]  /*7be0*/  @!P1 IMAD.MOV R44, RZ, RZ, -R44 ;  /* 0x000000ffff2c9224 */ /* 0x000fe200078e0a2c */
[----:B------:R-:W-:Y:S01]  /*7bf0*/  ISETP.GE.AND P1, PT, R61, RZ, PT ;  /* 0x000000ff3d00720c */ /* 0x000fe20003f26270 */
[----:B------:R-:W-:Y:S01]  /*7c00*/  @!P5 IMAD.MOV R51, RZ, RZ, -R51 ;  /* 0x000000ffff33d224 */ /* 0x000fe200078e0a33 */
[----:B------:R-:W-:Y:S01]  /*7c10*/  ISETP.GT.U32.AND P4, PT, R4, R63, PT ;  /* 0x0000003f0400720c */ /* 0x000fe20003f84070 */
[----:B------:R-:W-:Y:S01]  /*7c20*/  IMAD.HI.U32 R7, R2, R71, RZ ;  /* 0x0000004702077227 */ /* 0x000fe200078e00ff */
[----:B------:R-:W-:-:S03]  /*7c30*/  ISETP.GT.U32.AND P5, PT, R4, R67, PT ;  /* 0x000000430400720c */ /* 0x000fc60003fa4070 */
[----:B------:R-:W-:Y:S02]  /*7c40*/  IMAD.MOV R7, RZ, RZ, -R7 ;  /* 0x000000ffff077224 */ /* 0x000fe400078e0a07 */
[--C-:B------:R-:W-:Y:S01]  /*7c50*/  @!P6 IMAD.IADD R55, R55, 0x1, -R4.reuse ;  /* 0x000000013737e824 */ /* 0x100fe200078e0a04 */
[----:B------:R-:W-:Y:S01]  /*7c60*/  ISETP.GE.AND P6, PT, R19, RZ, PT ;  /* 0x000000ff1300720c */ /* 0x000fe20003fc6270 */
[----:B------:R-:W-:Y:S02]  /*7c70*/  VIADD R19, R236, 0xbc ;  /* 0x000000bcec137836 */ /* 0x000fe40000000000 */
[----:B------:R-:W-:Y:S02]  /*7c80*/  IMAD R71, R4, R7, R71 ;  /* 0x0000000704477224 */ /* 0x000fe400078e0247 */
[----:B------:R-:W-:Y:S01]  /*7c90*/  @!P1 IMAD.MOV R55, RZ, RZ, -R55 ;  /* 0x000000ffff379224 */ /* 0x000fe200078e0a37 */
[----:B------:R-:W-:Y:S01]  /*7ca0*/  ISETP.GE.AND P1, PT, R27, RZ, PT ;  /* 0x000000ff1b00720c */ /* 0x000fe20003f26270 */
[----:B------:R-:W-:Y:S01]  /*7cb0*/  VIADD R27, R236, 0xba ;  /* 0x000000baec1b7836 */ /* 0x000fe20000000000 */
[----:B------:R-:W-:Y:S01]  /*7cc0*/  IABS R75, R19 ;  /* 0x00000013004b7213 */ /* 0x000fe20000000000 */
[--C-:B------:R-:W-:Y:S01]  /*7cd0*/  @!P3 IMAD.IADD R59, R59, 0x1, -R4.reuse ;  /* 0x000000013b3bb824 */ /* 0x100fe200078e0a04 */
[----:B------:R-:W-:Y:S01]  /*7ce0*/  ISETP.GE.AND P3, PT, R10, RZ, PT ;  /* 0x000000ff0a00720c */ /* 0x000fe20003f66270 */
[--C-:B------:R-:W-:Y:S01]  /*7cf0*/  @!P4 IMAD.IADD R63, R63, 0x1, -R4.reuse ;  /* 0x000000013f3fc824 */ /* 0x100fe200078e0a04 */
[----:B------:R-:W-:Y:S01]  /*7d00*/  ISETP.GT.U32.AND P4, PT, R4, R71, PT ;  /* 0x000000470400720c */ /* 0x000fe20003f84070 */
[----:B------:R-:W-:Y:S01]  /*7d10*/  @!P5 IMAD.IADD R67, R67, 0x1, -R4 ;  /* 0x000000014343d824 */ /* 0x000fe200078e0a04 */
[----:B------:R-:W-:Y:S01]  /*7d20*/  IABS R13, R27 ;  /* 0x0000001b000d7213 */ /* 0x000fe20000000000 */
[----:B------:R-:W-:Y:S01]  /*7d30*/  @!P0 IMAD.MOV R59, RZ, RZ, -R59 ;  /* 0x000000ffff3b8224 */ /* 0x000fe200078e0a3b */
[----:B------:R-:W-:Y:S01]  /*7d40*/  ISETP.GE.AND P5, PT, R19, RZ, PT ;  /* 0x000000ff1300720c */ /* 0x000fe20003fa6270 */
[----:B------:R-:W-:Y:S01]  /*7d50*/  IMAD.HI.U32 R7, R2, R75, RZ ;  /* 0x0000004b02077227 */ /* 0x000fe200078e00ff */
[----:B------:R-:W-:-:S03]  /*7d60*/  ISETP.GT.U32.AND P0, PT, R4, R67, PT ;  /* 0x000000430400720c */ /* 0x000fc60003f04070 */
[----:B------:R-:W-:-:S04]  /*7d70*/  IMAD.HI.U32 R10, R2, R13, RZ ;  /* 0x0000000d020a7227 */ /* 0x000fc800078e00ff */
[----:B------:R-:W-:Y:S02]  /*7d80*/  IMAD.MOV R7, RZ, RZ, -R7 ;  /* 0x000000ffff077224 */ /* 0x000fe400078e0a07 */
[----:B------:R-:W-:Y:S02]  /*7d90*/  VIADD R35, R236, 0xb8 ;  /* 0x000000b8ec237836 */ /* 0x000fe40000000000 */
[----:B------:R-:W-:Y:S02]  /*7da0*/  @!P4 IMAD.IADD R71, R71, 0x1, -R4 ;  /* 0x000000014747c824 */ /* 0x000fe400078e0a04 */
[----:B------:R-:W-:Y:S01]  /*7db0*/  IMAD.MOV R10, RZ, RZ, -R10 ;  /* 0x000000ffff0a7224 */ /* 0x000fe200078e0a0a */
[----:B------:R-:W-:Y:S01]  /*7dc0*/  IABS R19, R35 ;  /* 0x0000002300137213 */ /* 0x000fe20000000000 */
[C---:B------:R-:W-:Y:S01]  /*7dd0*/  IMAD R75, R4.reuse, R7, R75 ;  /* 0x00000007044b7224 */ /* 0x040fe200078e024b */
[----:B------:R-:W-:Y:S01]  /*7de0*/  ISETP.GT.U32.AND P4, PT, R4, R71, PT ;  /* 0x000000470400720c */ /* 0x000fe20003f84070 */
[----:B------:R-:W-:-:S02]  /*7df0*/  @!P0 IMAD.IADD R67, R67, 0x1, -R4 ;  /* 0x0000000143438824 */ /* 0x000fc400078e0a04 */
[C---:B------:R-:W-:Y:S01]  /*7e00*/  IMAD R78, R4.reuse, R10, R13 ;  /* 0x0000000a044e7224 */ /* 0x040fe200078e020d */
[----:B------:R-:W-:Y:S01]  /*7e10*/  ISETP.GT.U32.AND P0, PT, R4, R75, PT ;  /* 0x0000004b0400720c */ /* 0x000fe20003f04070 */
[----:B------:R-:W-:Y:S02]  /*7e20*/  @!P1 IMAD.MOV R67, RZ, RZ, -R67 ;  /* 0x000000ffff439224 */ /* 0x000fe400078e0a43 */
[----:B------:R-:W-:Y:S01]  /*7e30*/  IMAD.HI.U32 R7, R2, R19, RZ ;  /* 0x0000001302077227 */ /* 0x000fe200078e00ff */
[----:B------:R-:W-:-:S03]  /*7e40*/  ISETP.GT.U32.AND P1, PT, R4, R78, PT ;  /* 0x0000004e0400720c */ /* 0x000fc60003f24070 */
[----:B------:R-:W-:Y:S02]  /*7e50*/  VIADD R42, R236, 0xb6 ;  /* 0x000000b6ec2a7836 */ /* 0x000fe40000000000 */
[----:B------:R-:W-:Y:S02]  /*7e60*/  IMAD.MOV R7, RZ, RZ, -R7 ;  /* 0x000000ffff077224 */ /* 0x000fe400078e0a07 */
[--C-:B------:R-:W-:Y:S01]  /*7e70*/  @!P4 IMAD.IADD R71, R71, 0x1, -R4.reuse ;  /* 0x000000014747c824 */ /* 0x100fe200078e0a04 */
[----:B------:R-:W-:Y:S01]  /*7e80*/  IABS R13, R42 ;  /* 0x0000002a000d7213 */ /* 0x000fe20000000000 */
[----:B------:R-:W-:Y:S01]  /*7e90*/  IMAD R82, R4, R7, R19 ;  /* 0x0000000704527224 */ /* 0x000fe200078e0213 */
[----:B------:R-:W-:Y:S01]  /*7ea0*/  ISETP.GE.AND P4, PT, R35, RZ, PT ;  /* 0x000000ff2300720c */ /* 0x000fe20003f86270 */
[----:B------:R-:W-:Y:S02]  /*7eb0*/  @!P0 IMAD.IADD R75, R75, 0x1, -R4 ;  /* 0x000000014b4b8824 */ /* 0x000fe400078e0a04 */
[----:B------:R-:W-:-:S02]  /*7ec0*/  VIADD R57, R236, 0xb2 ;  /* 0x000000b2ec397836 */ /* 0x000fc40000000000 */
[----:B------:R-:W-:Y:S01]  /*7ed0*/  @!P1 IMAD.IADD R78, R78, 0x1, -R4 ;  /* 0x000000014e4e9824 */ /* 0x000fe200078e0a04 */
[C---:B------:R-:W-:Y:S01]  /*7ee0*/  ISETP.GT.U32.AND P0, PT, R4.reuse, R75, PT ;  /* 0x0000004b0400720c */ /* 0x040fe20003f04070 */
[----:B------:R-:W-:Y:S01]  /*7ef0*/  @!P3 IMAD.MOV R71, RZ, RZ, -R71 ;  /* 0x000000ffff47b224 */ /* 0x000fe200078e0a47 */
[----:B------:R-:W-:Y:S01]  /*7f00*/  ISETP.GT.U32.AND P3, PT, R4, R82, PT ;  /* 0x000000520400720c */ /* 0x000fe20003f64070 */
[----:B------:R-:W-:Y:S01]  /*7f10*/  IMAD.HI.U32 R7, R2, R13, RZ ;  /* 0x0000000d02077227 */ /* 0x000fe200078e00ff */
[----:B------:R-:W-:-:S03]  /*7f20*/  ISETP.GT.U32.AND P1, PT, R4, R78, PT ;  /* 0x0000004e0400720c */ /* 0x000fc60003f24070 */
[----:B------:R-:W-:Y:S01]  /*7f30*/  @!P6 IMAD.MOV R63, RZ, RZ, -R63 ;  /* 0x000000ffff3fe224 */ /* 0x000fe200078e0a3f */
[----:B------:R-:W-:Y:S01]  /*7f40*/  ISETP.GE.AND P6, PT, R27, RZ, PT ;  /* 0x000000ff1b00720c */ /* 0x000fe20003fc6270 */
[----:B------:R-:W-:Y:S01]  /*7f50*/  IMAD.MOV R7, RZ, RZ, -R7 ;  /* 0x000000ffff077224 */ /* 0x000fe200078e0a07 */
[----:B------:R-:W-:Y:S01]  /*7f60*/  IABS R27, R57 ;  /* 0x00000039001b7213 */ /* 0x000fe20000000000 */
[----:B------:R-:W-:Y:S02]  /*7f70*/  VIADD R49, R236, 0xb0 ;  /* 0x000000b0ec317836 */ /* 0x000fe40000000000 */
[----:B------:R-:W-:Y:S02]  /*7f80*/  IMAD R86, R4, R7, R13 ;  /* 0x0000000704567224 */ /* 0x000fe400078e020d */
[----:B------:R-:W-:Y:S01]  /*7f90*/  IMAD.HI.U32 R7, R2, R27, RZ ;  /* 0x0000001b02077227 */ /* 0x000fe200078e00ff */
[----:B------:R-:W-:-:S03]  /*7fa0*/  IABS R13, R49 ;  /* 0x00000031000d7213 */ /* 0x000fc60000000000 */
[----:B------:R-:W-:Y:S02]  /*7fb0*/  VIADD R53, R236, 0xb4 ;  /* 0x000000b4ec357836 */ /* 0x000fe40000000000 */
[--C-:B------:R-:W-:Y:S01]  /*7fc0*/  @!P0 IMAD.IADD R75, R75, 0x1, -R4.reuse ;  /* 0x000000014b4b8824 */ /* 0x100fe200078e0a04 */
[----:B------:R-:W-:Y:S01]  /*7fd0*/  ISETP.GT.U32.AND P0, PT, R4, R86, PT ;  /* 0x000000560400720c */ /* 0x000fe20003f04070 */
[----:B------:R-:W-:Y:S01]  /*7fe0*/  IMAD.MOV R7, RZ, RZ, -R7 ;  /* 0x000000ffff077224 */ /* 0x000fe200078e0a07 */
[----:B------:R-:W-:Y:S01]  /*7ff0*/  IABS R10, R53 ;  /* 0x00000035000a7213 */ /* 0x000fe20000000000 */
[--C-:B------:R-:W-:Y:S02]  /*8000*/  @!P3 IMAD.IADD R82, R82, 0x1, -R4.reuse ;  /* 0x000000015252b824 */ /* 0x100fe400078e0a04 */
[----:B------:R-:W-:Y:S01]  /*8010*/  @!P1 IMAD.IADD R78, R78, 0x1, -R4 ;  /* 0x000000014e4e9824 */ /* 0x000fe200078e0a04 */
[----:B------:R-:W-:Y:S01]  /*8020*/  ISETP.GE.AND P1, PT, R42, RZ, PT ;  /* 0x000000ff2a00720c */ /* 0x000fe20003f26270 */
[----:B------:R-:W-:-:S02]  /*8030*/  IMAD R94, R4, R7, R27 ;  /* 0x00000007045e7224 */ /* 0x000fc400078e021b */
[----:B------:R-:W-:Y:S01]  /*8040*/  @!P5 IMAD.MOV R75, RZ, RZ, -R75 ;  /* 0x000000ffff4bd224 */ /* 0x000fe200078e0a4b */
[----:B------:R-:W-:Y:S01]  /*8050*/  ISETP.GT.U32.AND P5, PT, R4, R82, PT ;  /* 0x000000520400720c */ /* 0x000fe20003fa4070 */
[----:B------:R-:W-:-:S04]  /*8060*/  IMAD.HI.U32 R7, R2, R13, RZ ;  /* 0x0000000d02077227 */ /* 0x000fc800078e00ff */
[----:B------:R-:W-:Y:S01]  /*8070*/  @!P6 IMAD.MOV R78, RZ, RZ, -R78 ;  /* 0x000000ffff4ee224 */ /* 0x000fe200078e0a4e */
[----:B------:R-:W-:Y:S01]  /*8080*/  ISETP.GT.U32.AND P6, PT, R4, R94, PT ;  /* 0x0000005e0400720c */ /* 0x000fe20003fc4070 */
[----:B------:R-:W-:Y:S02]  /*8090*/  IMAD.MOV.U32 R19, RZ, RZ, R10 ;  /* 0x000000ffff137224 */ /* 0x000fe400078e000a */
[----:B------:R-:W-:Y:S02]  /*80a0*/  IMAD.MOV R7, RZ, RZ, -R7 ;  /* 0x000000ffff077224 */ /* 0x000fe400078e0a07 */
[----:B------:R-:W-:-:S04]  /*80b0*/  IMAD.HI.U32 R10, R2, R19, RZ ;  /* 0x00000013020a7227 */ /* 0x000fc800078e00ff */
[----:B------:R-:W-:Y:S02]  /*80c0*/  IMAD R98, R4, R7, R13 ;  /* 0x0000000704627224 */ /* 0x000fe400078e020d */
[----:B------:R-:W-:Y:S02]  /*80d0*/  IMAD.MOV R10, RZ, RZ, -R10 ;  /* 0x000000ffff0a7224 */ /* 0x000fe400078e0a0a */
[----:B------:R-:W-:Y:S02]  /*80e0*/  VIADD R27, R236, 0xae ;  /* 0x000000aeec1b7836 */ /* 0x000fe40000000000 */
[--C-:B------:R-:W-:Y:S01]  /*80f0*/  @!P5 IMAD.IADD R82, R82, 0x1, -R4.reuse ;  /* 0x000000015252d824 */ /* 0x100fe200078e0a04 */
[----:B------:R-:W-:Y:S01]  /*8100*/  ISETP.GT.U32.AND P5, PT, R4, R98, PT ;  /* 0x000000620400720c */ /* 0x000fe20003fa4070 */
[----:B------:R-:W-:Y:S01]  /*8110*/  @!P0 IMAD.IADD R86, R86, 0x1, -R4 ;  /* 0x0000000156568824 */ /* 0x000fe200078e0a04 */
[----:B------:R-:W-:Y:S01]  /*8120*/  IABS R101, R27 ;  /* 0x0000001b00657213 */ /* 0x000fe20000000000 */
[----:B------:R-:W-:-:S02]  /*8130*/  IMAD R90, R4, R10, R19 ;  /* 0x0000000a045a7224 */ /* 0x000fc400078e0213 */
[----:B------:R-:W-:Y:S01]  /*8140*/  @!P6 IMAD.IADD R94, R94, 0x1, -R4 ;  /* 0x000000015e5ee824 */ /* 0x000fe200078e0a04 */
[----:B------:R-:W-:Y:S01]  /*8150*/  ISETP.GT.U32.AND P0, PT, R4, R86, PT ;  /* 0x000000560400720c */ /* 0x000fe20003f04070 */
[----:B------:R-:W-:Y:S01]  /*8160*/  VIADD R42, R236, 0xac ;  /* 0x000000acec2a7836 */ /* 0x000fe20000000000 */
[----:B------:R-:W-:Y:S01]  /*8170*/  ISETP.GT.U32.AND P3, PT, R4, R90, PT ;  /* 0x0000005a0400720c */ /* 0x000fe20003f64070 */
[----:B------:R-:W-:Y:S01]  /*8180*/  IMAD.HI.U32 R7, R2, R101, RZ ;  /* 0x0000006502077227 */ /* 0x000fe200078e00ff */
[----:B------:R-:W-:Y:S02]  /*8190*/  ISETP.GT.U32.AND P6, PT, R4, R94, PT ;  /* 0x0000005e0400720c */ /* 0x000fe40003fc4070 */
[----:B------:R-:W-:Y:S01]  /*81a0*/  IABS R105, R42 ;  /* 0x0000002a00697213 */ /* 0x000fe20000000000 */
[----:B------:R-:W-:Y:S02]  /*81b0*/  VIADD R35, R236, 0xaa ;  /* 0x000000aaec237836 */ /* 0x000fe40000000000 */
[----:B------:R-:W-:-:S02]  /*81c0*/  IMAD.MOV R13, RZ, RZ, -R7 ;  /* 0x000000ffff0d7224 */ /* 0x000fc400078e0a07 */
[----:B------:R-:W-:Y:S01]  /*81d0*/  @!P5 IMAD.IADD R98, R98, 0x1, -R4 ;  /* 0x000000016262d824 */ /* 0x000fe200078e0a04 */
[----:B------:R-:W-:Y:S01]  /*81e0*/  IABS R109, R35 ;  /* 0x00000023006d7213 */ /* 0x000fe20000000000 */
[----:B------:R-:W-:Y:S02]  /*81f0*/  IMAD R101, R4, R13, R101 ;  /* 0x0000000d04657224 */ /* 0x000fe400078e0265 */
[----:B------:R-:W-:Y:S01]  /*8200*/  IMAD.HI.U32 R7, R2, R105, RZ ;  /* 0x0000006902077227 */ /* 0x000fe200078e00ff */
[----:B------:R-:W-:-:S03]  /*8210*/  ISETP.GT.U32.AND P5, PT, R4, R98, PT ;  /* 0x000000620400720c */ /* 0x000fc60003fa4070 */
[--C-:B------:R-:W-:Y:S01]  /*8220*/  @!P0 IMAD.IADD R86, R86, 0x1, -R4.reuse ;  /* 0x0000000156568824 */ /* 0x100fe200078e0a04 */
[----:B------:R-:W-:Y:S01]  /*8230*/  ISETP.GE.AND P0, PT, R53, RZ, PT ;  /* 0x000000ff3500720c */ /* 0x000fe20003f06270 */
[--C-:B------:R-:W-:Y:S02]  /*8240*/  @!P3 IMAD.IADD R90, R90, 0x1, -R4.reuse ;  /* 0x000000015a5ab824 */ /* 0x100fe400078e0a04 */
[----:B------:R-:W-:Y:S01]  /*8250*/  @!P6 IMAD.IADD R94, R94, 0x1, -R4 ;  /* 0x000000015e5ee824 */ /* 0x000fe200078e0a04 */
[----:B------:R-:W-:Y:S01]  /*8260*/  ISETP.GT.U32.AND P6, PT, R4, R101, PT ;  /* 0x000000650400720c */ /* 0x000fe20003fc4070 */
[----:B------:R-:W-:Y:S01]  /*8270*/  VIADD R53, R236, 0xa8 ;  /* 0x000000a8ec357836 */ /* 0x000fe20000000000 */
[----:B------:R-:W-:Y:S01]  /*8280*/  ISETP.GT.U32.AND P3, PT, R4, R90, PT ;  /* 0x0000005a0400720c */ /* 0x000fe20003f64070 */
[----:B------:R-:W-:-:S03]  /*8290*/  IMAD.HI.U32 R10, R2, R109, RZ ;  /* 0x0000006d020a7227 */ /* 0x000fc600078e00ff */
[----:B------:R-:W-:Y:S01]  /*82a0*/  IABS R113, R53 ;  /* 0x0000003500717213 */ /* 0x000fe20000000000 */
[----:B------:R-:W-:Y:S02]  /*82b0*/  IMAD.MOV R7, RZ, RZ, -R7 ;  /* 0x000000ffff077224 */ /* 0x000fe400078e0a07 */
[----:B------:R-:W-:Y:S02]  /*82c0*/  IMAD.MOV R10, RZ, RZ, -R10 ;  /* 0x000000ffff0a7224 */ /* 0x000fe400078e0a0a */
[C---:B------:R-:W-:Y:S02]  /*82d0*/  IMAD R105, R4.reuse, R7, R105 ;  /* 0x0000000704697224 */ /* 0x040fe400078e0269 */
[----:B------:R-:W-:Y:S02]  /*82e0*/  IMAD R109, R4, R10, R109 ;  /* 0x0000000a046d7224 */ /* 0x000fe400078e026d */
[----:B------:R-:W-:Y:S01]  /*82f0*/  @!P5 IMAD.IADD R98, R98, 0x1, -R4 ;  /* 0x000000016262d824 */ /* 0x000fe200078e0a04 */
[----:B------:R-:W-:Y:S01]  /*8300*/  ISETP.GT.U32.AND P5, PT, R4, R105, PT ;  /* 0x000000690400720c */ /* 0x000fe20003fa4070 */
[----:B------:R-:W-:-:S04]  /*8310*/  IMAD.HI.U32 R7, R2, R113, RZ ;  /* 0x0000007102077227 */ /* 0x000fc800078e00ff */
[--C-:B------:R-:W-:Y:S01]  /*8320*/  @!P6 IMAD.IADD R101, R101, 0x1, -R4.reuse ;  /* 0x000000016565e824 */ /* 0x100fe200078e0a04 */
[----:B------:R-:W-:Y:S01]  /*8330*/  ISETP.GT.U32.AND P6, PT, R4, R109, PT ;  /* 0x0000006d0400720c */ /* 0x000fe20003fc4070 */
[----:B------:R-:W-:Y:S02]  /*8340*/  IMAD.MOV R7, RZ, RZ, -R7 ;  /* 0x000000ffff077224 */ /* 0x000fe400078e0a07 */
[----:B------:R-:W-:Y:S01]  /*8350*/  @!P3 IMAD.IADD R90, R90, 0x1, -R4 ;  /* 0x000000015a5ab824 */ /* 0x000fe200078e0a04 */
[----:B------:R-:W-:Y:S01]  /*8360*/  ISETP.GE.AND P3, PT, R57, RZ, PT ;  /* 0x000000ff3900720c */ /* 0x000fe20003f66270 */
[----:B------:R-:W-:Y:S02]  /*8370*/  IMAD R113, R4, R7, R113 ;  /* 0x0000000704717224 */ /* 0x000fe400078e0271 */
[----:B------:R-:W-:-:S04]  /*8380*/  IMAD.HI.U32 R7, R2, R117, RZ ;  /* 0x0000007502077227 */ /* 0x000fc800078e00ff */
[----:B------:R-:W-:Y:S02]  /*8390*/  VIADD R57, R236, 0xa2 ;  /* 0x000000a2ec397836 */ /* 0x000fe40000000000 */
[--C-:B------:R-:W-:Y:S01]  /*83a0*/  @!P5 IMAD.IADD R105, R105, 0x1, -R4.reuse ;  /* 0x000000016969d824 */ /* 0x100fe200078e0a04 */
[----:B------:R-:W-:Y:S01]  /*83b0*/  ISETP.GT.U32.AND P5, PT, R4, R113, PT ;  /* 0x000000710400720c */ /* 0x000fe20003fa4070 */
[----:B------:R-:W-:Y:S01]  /*83c0*/  IMAD.MOV R13, RZ, RZ, -R7 ;  /* 0x000000ffff0d7224 */ /* 0x000fe200078e0a07 */
[----:B------:R-:W-:Y:S01]  /*83d0*/  IABS R123, R57 ;  /* 0x00000039007b7213 */ /* 0x000fe20000000000 */
[----:B------:R-:W-:Y:S02]  /*83e0*/  VIADD R61, R236, 0xa4 ;  /* 0x000000a4ec3d7836 */ /* 0x000fe40000000000 */
[----:B------:R-:W-:Y:S01]  /*83f0*/  @!P6 IMAD.IADD R109, R109, 0x1, -R4 ;  /* 0x000000016d6de824 */ /* 0x000fe200078e0a04 */
[----:B------:R-:W-:Y:S01]  /*8400*/  ISETP.GE.AND P6, PT, R49, RZ, PT ;  /* 0x000000ff3100720c */ /* 0x000fe20003fc6270 */
[C---:B------:R-:W-:Y:S01]  /*8410*/  IMAD R117, R4.reuse, R13, R117 ;  /* 0x0000000d04757224 */ /* 0x040fe200078e0275 */
[----:B------:R-:W-:Y:S01]  /*8420*/  IABS R19, R61 ;  /* 0x0000003d00137213 */ /* 0x000fe20000000000 */
[----:B------:R-:W-:Y:S01]  /*8430*/  @!P0 IMAD.MOV R90, RZ, RZ, -R90 ;  /* 0x000000ffff5a8224 */ /* 0x000fe200078e0a5a */
[C---:B------:R-:W-:Y:S01]  /*8440*/  ISETP.GT.U32.AND P0, PT, R4.reuse, R109, PT ;  /* 0x0000006d0400720c */ /* 0x040fe20003f04070 */
[----:B------:R-:W-:Y:S01]  /*8450*/  @!P3 IMAD.MOV R94, RZ, RZ, -R94 ;  /* 0x000000ffff5eb224 */ /* 0x000fe200078e0a5e */
[----:B------:R-:W-:Y:S01]  /*8460*/  ISETP.GT.U32.AND P3, PT, R4, R117, PT ;  /* 0x000000750400720c */ /* 0x000fe20003f64070 */
[----:B------:R-:W-:Y:S01]  /*8470*/  IMAD.HI.U32 R7, R2, R123, RZ ;  /* 0x0000007b02077227 */ /* 0x000fe200078e00ff */
[----:B------:R-:W-:-:S03]  /*8480*/  IABS R49, R65 ;  /* 0x0000004100317213 */ /* 0x000fc60000000000 */
[----:B------:R-:W-:-:S04]  /*8490*/  IMAD.HI.U32 R10, R2, R19, RZ ;  /* 0x00000013020a7227 */ /* 0x000fc800078e00ff */
[----:B------:R-:W-:Y:S02]  /*84a0*/  IMAD.MOV R7, RZ, RZ, -R7 ;  /* 0x000000ffff077224 */ /* 0x000fe400078e0a07 */
[----:B------:R-:W-:Y:S02]  /*84b0*/  @!P5 IMAD.IADD R113, R113, 0x1, -R4 ;  /* 0x000000017171d824 */ /* 0x000fe400078e0a04 */
[----:B------:R-:W-:Y:S01]  /*84c0*/  @!P1 IMAD.MOV R86, RZ, RZ, -R86 ;  /* 0x000000ffff569224 */ /* 0x000fe200078e0a56 */
[C---:B------:R-:W-:Y:S01]  /*84d0*/  ISETP.GT.U32.AND P1, PT, R4.reuse, R105, PT ;  /* 0x000000690400720c */ /* 0x040fe20003f24070 */
[----:B------:R-:W-:Y:S01]  /*84e0*/  IMAD.MOV R10, RZ, RZ, -R10 ;  /* 0x000000ffff0a7224 */ /* 0x000fe200078e0a0a */
[C---:B------:R-:W-:Y:S01]  /*84f0*/  ISETP.GT.U32.AND P5, PT, R4.reuse, R113, PT ;  /* 0x000000710400720c */ /* 0x040fe20003fa4070 */
[----:B------:R-:W-:Y:S01]  /*8500*/  @!P4 IMAD.MOV R82, RZ, RZ, -R82 ;  /* 0x000000ffff52c224 */ /* 0x000fe200078e0a52 */
[C---:B------:R-:W-:Y:S01]  /*8510*/  ISETP.GT.U32.AND P4, PT, R4.reuse, R101, PT ;  /* 0x000000650400720c */ /* 0x040fe20003f84070 */
[----:B------:R-:W-:-:S02]  /*8520*/  IMAD R123, R4, R7, R123 ;  /* 0x00000007047b7224 */ /* 0x000fc400078e027b */
[----:B------:R-:W-:Y:S02]  /*8530*/  IMAD.MOV.U32 R13, RZ, RZ, R49 ;  /* 0x000000ffff0d7224 */ /* 0x000fe400078e0031 */
[C---:B------:R-:W-:Y:S02]  /*8540*/  IMAD R120, R4.reuse, R10, R19 ;  /* 0x0000000a04787224 */ /* 0x040fe400078e0213 */
[--C-:B------:R-:W-:Y:S01]  /*8550*/  @!P0 IMAD.IADD R109, R109, 0x1, -R4.reuse ;  /* 0x000000016d6d8824 */ /* 0x100fe200078e0a04 */
[----:B------:R-:W-:Y:S01]  /*8560*/  ISETP.GT.U32.AND P0, PT, R4, R123, PT ;  /* 0x0000007b0400720c */ /* 0x000fe20003f04070 */
[----:B------:R-:W-:Y:S01]  /*8570*/  @!P3 IMAD.IADD R117, R117, 0x1, -R4 ;  /* 0x000000017575b824 */ /* 0x000fe200078e0a04 */
[----:B------:R-:W-:Y:S01]  /*8580*/  ISETP.GE.AND P3, PT, R53, RZ, PT ;  /* 0x000000ff3500720c */ /* 0x000fe20003f66270 */
[----:B------:R-:W-:-:S04]  /*8590*/  IMAD.HI.U32 R7, R2, R13, RZ ;  /* 0x0000000d02077227 */ /* 0x000fc800078e00ff */
[----:B------:R-:W-:Y:S01]  /*85a0*/  @!P6 IMAD.MOV R98, RZ, RZ, -R98 ;  /* 0x000000ffff62e224 */ /* 0x000fe200078e0a62 */
[----:B------:R-:W-:Y:S01]  /*85b0*/  ISETP.GT.U32.AND P6, PT, R4, R120, PT ;  /* 0x000000780400720c */ /* 0x000fe20003fc4070 */
[----:B------:R-:W-:Y:S02]  /*85c0*/  IMAD.MOV R7, RZ, RZ, -R7 ;  /* 0x000000ffff077224 */ /* 0x000fe400078e0a07 */
[--C-:B------:R-:W-:Y:S01]  /*85d0*/  @!P1 IMAD.IADD R105, R105, 0x1, -R4.reuse ;  /* 0x0000000169699824 */ /* 0x100fe200078e0a04 */
[----:B------:R-:W-:Y:S01]  /*85e0*/  ISETP.GE.AND P1, PT, R42, RZ, PT ;  /* 0x000000ff2a00720c */ /* 0x000fe20003f26270 */
[--C-:B------:R-:W-:Y:S01]  /*85f0*/  @!P4 IMAD.IADD R101, R101, 0x1, -R4.reuse ;  /* 0x000000016565c824 */ /* 0x100fe200078e0a04 */
[----:B------:R-:W-:Y:S01]  /*8600*/  ISETP.GE.AND P4, PT, R27, RZ, PT ;  /* 0x000000ff1b00720c */ /* 0x000fe20003f86270 */
[----:B------:R-:W-:Y:S01]  /*8610*/  @!P5 IMAD.IADD R113, R113, 0x1, -R4 ;  /* 0x000000017171d824 */ /* 0x000fe200078e0a04 */
[----:B------:R-:W-:Y:S01]  /*8620*/  ISETP.GE.AND P5, PT, R35, RZ, PT ;  /* 0x000000ff2300720c */ /* 0x000fe20003fa6270 */
[----:B------:R-:W-:-:S02]  /*8630*/  IMAD R130, R4, R7, R13 ;  /* 0x0000000704827224 */ /* 0x000fc400078e020d */
[--C-:B------:R-:W-:Y:S01]  /*8640*/  @!P0 IMAD.IADD R123, R123, 0x1, -R4.reuse ;  /* 0x000000017b7b8824 */ /* 0x100fe200078e0a04 */
[C---:B------:R-:W-:Y:S01]  /*8650*/  ISETP.GT.U32.AND P0, PT, R4.reuse, R117, PT ;  /* 0x000000750400720c */ /* 0x040fe20003f04070 */
[----:B------:R-:W-:Y:S01]  /*8660*/  @!P3 IMAD.MOV R113, RZ, RZ, -R113 ;  /* 0x000000ffff71b224 */ /* 0x000fe200078e0a71 */
[----:B------:R-:W-:Y:S01]  /*8670*/  ISETP.GT.U32.AND P3, PT, R4, R130, PT ;  /* 0x000000820400720c */ /* 0x000fe20003f64070 */
[--C-:B------:R-:W-:Y:S01]  /*8680*/  @!P6 IMAD.IADD R120, R120, 0x1, -R4.reuse ;  /* 0x000000017878e824 */ /* 0x100fe200078e0a04 */
[----:B------:R-:W-:Y:S01]  /*8690*/  ISETP.GE.AND P6, PT, R69, RZ, PT ;  /* 0x000000ff4500720c */ /* 0x000fe20003fc6270 */
[----:B------:R-:W-:Y:S02]  /*86a0*/  VIADD R19, R236, 0x9e ;  /* 0x0000009eec137836 */ /* 0x000fe40000000000 */
[----:B------:R-:W-:Y:S01]  /*86b0*/  @!P1 IMAD.MOV R105, RZ, RZ, -R105 ;  /* 0x000000ffff699224 */ /* 0x000fe200078e0a69 */
[----:B------:R-:W-:Y:S01]  /*86c0*/  ISETP.GT.U32.AND P1, PT, R4, R120, PT ;  /* 0x000000780400720c */ /* 0x000fe20003f24070 */
[----:B------:R-:W-:Y:S01]  /*86d0*/  @!P4 IMAD.MOV R101, RZ, RZ, -R101 ;  /* 0x000000ffff65c224 */ /* 0x000fe200078e0a65 */
[----:B------:R-:W-:Y:S01]  /*86e0*/  IABS R133, R19 ;  /* 0x0000001300857213 */ /* 0x000fe20000000000 */
[----:B------:R-:W-:Y:S01]  /*86f0*/  VIADD R27, R236, 0x9c ;  /* 0x0000009cec1b7836 */ /* 0x000fe20000000000 */
[----:B------:R-:W-:Y:S01]  /*8700*/  ISETP.GT.U32.AND P4, PT, R4, R123, PT ;  /* 0x0000007b0400720c */ /* 0x000fe20003f84070 */
[--C-:B------:R-:W-:Y:S01]  /*8710*/  @!P0 IMAD.IADD R117, R117, 0x1, -R4.reuse ;  /* 0x0000000175758824 */ /* 0x100fe200078e0a04 */
[----:B------:R-:W-:Y:S01]  /*8720*/  ISETP.GE.AND P0, PT, R57, RZ, PT ;  /* 0x000000ff3900720c */ /* 0x000fe20003f06270 */
[----:B------:R-:W-:Y:S01]  /*8730*/  @!P3 IMAD.IADD R130, R130, 0x1, -R4 ;  /* 0x000000018282b824 */ /* 0x000fe200078e0a04 */
[----:B------:R-:W-:Y:S01]  /*8740*/  IABS R13, R27 ;  /* 0x0000001b000d7213 */ /* 0x000fe20000000000 */
[----:B------:R-:W-:-:S03]  /*8750*/  IMAD.HI.U32 R7, R2, R133, RZ ;  /* 0x0000008502077227 */ /* 0x000fc600078e00ff */
[----:B------:R-:W-:Y:S01]  /*8760*/  ISETP.GT.U32.AND P3, PT, R4, R130, PT ;  /* 0x000000820400720c */ /* 0x000fe20003f64070 */
[----:B------:R-:W-:Y:S02]  /*8770*/  IMAD.MOV R7, RZ, RZ, -R7 ;  /* 0x000000ffff077224 */ /* 0x000fe400078e0a07 */
[----:B------:R-:W-:Y:S01]  /*8780*/  @!P1 IMAD.IADD R120, R120, 0x1, -R4 ;  /* 0x0000000178789824 */ /* 0x000fe200078e0a04 */
[----:B------:R-:W-:Y:S01]  /*8790*/  ISETP.GE.AND P1, PT, R65, RZ, PT ;  /* 0x000000ff4100720c */ /* 0x000fe20003f26270 */
[----:B------:R-:W-:-:S04]  /*87a0*/  IMAD.HI.U32 R10, R2, R13, RZ ;  /* 0x0000000d020a7227 */ /* 0x000fc800078e00ff */
[----:B------:R-:W-:Y:S01]  /*87b0*/  @!P4 IMAD.IADD R123, R123, 0x1, -R4 ;  /* 0x000000017b7bc824 */ /* 0x000fe200078e0a04 */
[----:B------:R-:W-:Y:S01]  /*87c0*/  ISETP.GE.AND P4, PT, R19, RZ, PT ;  /* 0x000000ff1300720c */ /* 0x000fe20003f86270 */
[C---:B------:R-:W-:Y:S02]  /*87d0*/  IMAD R133, R4.reuse, R7, R133 ;  /* 0x0000000704857224 */ /* 0x040fe400078e0285 */
[----:B------:R-:W-:Y:S02]  /*87e0*/  IMAD.MOV R10, RZ, RZ, -R10 ;  /* 0x000000ffff0a7224 */ /* 0x000fe400078e0a0a */
[----:B------:R-:W-:Y:S01]  /*87f0*/  @!P0 IMAD.MOV R123, RZ, RZ, -R123 ;  /* 0x000000ffff7b8224 */ /* 0x000fe200078e0a7b */
[C---:B------:R-:W-:Y:S01]  /*8800*/  ISETP.GT.U32.AND P0, PT, R4.reuse, R133, PT ;  /* 0x000000850400720c */ /* 0x040fe20003f04070 */
[----:B------:R-:W-:Y:S01]  /*8810*/  @!P5 IMAD.MOV R109, RZ, RZ, -R109 ;  /* 0x000000ffff6dd224 */ /* 0x000fe200078e0a6d */
[----:B------:R-:W-:Y:S01]  /*8820*/  ISETP.GE.AND P5, PT, R61, RZ, PT ;  /* 0x000000ff3d00720c */ /* 0x000fe20003fa6270 */
[----:B------:R-:W-:-:S02]  /*8830*/  IMAD R136, R4, R10, R13 ;  /* 0x0000000a04887224 */ /* 0x000fc400078e020d */
[----:B------:R-:W-:Y:S02]  /*8840*/  @!P3 IMAD.IADD R130, R130, 0x1, -R4 ;  /* 0x000000018282b824 */ /* 0x000fe400078e0a04 */
[----:B------:R-:W-:Y:S02]  /*8850*/  VIADD R7, R236, 0x9a ;  /* 0x0000009aec077836 */ /* 0x000fe40000000000 */
[----:B------:R-:W-:Y:S01]  /*8860*/  @!P1 IMAD.MOV R130, RZ, RZ, -R130 ;  /* 0x000000ffff829224 */ /* 0x000fe200078e0a82 */
[----:B------:R-:W-:Y:S01]  /*8870*/  ISETP.GT.U32.AND P1, PT, R4, R136, PT ;  /* 0x000000880400720c */ /* 0x000fe20003f24070 */
[C---:B------:R-:W-:Y:S01]  /*8880*/  VIADD R10, R236.reuse, 0x98 ;  /* 0x00000098ec0a7836 */ /* 0x040fe20000000000 */
[----:B------:R-:W-:Y:S01]  /*8890*/  IABS R139, R7 ;  /* 0x00000007008b7213 */ /* 0x000fe20000000000 */
[----:B------:R-:W-:Y:S02]  /*88a0*/  @!P0 IMAD.IADD R133, R133, 0x1, -R4 ;  /* 0x0000000185858824 */ /* 0x000fe400078e0a04 */
[----:B------:R-:W-:Y:S01]  /*88b0*/  @!P5 IMAD.MOV R120, RZ, RZ, -R120 ;  /* 0x000000ffff78d224 */ /* 0x000fe200078e0a78 */
[----:B------:R-:W-:Y:S01]  /*88c0*/  ISETP.GE.AND P5, PT, R7, RZ, PT ;  /* 0x000000ff0700720c */ /* 0x000fe20003fa6270 */
[----:B------:R-:W-:Y:S01]  /*88d0*/  VIADD R49, R236, 0x96 ;  /* 0x00000096ec317836 */ /* 0x000fe20000000000 */
[----:B------:R-:W-:Y:S01]  /*88e0*/  IABS R13, R10 ;  /* 0x0000000a000d7213 */ /* 0x000fe20000000000 */
[----:B------:R-:W-:Y:S01]  /*88f0*/  IMAD.HI.U32 R7, R2, R139, RZ ;  /* 0x0000008b02077227 */ /* 0x000fe200078e00ff */
[----:B------:R-:W-:-:S02]  /*8900*/  ISETP.GT.U32.AND P0, PT, R4, R133, PT ;  /* 0x000000850400720c */ /* 0x000fc40003f04070 */
[----:B------:R-:W-:Y:S01]  /*8910*/  ISETP.GE.AND P3, PT, R10, RZ, PT ;  /* 0x000000ff0a00720c */ /* 0x000fe20003f66270 */
[----:B------:R-:W-:Y:S01]  /*8920*/  IMAD.MOV R10, RZ, RZ, -R7 ;  /* 0x000000ffff0a7224 */ /* 0x000fe200078e0a07 */
[----:B------:R-:W-:Y:S01]  /*8930*/  IABS R145, R49 ;  /* 0x0000003100917213 */ /* 0x000fe20000000000 */
[----:B------:R-:W-:Y:S02]  /*8940*/  @!P1 IMAD.IADD R136, R136, 0x1, -R4 ;  /* 0x0000000188889824 */ /* 0x000fe400078e0a04 */
[----:B------:R-:W-:-:S03]  /*8950*/  IMAD.HI.U32 R7, R2, R13, RZ ;  /* 0x0000000d02077227 */ /* 0x000fc600078e00ff */
[C---:B------:R-:W-:Y:S01]  /*8960*/  ISETP.GT.U32.AND P1, PT, R4.reuse, R136, PT ;  /* 0x000000880400720c */ /* 0x040fe20003f24070 */
[----:B------:R-:W-:Y:S02]  /*8970*/  IMAD.MOV R142, RZ, RZ, -R7 ;  /* 0x000000ffff8e7224 */ /* 0x000fe400078e0a07 */
[----:B------:R-:W-:Y:S02]  /*8980*/  IMAD R139, R4, R10, R139 ;  /* 0x0000000a048b7224 */ /* 0x000fe400078e028b */
[----:B------:R-:W-:-:S04]  /*8990*/  IMAD.HI.U32 R7, R2, R145, RZ ;  /* 0x0000009102077227 */ /* 0x000fc800078e00ff */
[C---:B------:R-:W-:Y:S02]  /*89a0*/  IMAD R142, R4.reuse, R142, R13 ;  /* 0x0000008e048e7224 */ /* 0x040fe400078e020d */
[----:B------:R-:W-:Y:S02]  /*89b0*/  IMAD.MOV R7, RZ, RZ, -R7 ;  /* 0x000000ffff077224 */ /* 0x000fe400078e0a07 */
[--C-:B------:R-:W-:Y:S01]  /*89c0*/  @!P0 IMAD.IADD R133, R133, 0x1, -R4.reuse ;  /* 0x0000000185858824 */ /* 0x100fe200078e0a04 */
[C---:B------:R-:W-:Y:S01]  /*89d0*/  ISETP.GT.U32.AND P0, PT, R4.reuse, R139, PT ;  /* 0x0000008b0400720c */ /* 0x040fe20003f04070 */
[C---:B------:R-:W-:Y:S02]  /*89e0*/  IMAD R145, R4.reuse, R7, R145 ;  /* 0x0000000704917224 */ /* 0x040fe400078e0291 */
[----:B------:R-:W-:Y:S01]  /*89f0*/  @!P4 IMAD.MOV R133, RZ, RZ, -R133 ;  /* 0x000000ffff85c224 */ /* 0x000fe200078e0a85 */
[----:B------:R-:W-:Y:S01]  /*8a00*/  ISETP.GT.U32.AND P4, PT, R4, R142, PT ;  /* 0x0000008e0400720c */ /* 0x000fe20003f84070 */
[----:B------:R-:W-:Y:S01]  /*8a10*/  @!P1 IMAD.IADD R136, R136, 0x1, -R4 ;  /* 0x0000000188889824 */ /* 0x000fe200078e0a04 */
[----:B------:R-:W-:Y:S01]  /*8a20*/  ISETP.GT.U32.AND P1, PT, R4, R145, PT ;  /* 0x000000910400720c */ /* 0x000fe20003f24070 */
[----:B------:R-:W-:-:S02]  /*8a30*/  VIADD R35, R236, 0x94 ;  /* 0x00000094ec237836 */ /* 0x000fc40000000000 */
[C---:B------:R-:W-:Y:S02]  /*8a40*/  VIADD R42, R236.reuse, 0x92 ;  /* 0x00000092ec2a7836 */ /* 0x040fe40000000000 */
[----:B------:R-:W-:Y:S01]  /*8a50*/  @!P6 IMAD.MOV R117, RZ, RZ, -R117 ;  /* 0x000000ffff75e224 */ /* 0x000fe200078e0a75 */
[----:B------:R-:W-:Y:S01]  /*8a60*/  ISETP.GE.AND P6, PT, R27, RZ, PT ;  /* 0x000000ff1b00720c */ /* 0x000fe20003fc6270 */
[--C-:B------:R-:W-:Y:S01]  /*8a70*/  @!P0 IMAD.IADD R139, R139, 0x1, -R4.reuse ;  /* 0x000000018b8b8824 */ /* 0x100fe200078e0a04 */
[----:B------:R-:W-:Y:S01]  /*8a80*/  IABS R19, R35 ;  /* 0x0000002300137213 */ /* 0x000fe20000000000 */
[----:B------:R-:W-:Y:S01]  /*8a90*/  VIADD R53, R236, 0x90 ;  /* 0x00000090ec357836 */ /* 0x000fe20000000000 */
[----:B------:R-:W-:Y:S01]  /*8aa0*/  IABS R27, R42 ;  /* 0x0000002a001b7213 */ /* 0x000fe20000000000 */
[----:B------:R-:W-:Y:S01]  /*8ab0*/  @!P4 IMAD.IADD R142, R142, 0x1, -R4 ;  /* 0x000000018e8ec824 */ /* 0x000fe200078e0a04 */
[----:B------:R-:W-:Y:S01]  /*8ac0*/  ISETP.GT.U32.AND P4, PT, R4, R139, PT ;  /* 0x0000008b0400720c */ /* 0x000fe20003f84070 */
[----:B------:R-:W-:Y:S01]  /*8ad0*/  IMAD.HI.U32 R10, R2, R19, RZ ;  /* 0x00000013020a7227 */ /* 0x000fe200078e00ff */
[----:B------:R-:W-:-:S03]  /*8ae0*/  IABS R155, R53 ;  /* 0x00000035009b7213 */ /* 0x000fc60000000000 */
[----:B------:R-:W-:-:S04]  /*8af0*/  IMAD.HI.U32 R13, R2, R27, RZ ;  /* 0x0000001b020d7227 */ /* 0x000fc800078e00ff */
[----:B------:R-:W-:Y:S01]  /*8b00*/  @!P1 IMAD.IADD R145, R145, 0x1, -R4 ;  /* 0x0000000191919824 */ /* 0x000fe200078e0a04 */
[C---:B------:R-:W-:Y:S01]  /*8b10*/  ISETP.GT.U32.AND P1, PT, R4.reuse, R142, PT ;  /* 0x0000008e0400720c */ /* 0x040fe20003f24070 */
[----:B------:R-:W-:Y:S02]  /*8b20*/  IMAD.MOV R10, RZ, RZ, -R10 ;  /* 0x000000ffff0a7224 */ /* 0x000fe400078e0a0a */
[----:B------:R-:W-:Y:S02]  /*8b30*/  IMAD.MOV R13, RZ, RZ, -R13 ;  /* 0x000000ffff0d7224 */ /* 0x000fe400078e0a0d */
[C---:B------:R-:W-:Y:S02]  /*8b40*/  IMAD R148, R4.reuse, R10, R19 ;  /* 0x0000000a04947224 */ /* 0x040fe400078e0213 */
[----:B------:R-:W-:Y:S01]  /*8b50*/  @!P6 IMAD.MOV R136, RZ, RZ, -R136 ;  /* 0x000000ffff88e224 */ /* 0x000fe200078e0a88 */
[C---:B------:R-:W-:Y:S01]  /*8b60*/  ISETP.GT.U32.AND P6, PT, R4.reuse, R145, PT ;  /* 0x000000910400720c */ /* 0x040fe20003fc4070 */
[C---:B------:R-:W-:Y:S01]  /*8b70*/  IMAD R152, R4.reuse, R13, R27 ;  /* 0x0000000d04987224 */ /* 0x040fe200078e021b */
[----:B------:R-:W-:Y:S01]  /*8b80*/  ISETP.GT.U32.AND P0, PT, R4, R148, PT ;  /* 0x000000940400720c */ /* 0x000fe20003f04070 */
[----:B------:R-:W-:-:S02]  /*8b90*/  VIADD R57, R236, 0x8c ;  /* 0x0000008cec397836 */ /* 0x000fc40000000000 */
[----:B------:R-:W-:-:S03]  /*8ba0*/  IMAD.HI.U32 R7, R2, R155, RZ ;  /* 0x0000009b02077227 */ /* 0x000fc600078e00ff */
[----:B------:R-:W-:Y:S01]  /*8bb0*/  IABS R27, R57 ;  /* 0x00000039001b7213 */ /* 0x000fe20000000000 */
[--C-:B------:R-:W-:Y:S01]  /*8bc0*/  @!P4 IMAD.IADD R139, R139, 0x1, -R4.reuse ;  /* 0x000000018b8bc824 */ /* 0x100fe200078e0a04 */
[----:B------:R-:W-:Y:S01]  /*8bd0*/  ISETP.GT.U32.AND P4, PT, R4, R152, PT ;  /* 0x000000980400720c */ /* 0x000fe20003f84070 */
[----:B------:R-:W-:Y:S02]  /*8be0*/  VIADD R61, R236, 0x8e ;  /* 0x0000008eec3d7836 */ /* 0x000fe40000000000 */
[----:B------:R-:W-:Y:S02]  /*8bf0*/  IMAD.MOV R7, RZ, RZ, -R7 ;  /* 0x000000ffff077224 */ /* 0x000fe400078e0a07 */
[----:B------:R-:W-:Y:S01]  /*8c00*/  @!P1 IMAD.IADD R142, R142, 0x1, -R4 ;  /* 0x000000018e8e9824 */ /* 0x000fe200078e0a04 */
[----:B------:R-:W-:Y:S01]  /*8c10*/  ISETP.GE.AND P1, PT, R49, RZ, PT ;  /* 0x000000ff3100720c */ /* 0x000fe20003f26270 */
[----:B------:R-:W-:Y:S01]  /*8c20*/  IMAD R155, R4, R7, R155 ;  /* 0x00000007049b7224 */ /* 0x000fe200078e029b */
[----:B------:R-:W-:Y:S01]  /*8c30*/  IABS R159, R61 ;  /* 0x0000003d009f7213 */ /* 0x000fe20000000000 */
[----:B------:R-:W-:-:S04]  /*8c40*/  IMAD.HI.U32 R10, R2, R27, RZ ;  /* 0x0000001b020a7227 */ /* 0x000fc800078e00ff */
[----:B------:R-:W-:Y:S01]  /*8c50*/  @!P6 IMAD.IADD R145, R145, 0x1, -R4 ;  /* 0x000000019191e824 */ /* 0x000fe200078e0a04 */
[----:B------:R-:W-:Y:S01]  /*8c60*/  ISETP.GT.U32.AND P6, PT, R4, R155, PT ;  /* 0x0000009b0400720c */ /* 0x000fe20003fc4070 */
[----:B------:R-:W-:Y:S02]  /*8c70*/  IMAD.MOV R10, RZ, RZ, -R10 ;  /* 0x000000ffff0a7224 */ /* 0x000fe400078e0a0a */
[----:B------:R-:W-:-:S04]  /*8c80*/  IMAD.HI.U32 R7, R2, R159, RZ ;  /* 0x0000009f02077227 */ /* 0x000fc800078e00ff */
[--C-:B------:R-:W-:Y:S02]  /*8c90*/  @!P0 IMAD.IADD R148, R148, 0x1, -R4.reuse ;  /* 0x0000000194948824 */ /* 0x100fe400078e0a04 */
[----:B------:R-:W-:Y:S02]  /*8ca0*/  VIADD R19, R236, 0x8a ;  /* 0x0000008aec137836 */ /* 0x000fe40000000000 */
[----:B------:R-:W-:Y:S01]  /*8cb0*/  @!P4 IMAD.IADD R152, R152, 0x1, -R4 ;  /* 0x000000019898c824 */ /* 0x000fe200078e0a04 */
[C---:B------:R-:W-:Y:S01]  /*8cc0*/  ISETP.GT.U32.AND P0, PT, R4.reuse, R148, PT ;  /* 0x000000940400720c */ /* 0x040fe20003f04070 */
[----:B------:R-:W-:Y:S01]  /*8cd0*/  IMAD R162, R4, R10, R27 ;  /* 0x0000000a04a27224 */ /* 0x000fe200078e021b */
[----:B------:R-:W-:Y:S01]  /*8ce0*/  IABS R65, R19 ;  /* 0x0000001300417213 */ /* 0x000fe20000000000 */
[----:B------:R-:W-:Y:S01]  /*8cf0*/  IMAD.MOV R7, RZ, RZ, -R7 ;  /* 0x000000ffff077224 */ /* 0x000fe200078e0a07 */
[----:B------:R-:W-:Y:S01]  /*8d00*/  ISETP.GE.AND P4, PT, R42, RZ, PT ;  /* 0x000000ff2a00720c */ /* 0x000fe20003f86270 */
[----:B------:R-:W-:Y:S01]  /*8d10*/  @!P5 IMAD.MOV R139, RZ, RZ, -R139 ;  /* 0x000000ffff8bd224 */ /* 0x000fe200078e0a8b */
[C---:B------:R-:W-:Y:S01]  /*8d20*/  ISETP.GT.U32.AND P5, PT, R4.reuse, R152, PT ;  /* 0x000000980400720c */ /* 0x040fe20003fa4070 */
[----:B------:R-:W-:Y:S01]  /*8d30*/  @!P1 IMAD.MOV R145, RZ, RZ, -R145 ;  /* 0x000000ffff919224 */ /* 0x000fe200078e0a91 */
[C---:B------:R-:W-:Y:S01]  /*8d40*/  ISETP.GT.U32.AND P1, PT, R4.reuse, R162, PT ;  /* 0x000000a20400720c */ /* 0x040fe20003f24070 */
[----:B------:R-:W-:-:S02]  /*8d50*/  IMAD R159, R4, R7, R159 ;  /* 0x00000007049f7224 */ /* 0x000fc400078e029f */
[----:B------:R-:W-:Y:S02]  /*8d60*/  @!P6 IMAD.IADD R155, R155, 0x1, -R4 ;  /* 0x000000019b9be824 */ /* 0x000fe400078e0a04 */
[----:B------:R-:W-:Y:S01]  /*8d70*/  IMAD.HI.U32 R13, R2, R65, RZ ;  /* 0x00000041020d7227 */ /* 0x000fe200078e00ff */
[----:B------:R-:W-:-:S03]  /*8d80*/  ISETP.GT.U32.AND P6, PT, R4, R159, PT ;  /* 0x0000009f0400720c */ /* 0x000fc60003fc4070 */
[----:B------:R-:W-:Y:S02]  /*8d90*/  IMAD.MOV R13, RZ, RZ, -R13 ;  /* 0x000000ffff0d7224 */ /* 0x000fe400078e0a0d */
[----:B------:R-:W-:Y:S02]  /*8da0*/  VIADD R27, R236, 0x86 ;  /* 0x00000086ec1b7836 */ /* 0x000fe40000000000 */
[--C-:B------:R-:W-:Y:S01]  /*8db0*/  @!P0 IMAD.IADD R148, R148, 0x1, -R4.reuse ;  /* 0x0000000194948824 */ /* 0x100fe200078e0a04 */
[----:B------:R-:W-:Y:S01]  /*8dc0*/  ISETP.GE.AND P0, PT, R35, RZ, PT ;  /* 0x000000ff2300720c */ /* 0x000fe20003f06270 */
[----:B------:R-:W-:Y:S01]  /*8dd0*/  IMAD R166, R4, R13, R65 ;  /* 0x0000000d04a67224 */ /* 0x000fe200078e0241 */
[----:B------:R-:W-:Y:S01]  /*8de0*/  IABS R13, R27 ;  /* 0x0000001b000d7213 */ /* 0x000fe20000000000 */
[--C-:B------:R-:W-:Y:S02]  /*8df0*/  @!P5 IMAD.IADD R152, R152, 0x1, -R4.reuse ;  /* 0x000000019898d824 */ /* 0x100fe400078e0a04 */
[----:B------:R-:W-:Y:S01]  /*8e00*/  @!P1 IMAD.IADD R162, R162, 0x1, -R4 ;  /* 0x00000001a2a29824 */ /* 0x000fe200078e0a04 */
[----:B------:R-:W-:Y:S01]  /*8e10*/  ISETP.GT.U32.AND P5, PT, R4, R166, PT ;  /* 0x000000a60400720c */ /* 0x000fe20003fa4070 */
[----:B------:R-:W-:-:S02]  /*8e20*/  VIADD R35, R236, 0x88 ;  /* 0x00000088ec237836 */ /* 0x000fc40000000000 */
[----:B------:R-:W-:Y:S01]  /*8e30*/  @!P4 IMAD.MOV R152, RZ, RZ, -R152 ;  /* 0x000000ffff98c224 */ /* 0x000fe200078e0a98 */
[----:B------:R-:W-:Y:S01]  /*8e40*/  ISETP.GT.U32.AND P4, PT, R4, R162, PT ;  /* 0x000000a20400720c */ /* 0x000fe20003f84070 */
[----:B------:R-:W-:Y:S01]  /*8e50*/  @!P6 IMAD.IADD R159, R159, 0x1, -R4 ;  /* 0x000000019f9fe824 */ /* 0x000fe200078e0a04 */
[----:B------:R-:W-:Y:S01]  /*8e60*/  IABS R169, R35 ;  /* 0x0000002300a97213 */ /* 0x000fe20000000000 */
[----:B------:R-:W-:Y:S01]  /*8e70*/  IMAD.HI.U32 R10, R2, R13, RZ ;  /* 0x0000000d020a7227 */ /* 0x000fe200078e00ff */
[----:B------:R-:W-:Y:S02]  /*8e80*/  ISETP.GE.AND P6, PT, R57, RZ, PT ;  /* 0x000000ff3900720c */ /* 0x000fe40003fc6270 */
[----:B------:R-:W-:Y:S01]  /*8e90*/  ISETP.GT.U32.AND P1, PT, R4, R159, PT ;  /* 0x0000009f0400720c */ /* 0x000fe20003f24070 */
[----:B------:R-:W-:Y:S02]  /*8ea0*/  IMAD.MOV R10, RZ, RZ, -R10 ;  /* 0x000000ffff0a7224 */ /* 0x000fe400078e0a0a */
[----:B------:R-:W-:-:S04]  /*8eb0*/  IMAD.HI.U32 R7, R2, R169, RZ ;  /* 0x000000a902077227 */ /* 0x000fc800078e00ff */
[----:B------:R-:W-:Y:S01]  /*8ec0*/  @!P3 IMAD.MOV R142, RZ, RZ, -R142 ;  /* 0x000000ffff8eb224 */ /* 0x000fe200078e0a8e */
[C---:B------:R-:W-:Y:S01]  /*8ed0*/  ISETP.GT.U32.AND P3, PT, R4.reuse, R155, PT ;  /* 0x0000009b0400720c */ /* 0x040fe20003f64070 */
[----:B------:R-:W-:Y:S02]  /*8ee0*/  IMAD R172, R4, R10, R13 ;  /* 0x0000000a04ac7224 */ /* 0x000fe400078e020d */
[----:B------:R-:W-:Y:S02]  /*8ef0*/  IMAD.MOV R7, RZ, RZ, -R7 ;  /* 0x000000ffff077224 */ /* 0x000fe400078e0a07 */
[--C-:B------:R-:W-:Y:S01]  /*8f00*/  @!P4 IMAD.IADD R162, R162, 0x1, -R4.reuse ;  /* 0x00000001a2a2c824 */ /* 0x100fe200078e0a04 */
[C---:B------:R-:W-:Y:S01]  /*8f10*/  ISETP.GT.U32.AND P4, PT, R4.reuse, R172, PT ;  /* 0x000000ac0400720c */ /* 0x040fe20003f84070 */
[----:B------:R-:W-:Y:S02]  /*8f20*/  IMAD R169, R4, R7, R169 ;  /* 0x0000000704a97224 */ /* 0x000fe400078e02a9 */
[----:B------:R-:W-:-:S02]  /*8f30*/  @!P1 IMAD.IADD R159, R159, 0x1, -R4 ;  /* 0x000000019f9f9824 */ /* 0x000fc400078e0a04 */
[--C-:B------:R-:W-:Y:S01]  /*8f40*/  @!P5 IMAD.IADD R166, R166, 0x1, -R4.reuse ;  /* 0x00000001a6a6d824 */ /* 0x100fe200078e0a04 */
[----:B------:R-:W-:Y:S01]  /*8f50*/  ISETP.GT.U32.AND P1, PT, R4, R169, PT ;  /* 0x000000a90400720c */ /* 0x000fe20003f24070 */
[----:B------:R-:W-:Y:S01]  /*8f60*/  @!P3 IMAD.IADD R155, R155, 0x1, -R4 ;  /* 0x000000019b9bb824 */ /* 0x000fe200078e0a04 */
[----:B------:R-:W-:Y:S01]  /*8f70*/  ISETP.GE.AND P3, PT, R61, RZ, PT ;  /* 0x000000ff3d00720c */ /* 0x000fe20003f66270 */
[----:B------:R-:W-:Y:S01]  /*8f80*/  VIADD R49, R236, 0x84 ;  /* 0x00000084ec317836 */ /* 0x000fe20000000000 */
[----:B------:R-:W-:Y:S01]  /*8f90*/  ISETP.GT.U32.AND P5, PT, R4, R166, PT ;  /* 0x000000a60400720c */ /* 0x000fe20003fa4070 */
[----:B------:R-:W-:Y:S01]  /*8fa0*/  @!P0 IMAD.MOV R148, RZ, RZ, -R148 ;  /* 0x000000ffff948224 */ /* 0x000fe200078e0a94 */
[----:B------:R-:W-:Y:S01]  /*8fb0*/  ISETP.GE.AND P0, PT, R53, RZ, PT ;  /* 0x000000ff3500720c */ /* 0x000fe20003f06270 */
[--C-:B------:R-:W-:Y:S01]  /*8fc0*/  @!P4 IMAD.IADD R172, R172, 0x1, -R4.reuse ;  /* 0x00000001acacc824 */ /* 0x100fe200078e0a04 */
[----:B------:R-:W-:Y:S01]  /*8fd0*/  IABS R175, R49 ;  /* 0x0000003100af7213 */ /* 0x000fe20000000000 */
[C---:B------:R-:W-:Y:S01]  /*8fe0*/  VIADD R53, R236.reuse, 0x82 ;  /* 0x00000082ec357836 */ /* 0x040fe20000000000 */
[----:B------:R-:W-:Y:S01]  /*8ff0*/  IABS R61, R103 ;  /* 0x00000067003d7213 */ /* 0x000fe20000000000 */
[----:B------:R-:W-:Y:S01]  /*9000*/  VIADD R42, R236, 0x80 ;  /* 0x00000080ec2a7836 */ /* 0x000fe20000000000 */
[----:B------:R-:W-:Y:S01]  /*9010*/  ISETP.GT.U32.AND P4, PT, R4, R172, PT ;  /* 0x000000ac0400720c */ /* 0x000fe20003f84070 */
[----:B------:R-:W-:Y:S01]  /*9020*/  @!P1 IMAD.IADD R169, R169, 0x1, -R4 ;  /* 0x00000001a9a99824 */ /* 0x000fe200078e0a04 */
[----:B------:R-:W-:Y:S01]  /*9030*/  IABS R179, R53 ;  /* 0x0000003500b37213 */ /* 0x000fe20000000000 */
[----:B------:R-:W-:Y:S01]  /*9040*/  IMAD.HI.U32 R7, R2, R175, RZ ;  /* 0x000000af02077227 */ /* 0x000fe200078e00ff */
[----:B------:R-:W-:-:S03]  /*9050*/  ISETP.GE.AND P1, PT, R27, RZ, PT ;  /* 0x000000ff1b00720c */ /* 0x000fc60003f26270 */
[----:B------:R-:W-:Y:S01]  /*9060*/  @!P3 IMAD.MOV R159, RZ, RZ, -R159 ;  /* 0x000000ffff9fb224 */ /* 0x000fe200078e0a9f */
[----:B------:R-:W-:Y:S01]  /*9070*/  ISETP.GT.U32.AND P3, PT, R4, R169, PT ;  /* 0x000000a90400720c */ /* 0x000fe20003f64070 */
[----:B------:R-:W-:Y:S02]  /*9080*/  IMAD.MOV R13, RZ, RZ, -R7 ;  /* 0x000000ffff0d7224 */ /* 0x000fe400078e0a07 */
[----:B------:R-:W-:Y:S01]  /*9090*/  @!P5 IMAD.IADD R166, R166, 0x1, -R4 ;  /* 0x00000001a6a6d824 */ /* 0x000fe200078e0a04 */
[----:B------:R-:W-:Y:S01]  /*90a0*/  ISETP.GE.AND P5, PT, R35, RZ, PT ;  /* 0x000000ff2300720c */ /* 0x000fe20003fa6270 */
[----:B------:R-:W-:Y:S02]  /*90b0*/  IMAD R175, R4, R13, R175 ;  /* 0x0000000d04af7224 */ /* 0x000fe400078e02af */
[----:B------:R-:W-:-:S04]  /*90c0*/  IMAD.HI.U32 R7, R2, R179, RZ ;  /* 0x000000b302077227 */ /* 0x000fc800078e00ff */
[--C-:B------:R-:W-:Y:S01]  /*90d0*/  @!P4 IMAD.IADD R172, R172, 0x1, -R4.reuse ;  /* 0x00000001acacc824 */ /* 0x100fe200078e0a04 */
[----:B------:R-:W-:Y:S01]  /*90e0*/  ISETP.GT.U32.AND P4, PT, R4, R175, PT ;  /* 0x000000af0400720c */ /* 0x000fe20003f84070 */
[----:B------:R-:W-:Y:S02]  /*90f0*/  IMAD.MOV R7, RZ, RZ, -R7 ;  /* 0x000000ffff077224 */ /* 0x000fe400078e0a07 */
[--C-:B------:R-:W-:Y:S01]  /*9100*/  @!P3 IMAD.IADD R169, R169, 0x1, -R4.reuse ;  /* 0x00000001a9a9b824 */ /* 0x100fe200078e0a04 */
[----:B------:R-:W-:Y:S01]  /*9110*/  ISETP.GE.AND P3, PT, R42, RZ, PT ;  /* 0x000000ff2a00720c */ /* 0x000fe20003f66270 */
[----:B------:R-:W-:Y:S02]  /*9120*/  IMAD R179, R4, R7, R179 ;  /* 0x0000000704b37224 */ /* 0x000fe400078e02b3 */
[----:B------:R-:W-:Y:S01]  /*9130*/  @!P0 IMAD.MOV R155, RZ, RZ, -R155 ;  /* 0x000000ffff9b8224 */ /* 0x000fe200078e0a9b */
[----:B------:R-:W-:Y:S01]  /*9140*/  ISETP.GE.AND P0, PT, R19, RZ, PT ;  /* 0x000000ff1300720c */ /* 0x000fe20003f06270 */
[----:B------:R-:W-:Y:S01]  /*9150*/  @!P5 IMAD.MOV R169, RZ, RZ, -R169 ;  /* 0x000000ffffa9d224 */ /* 0x000fe200078e0aa9 */
[----:B------:R-:W-:Y:S01]  /*9160*/  IABS R19, R42 ;  /* 0x0000002a00137213 */ /* 0x000fe20000000000 */
[----:B------:R-:W-:Y:S01]  /*9170*/  VIADD R7, R236, 0x7e ;  /* 0x0000007eec077836 */ /* 0x000fe20000000000 */
[----:B------:R-:W-:Y:S01]  /*9180*/  ISETP.GT.U32.AND P5, PT, R4, R179, PT ;  /* 0x000000b30400720c */ /* 0x000fe20003fa4070 */
[----:B------:R-:W-:-:S02]  /*9190*/  @!P4 IMAD.IADD R175, R175, 0x1, -R4 ;  /* 0x00000001afafc824 */ /* 0x000fc400078e0a04 */
[----:B------:R-:W-:Y:S01]  /*91a0*/  IMAD.HI.U32 R10, R2, R19, RZ ;  /* 0x00000013020a7227 */ /* 0x000fe200078e00ff */
[----:B------:R-:W-:Y:S02]  /*91b0*/  IABS R27, R7 ;  /* 0x00000007001b7213 */ /* 0x000fe40000000000 */
[C---:B------:R-:W-:Y:S01]  /*91c0*/  ISETP.GT.U32.AND P4, PT, R4.reuse, R175, PT ;  /* 0x000000af0400720c */ /* 0x040fe20003f84070 */
[----:B------:R-:W-:Y:S02]  /*91d0*/  IMAD.MOV R10, RZ, RZ, -R10 ;  /* 0x000000ffff0a7224 */ /* 0x000fe400078e0a0a */
[----:B------:R-:W-:Y:S01]  /*91e0*/  @!P1 IMAD.MOV R172, RZ, RZ, -R172 ;  /* 0x000000ffffac9224 */ /* 0x000fe200078e0aac */
[----:B------:R-:W-:Y:S01]  /*91f0*/  ISETP.GE.AND P1, PT, R7, RZ, PT ;  /* 0x000000ff0700720c */ /* 0x000fe20003f26270 */
[----:B------:R-:W-:Y:S02]  /*9200*/  IMAD R182, R4, R10, R19 ;  /* 0x0000000a04b67224 */ /* 0x000fe400078e0213 */
[----:B------:R-:W-:-:S02]  /*9210*/  @!P5 IMAD.IADD R179, R179, 0x1, -R4 ;  /* 0x00000001b3b3d824 */ /* 0x000fc400078e0a04 */
[----:B------:R-:W-:Y:S02]  /*9220*/  VIADD R10, R236, 0x7c ;  /* 0x0000007cec0a7836 */ /* 0x000fe40000000000 */
[----:B------:R-:W-:Y:S01]  /*9230*/  IMAD.HI.U32 R7, R2, R27, RZ ;  /* 0x0000001b02077227 */ /* 0x000fe200078e00ff */
[C---:B------:R-:W-:Y:S02]  /*9240*/  ISETP.GT.U32.AND P5, PT, R4.reuse, R179, PT ;  /* 0x000000b30400720c */ /* 0x040fe40003fa4070 */
[----:B------:R-:W-:Y:S01]  /*9250*/  IABS R189, R10 ;  /* 0x0000000a00bd7213 */ /* 0x000fe20000000000 */
[----:B------:R-:W-:Y:S01]  /*9260*/  @!P4 IMAD.IADD R175, R175, 0x1, -R4 ;  /* 0x00000001afafc824 */ /* 0x000fe200078e0a04 */
[----:B------:R-:W-:Y:S01]  /*9270*/  ISETP.GT.U32.AND P4, PT, R4, R182, PT ;  /* 0x000000b60400720c */ /* 0x000fe20003f84070 */
[----:B------:R-:W-:Y:S02]  /*9280*/  IMAD.MOV R186, RZ, RZ, -R7 ;  /* 0x000000ffffba7224 */ /* 0x000fe400078e0a07 */
[----:B------:R-:W-:-:S04]  /*9290*/  IMAD.HI.U32 R19, R2, R189, RZ ;  /* 0x000000bd02137227 */ /* 0x000fc800078e00ff */
[----:B------:R-:W-:Y:S02]  /*92a0*/  VIADD R42, R236, 0x78 ;  /* 0x00000078ec2a7836 */ /* 0x000fe40000000000 */
[C---:B------:R-:W-:Y:S02]  /*92b0*/  IMAD R186, R4.reuse, R186, R27 ;  /* 0x000000ba04ba7224 */ /* 0x040fe400078e021b */
[----:B------:R-:W-:Y:S01]  /*92c0*/  IMAD.MOV R19, RZ, RZ, -R19 ;  /* 0x000000ffff137224 */ /* 0x000fe200078e0a13 */
[----:B------:R-:W-:Y:S01]  /*92d0*/  IABS R195, R42 ;  /* 0x0000002a00c37213 */ /* 0x000fe20000000000 */
[----:B------:R-:W-:Y:S01]  /*92e0*/  @!P6 IMAD.MOV R162, RZ, RZ, -R162 ;  /* 0x000000ffffa2e224 */ /* 0x000fe200078e0aa2 */
[----:B------:R-:W-:Y:S01]  /*92f0*/  ISETP.GE.AND P6, PT, R49, RZ, PT ;  /* 0x000000ff3100720c */ /* 0x000fe20003fc6270 */
[----:B------:R-:W-:Y:S01]  /*9300*/  @!P5 IMAD.IADD R179, R179, 0x1, -R4 ;  /* 0x00000001b3b3d824 */ /* 0x000fe200078e0a04 */
[C---:B------:R-:W-:Y:S01]  /*9310*/  ISETP.GT.U32.AND P5, PT, R4.reuse, R186, PT ;  /* 0x000000ba0400720c */ /* 0x040fe20003fa4070 */
[----:B------:R-:W-:-:S02]  /*9320*/  IMAD R189, R4, R19, R189 ;  /* 0x0000001304bd7224 */ /* 0x000fc400078e02bd */
[----:B------:R-:W-:Y:S02]  /*9330*/  VIADD R49, R236, 0x76 ;  /* 0x00000076ec317836 */ /* 0x000fe40000000000 */
[----:B------:R-:W-:Y:S01]  /*9340*/  @!P4 IMAD.IADD R182, R182, 0x1, -R4 ;  /* 0x00000001b6b6c824 */ /* 0x000fe200078e0a04 */
[----:B------:R-:W-:Y:S01]  /*9350*/  ISETP.GT.U32.AND P4, PT, R4, R189, PT ;  /* 0x000000bd0400720c */ /* 0x000fe20003f84070 */
[----:B------:R-:W-:Y:S01]  /*9360*/  IMAD.HI.U32 R27, R2, R195, RZ ;  /* 0x000000c3021b7227 */ /* 0x000fe200078e00ff */
[----:B------:R-:W-:-:S03]  /*9370*/  IABS R35, R49 ;  /* 0x0000003100237213 */ /* 0x000fc60000000000 */
[----:B------:R-:W-:Y:S02]  /*9380*/  IMAD.MOV R27, RZ, RZ, -R27 ;  /* 0x000000ffff1b7224 */ /* 0x000fe400078e0a1b */
[----:B------:R-:W-:Y:S01]  /*9390*/  @!P0 IMAD.MOV R166, RZ, RZ, -R166 ;  /* 0x000000ffffa68224 */ /* 0x000fe200078e0aa6 */
[----:B------:R-:W-:Y:S01]  /*93a0*/  ISETP.GE.AND P0, PT, R53, RZ, PT ;  /* 0x000000ff3500720c */ /* 0x000fe20003f06270 */
[----:B------:R-:W-:Y:S02]  /*93b0*/  IMAD.MOV.U32 R7, RZ, RZ, R35 ;  /* 0x000000ffff077224 */ /* 0x000fe400078e0023 */
[----:B------:R-:W-:Y:S02]  /*93c0*/  VIADD R53, R236, 0x7a ;  /* 0x0000007aec357836 */ /* 0x000fe40000000000 */
[----:B------:R-:W-:Y:S02]  /*93d0*/  IMAD R195, R4, R27, R195 ;  /* 0x0000001b04c37224 */ /* 0x000fe400078e02c3 */
[----:B------:R-:W-:Y:S01]  /*93e0*/  @!P5 IMAD.IADD R186, R186, 0x1, -R4 ;  /* 0x00000001babad824 */ /* 0x000fe200078e0a04 */
[----:B------:R-:W-:Y:S01]  /*93f0*/  ISETP.GT.U32.AND P5, PT, R4, R182, PT ;  /* 0x000000b60400720c */ /* 0x000fe20003fa4070 */
[----:B------:R-:W-:Y:S01]  /*9400*/  VIADD R27, R236, 0x74 ;  /* 0x00000074ec1b7836 */ /* 0x000fe20000000000 */
[----:B------:R-:W-:Y:S01]  /*9410*/  IABS R13, R53 ;  /* 0x00000035000d7213 */ /* 0x000fe20000000000 */
[----:B------:R-:W-:-:S03]  /*9420*/  IMAD.HI.U32 R35, R2, R7, RZ ;  /* 0x0000000702237227 */ /* 0x000fc600078e00ff */
[----:B------:R-:W-:Y:S01]  /*9430*/  IABS R201, R27 ;  /* 0x0000001b00c97213 */ /* 0x000fe20000000000 */
[----:B------:R-:W-:Y:S01]  /*9440*/  @!P4 IMAD.IADD R189, R189, 0x1, -R4 ;  /* 0x00000001bdbdc824 */ /* 0x000fe200078e0a04 */
[C---:B------:R-:W-:Y:S01]  /*9450*/  ISETP.GT.U32.AND P4, PT, R4.reuse, R186, PT ;  /* 0x000000ba0400720c */ /* 0x040fe20003f84070 */
[----:B------:R-:W-:Y:S02]  /*9460*/  IMAD.MOV R35, RZ, RZ, -R35 ;  /* 0x000000ffff237224 */ /* 0x000fe400078e0a23 */
[----:B------:R-:W-:Y:S01]  /*9470*/  @!P6 IMAD.MOV R175, RZ, RZ, -R175 ;  /* 0x000000ffffafe224 */ /* 0x000fe200078e0aaf */
[----:B------:R-:W-:Y:S01]  /*9480*/  ISETP.GT.U32.AND P6, PT, R4, R189, PT ;  /* 0x000000bd0400720c */ /* 0x000fe20003fc4070 */
[----:B------:R-:W-:-:S04]  /*9490*/  IMAD.HI.U32 R19, R2, R13, RZ ;  /* 0x0000000d02137227 */ /* 0x000fc800078e00ff */
[----:B------:R-:W-:Y:S02]  /*94a0*/  IMAD R198, R4, R35, R7 ;  /* 0x0000002304c67224 */ /* 0x000fe400078e0207 */
[----:B------:R-:W-:-:S04]  /*94b0*/  IMAD.HI.U32 R7, R2, R201, RZ ;  /* 0x000000c902077227 */ /* 0x000fc800078e00ff */
[----:B------:R-:W-:Y:S02]  /*94c0*/  IMAD.MOV R19, RZ, RZ, -R19 ;  /* 0x000000ffff137224 */ /* 0x000fe400078e0a13 */
[--C-:B------:R-:W-:Y:S01]  /*94d0*/  @!P5 IMAD.IADD R182, R182, 0x1, -R4.reuse ;  /* 0x00000001b6b6d824 */ /* 0x100fe200078e0a04 */
        /* <DEDUP_REMOVED lines=9> */
[----:B------:R-:W-:Y:S02]  /*9570*/  VIADD R35, R236, 0x72 ;  /* 0x00000072ec237836 */ /* 0x000fe40000000000 */
[--C-:B------:R-:W-:Y:S01]  /*9580*/  @!P5 IMAD.IADD R195, R195, 0x1, -R4.reuse ;  /* 0x00000001c3c3d824 */ /* 0x100fe200078e0a04 */
[----:B------:R-:W-:Y:S01]  /*9590*/  IABS R13, R19 ;  /* 0x00000013000d7213 */ /* 0x000fe20000000000 */
[----:B------:R-:W-:Y:S01]  /*95a0*/  @!P4 IMAD.IADD R186, R186, 0x1, -R4 ;  /* 0x00000001babac824 */ /* 0x000fe200078e0a04 */
[----:B------:R-:W-:Y:S01]  /*95b0*/  IABS R205, R35 ;  /* 0x0000002300cd7213 */ /* 0x000fe20000000000 */
[----:B------:R-:W-:Y:S01]  /*95c0*/  @!P3 IMAD.MOV R182, RZ, RZ, -R182 ;  /* 0x000000ffffb6b224 */ /* 0x000fe200078e0ab6 */
[----:B------:R-:W-:Y:S01]  /*95d0*/  ISETP.GT.U32.AND P4, PT, R4, R198, PT ;  /* 0x000000c60400720c */ /* 0x000fe20003f84070 */
[----:B------:R-:W-:Y:S01]  /*95e0*/  IMAD.HI.U32 R208, R2, R13, RZ ;  /* 0x0000000d02d07227 */ /* 0x000fe200078e00ff */
[----:B------:R-:W-:Y:S02]  /*95f0*/  ISETP.GT.U32.AND P3, PT, R4, R195, PT ;  /* 0x000000c30400720c */ /* 0x000fe40003f64070 */
[----:B------:R-:W-:Y:S01]  /*9600*/  ISETP.GE.AND P5, PT, R53, RZ, PT ;  /* 0x000000ff3500720c */ /* 0x000fe20003fa6270 */
[----:B------:R-:W-:-:S04]  /*9610*/  IMAD.HI.U32 R7, R2, R205, RZ ;  /* 0x000000cd02077227 */ /* 0x000fc800078e00ff */
[--C-:B------:R-:W-:Y:S01]  /*9620*/  @!P0 IMAD.IADD R192, R192, 0x1, -R4.reuse ;  /* 0x00000001c0c08824 */ /* 0x100fe200078e0a04 */
[----:B------:R-:W-:Y:S01]  /*9630*/  ISETP.GE.AND P0, PT, R10, RZ, PT ;  /* 0x000000ff0a00720c */ /* 0x000fe20003f06270 */
[----:B------:R-:W-:Y:S02]  /*9640*/  @!P6 IMAD.IADD R201, R201, 0x1, -R4 ;  /* 0x00000001c9c9e824 */ /* 0x000fe400078e0a04 */
[----:B------:R-:W-:Y:S02]  /*9650*/  IMAD.MOV R208, RZ, RZ, -R208 ;  /* 0x000000ffffd07224 */ /* 0x000fe400078e0ad0 */
[----:B------:R-:W-:Y:S02]  /*9660*/  IMAD.MOV R7, RZ, RZ, -R7 ;  /* 0x000000ffff077224 */ /* 0x000fe400078e0a07 */
[----:B------:R-:W-:Y:S02]  /*9670*/  VIADD R10, R236, 0x6e ;  /* 0x0000006eec0a7836 */ /* 0x000fe40000000000 */
[----:B------:R-:W-:Y:S01]  /*9680*/  @!P1 IMAD.MOV R186, RZ, RZ, -R186 ;  /* 0x000000ffffba9224 */ /* 0x000fe200078e0aba */
[C---:B------:R-:W-:Y:S01]  /*9690*/  ISETP.GT.U32.AND P1, PT, R4.reuse, R201, PT ;  /* 0x000000c90400720c */ /* 0x040fe20003f24070 */
[----:B------:R-:W-:-:S02]  /*96a0*/  IMAD R208, R4, R208, R13 ;  /* 0x000000d004d07224 */ /* 0x000fc400078e020d */
[----:B------:R-:W-:Y:S01]  /*96b0*/  IMAD R205, R4, R7, R205 ;  /* 0x0000000704cd7224 */ /* 0x000fe200078e02cd */
[----:B------:R-:W-:Y:S01]  /*96c0*/  IABS R7, R10 ;  /* 0x0000000a00077213 */ /* 0x000fe20000000000 */
[--C-:B------:R-:W-:Y:S01]  /*96d0*/  @!P4 IMAD.IADD R198, R198, 0x1, -R4.reuse ;  /* 0x00000001c6c6c824 */ /* 0x100fe200078e0a04 */
[C---:B------:R-:W-:Y:S01]  /*96e0*/  ISETP.GT.U32.AND P4, PT, R4.reuse, R192, PT ;  /* 0x000000c00400720c */ /* 0x040fe20003f84070 */
[----:B------:R-:W-:Y:S01]  /*96f0*/  @!P3 IMAD.IADD R195, R195, 0x1, -R4 ;  /* 0x00000001c3c3b824 */ /* 0x000fe200078e0a04 */
[C---:B------:R-:W-:Y:S01]  /*9700*/  ISETP.GT.U32.AND P3, PT, R4.reuse, R208, PT ;  /* 0x000000d00400720c */ /* 0x040fe20003f64070 */
[----:B------:R-:W-:Y:S01]  /*9710*/  IMAD.MOV.U32 R211, RZ, RZ, R7 ;  /* 0x000000ffffd37224 */ /* 0x000fe200078e0007 */
[C---:B------:R-:W-:Y:S01]  /*9720*/  ISETP.GT.U32.AND P6, PT, R4.reuse, R198, PT ;  /* 0x000000c60400720c */ /* 0x040fe20003fc4070 */
[----:B------:R-:W-:Y:S01]  /*9730*/  @!P0 IMAD.MOV R189, RZ, RZ, -R189 ;  /* 0x000000ffffbd8224 */ /* 0x000fe200078e0abd */
[----:B------:R-:W-:Y:S01]  /*9740*/  ISETP.GT.U32.AND P0, PT, R4, R205, PT ;  /* 0x000000cd0400720c */ /* 0x000fe20003f04070 */
[----:B------:R-:W-:-:S02]  /*9750*/  VIADD R7, R236, 0x6c ;  /* 0x0000006cec077836 */ /* 0x000fc40000000000 */
[----:B------:R-:W-:-:S04]  /*9760*/  IMAD.HI.U32 R13, R2, R211, RZ ;  /* 0x000000d3020d7227 */ /* 0x000fc800078e00ff */
[--C-:B------:R-:W-:Y:S01]  /*9770*/  @!P1 IMAD.IADD R201, R201, 0x1, -R4.reuse ;  /* 0x00000001c9c99824 */ /* 0x100fe200078e0a04 */
[----:B------:R-:W-:Y:S01]  /*9780*/  ISETP.GE.AND P1, PT, R27, RZ, PT ;  /* 0x000000ff1b00720c */ /* 0x000fe20003f26270 */
[----:B------:R-:W-:Y:S01]  /*9790*/  IMAD.MOV R13, RZ, RZ, -R13 ;  /* 0x000000ffff0d7224 */ /* 0x000fe200078e0a0d */
[----:B------:R-:W-:Y:S01]  /*97a0*/  IABS R27, R7 ;  /* 0x00000007001b7213 */ /* 0x000fe20000000000 */
[--C-:B------:R-:W-:Y:S01]  /*97b0*/  @!P4 IMAD.IADD R192, R192, 0x1, -R4.reuse ;  /* 0x00000001c0c0c824 */ /* 0x100fe200078e0a04 */
[----:B------:R-:W-:Y:S01]  /*97c0*/  ISETP.GE.AND P4, PT, R42, RZ, PT ;  /* 0x000000ff2a00720c */ /* 0x000fe20003f86270 */
[----:B------:R-:W-:Y:S02]  /*97d0*/  @!P3 IMAD.IADD R208, R208, 0x1, -R4 ;  /* 0x00000001d0d0b824 */ /* 0x000fe400078e0a04 */
[----:B------:R-:W-:Y:S02]  /*97e0*/  IMAD R211, R4, R13, R211 ;  /* 0x0000000d04d37224 */ /* 0x000fe400078e02d3 */
[----:B------:R-:W-:-:S02]  /*97f0*/  IMAD.MOV.U32 R13, RZ, RZ, R27 ;  /* 0x000000ffff0d7224 */ /* 0x000fc400078e001b */
[----:B------:R-:W-:Y:S01]  /*9800*/  @!P0 IMAD.IADD R205, R205, 0x1, -R4 ;  /* 0x00000001cdcd8824 */ /* 0x000fe200078e0a04 */
[----:B------:R-:W-:Y:S01]  /*9810*/  ISETP.GE.AND P0, PT, R35, RZ, PT ;  /* 0x000000ff2300720c */ /* 0x000fe20003f06270 */
[----:B------:R-:W-:Y:S01]  /*9820*/  @!P5 IMAD.MOV R192, RZ, RZ, -R192 ;  /* 0x000000ffffc0d224 */ /* 0x000fe200078e0ac0 */
[----:B------:R-:W-:Y:S01]  /*9830*/  ISETP.GT.U32.AND P5, PT, R4, R208, PT ;  /* 0x000000d00400720c */ /* 0x000fe20003fa4070 */
[----:B------:R-:W-:Y:S01]  /*9840*/  IMAD.HI.U32 R27, R2, R13, RZ ;  /* 0x0000000d021b7227 */ /* 0x000fe200078e00ff */
[----:B------:R-:W-:-:S03]  /*9850*/  ISETP.GT.U32.AND P3, PT, R4, R205, PT ;  /* 0x000000cd0400720c */ /* 0x000fc60003f64070 */
[----:B------:R-:W-:Y:S02]  /*9860*/  IMAD.MOV R27, RZ, RZ, -R27 ;  /* 0x000000ffff1b7224 */ /* 0x000fe400078e0a1b */
[----:B------:R-:W-:Y:S01]  /*9870*/  @!P4 IMAD.MOV R195, RZ, RZ, -R195 ;  /* 0x000000ffffc3c224 */ /* 0x000fe200078e0ac3 */
[C---:B------:R-:W-:Y:S01]  /*9880*/  ISETP.GT.U32.AND P4, PT, R4.reuse, R211, PT ;  /* 0x000000d30400720c */ /* 0x040fe20003f84070 */
[----:B------:R-:W-:Y:S02]  /*9890*/  IMAD R214, R4, R27, R13 ;  /* 0x0000001b04d67224 */ /* 0x000fe400078e020d */
[--C-:B------:R-:W-:Y:S01]  /*98a0*/  @!P6 IMAD.IADD R198, R198, 0x1, -R4.reuse ;  /* 0x00000001c6c6e824 */ /* 0x100fe200078e0a04 */
[----:B------:R-:W-:Y:S01]  /*98b0*/  ISETP.GE.AND P6, PT, R49, RZ, PT ;  /* 0x000000ff3100720c */ /* 0x000fe20003fc6270 */
[--C-:B------:R-:W-:Y:S01]  /*98c0*/  @!P5 IMAD.IADD R208, R208, 0x1, -R4.reuse ;  /* 0x00000001d0d0d824 */ /* 0x100fe200078e0a04 */
[----:B------:R-:W-:Y:S01]  /*98d0*/  ISETP.GT.U32.AND P5, PT, R4, R214, PT ;  /* 0x000000d60400720c */ /* 0x000fe20003fa4070 */
[----:B------:R-:W-:Y:S01]  /*98e0*/  @!P3 IMAD.IADD R205, R205, 0x1, -R4 ;  /* 0x00000001cdcdb824 */ /* 0x000fe200078e0a04 */
[----:B------:R-:W-:Y:S01]  /*98f0*/  ISETP.GE.AND P3, PT, R7, RZ, PT ;  /* 0x000000ff0700720c */ /* 0x000fe20003f66270 */
[----:B------:R-:W-:-:S02]  /*9900*/  VIADD R7, R236, 0x6a ;  /* 0x0000006aec077836 */ /* 0x000fc40000000000 */
[----:B------:R-:W-:Y:S02]  /*9910*/  VIADD R13, R236, 0x68 ;  /* 0x00000068ec0d7836 */ /* 0x000fe40000000000 */
[----:B------:R-:W-:Y:S01]  /*9920*/  @!P4 IMAD.IADD R211, R211, 0x1, -R4 ;  /* 0x00000001d3d3c824 */ /* 0x000fe200078e0a04 */
[----:B------:R-:W-:Y:S01]  /*9930*/  IABS R217, R7 ;  /* 0x0000000700d97213 */ /* 0x000fe20000000000 */
[----:B------:R-:W-:Y:S01]  /*9940*/  @!P1 IMAD.MOV R201, RZ, RZ, -R201 ;  /* 0x000000ffffc99224 */ /* 0x000fe200078e0ac9 */
[----:B------:R-:W-:Y:S01]  /*9950*/  IABS R221, R13 ;  /* 0x0000000d00dd7213 */ /* 0x000fe20000000000 */
[----:B------:R-:W-:Y:S01]  /*9960*/  @!P6 IMAD.MOV R198, RZ, RZ, -R198 ;  /* 0x000000ffffc6e224 */ /* 0x000fe200078e0ac6 */
[----:B------:R-:W-:Y:S01]  /*9970*/  ISETP.GE.AND P6, PT, R19, RZ, PT ;  /* 0x000000ff1300720c */ /* 0x000fe20003fc6270 */
[----:B------:R-:W-:Y:S01]  /*9980*/  @!P5 IMAD.IADD R214, R214, 0x1, -R4 ;  /* 0x00000001d6d6d824 */ /* 0x000fe200078e0a04 */
[----:B------:R-:W-:Y:S01]  /*9990*/  ISETP.GT.U32.AND P5, PT, R4, R211, PT ;  /* 0x000000d30400720c */ /* 0x000fe20003fa4070 */
[----:B------:R-:W-:Y:S01]  /*99a0*/  IMAD.HI.U32 R27, R2, R217, RZ ;  /* 0x000000d9021b7227 */ /* 0x000fe200078e00ff */
[----:B------:R-:W-:-:S02]  /*99b0*/  ISETP.GE.AND P1, PT, R10, RZ, PT ;  /* 0x000000ff0a00720c */ /* 0x000fc40003f26270 */
[----:B------:R-:W-:Y:S01]  /*99c0*/  ISETP.GE.AND P4, PT, R7, RZ, PT ;  /* 0x000000ff0700720c */ /* 0x000fe20003f86270 */
[----:B------:R-:W-:Y:S02]  /*99d0*/  IMAD.MOV R27, RZ, RZ, -R27 ;  /* 0x000000ffff1b7224 */ /* 0x000fe400078e0a1b */
[----:B------:R-:W-:Y:S01]  /*99e0*/  @!P0 IMAD.MOV R205, RZ, RZ, -R205 ;  /* 0x000000ffffcd8224 */ /* 0x000fe200078e0acd */
[C---:B------:R-:W-:Y:S01]  /*99f0*/  ISETP.GT.U32.AND P0, PT, R4.reuse, R214, PT ;  /* 0x000000d60400720c */ /* 0x040fe20003f04070 */
[----:B------:R-:W-:Y:S02]  /*9a00*/  IMAD R217, R4, R27, R217 ;  /* 0x0000001b04d97224 */ /* 0x000fe400078e02d9 */
        /* <DEDUP_REMOVED lines=8> */
[--C-:B------:R-:W-:Y:S01]  /*9a90*/  @!P0 IMAD.IADD R214, R214, 0x1, -R4.reuse ;  /* 0x00000001d6d68824 */ /* 0x100fe200078e0a04 */
[----:B------:R-:W-:Y:S01]  /*9aa0*/  IABS R224, R10 ;  /* 0x0000000a00e07213 */ /* 0x000fe20000000000 */
[----:B------:R-:W-:Y:S01]  /*9ab0*/  @!P1 IMAD.MOV R211, RZ, RZ, -R211 ;  /* 0x000000ffffd39224 */ /* 0x000fe200078e0ad3 */
[----:B------:R-:W-:Y:S01]  /*9ac0*/  ISETP.GE.AND P0, PT, R10, RZ, PT ;  /* 0x000000ff0a00720c */ /* 0x000fe20003f06270 */
[----:B------:R-:W-:Y:S01]  /*9ad0*/  @!P5 IMAD.IADD R217, R217, 0x1, -R4 ;  /* 0x00000001d9d9d824 */ /* 0x000fe200078e0a04 */
[----:B------:R-:W-:Y:S01]  /*9ae0*/  ISETP.GT.U32.AND P1, PT, R4, R221, PT ;  /* 0x000000dd0400720c */ /* 0x000fe20003f24070 */
[----:B------:R-:W-:-:S03]  /*9af0*/  IMAD.HI.U32 R10, R2, R53, RZ ;  /* 0x00000035020a7227 */ /* 0x000fc600078e00ff */
[----:B------:R-:W-:Y:S01]  /*9b00*/  ISETP.GT.U32.AND P5, PT, R4, R217, PT ;  /* 0x000000d90400720c */ /* 0x000fe20003fa4070 */
[----:B------:R-:W-:Y:S01]  /*9b10*/  @!P6 IMAD.MOV R208, RZ, RZ, -R208 ;  /* 0x000000ffffd0e224 */ /* 0x000fe200078e0ad0 */
[----:B------:R-:W-:Y:S01]  /*9b20*/  ISETP.GE.AND P6, PT, R13, RZ, PT ;  /* 0x000000ff0d00720c */ /* 0x000fe20003fc6270 */
[----:B------:R-:W-:Y:S02]  /*9b30*/  IMAD.MOV R10, RZ, RZ, -R10 ;  /* 0x000000ffff0a7224 */ /* 0x000fe400078e0a0a */
[----:B------:R-:W-:-:S04]  /*9b40*/  IMAD.HI.U32 R13, R2, R224, RZ ;  /* 0x000000e0020d7227 */ /* 0x000fc800078e00ff */
[C---:B------:R-:W-:Y:S02]  /*9b50*/  IMAD R53, R4.reuse, R10, R53 ;  /* 0x0000000a04357224 */ /* 0x040fe400078e0235 */
[----:B------:R-:W-:Y:S02]  /*9b60*/  IMAD.MOV R13, RZ, RZ, -R13 ;  /* 0x000000ffff0d7224 */ /* 0x000fe400078e0a0d */
[--C-:B------:R-:W-:Y:S02]  /*9b70*/  @!P5 IMAD.IADD R217, R217, 0x1, -R4.reuse ;  /* 0x00000001d9d9d824 */ /* 0x100fe400078e0a04 */
[----:B------:R-:W-:Y:S02]  /*9b80*/  @!P1 IMAD.IADD R221, R221, 0x1, -R4 ;  /* 0x00000001dddd9824 */ /* 0x000fe400078e0a04 */
[----:B------:R-:W-:Y:S01]  /*9b90*/  @!P4 IMAD.MOV R217, RZ, RZ, -R217 ;  /* 0x000000ffffd9c224 */ /* 0x000fe200078e0ad9 */
[C---:B------:R-:W-:Y:S01]  /*9ba0*/  ISETP.GT.U32.AND P4, PT, R4.reuse, R53, PT ;  /* 0x000000350400720c */ /* 0x040fe20003f84070 */
[C---:B------:R-:W-:Y:S01]  /*9bb0*/  IMAD R224, R4.reuse, R13, R224 ;  /* 0x0000000d04e07224 */ /* 0x040fe200078e02e0 */
[----:B------:R-:W-:Y:S01]  /*9bc0*/  ISETP.GT.U32.AND P1, PT, R4, R221, PT ;  /* 0x000000dd0400720c */ /* 0x000fe20003f24070 */
[----:B------:R-:W-:-:S02]  /*9bd0*/  VIADD R19, R236, 0x62 ;  /* 0x00000062ec137836 */ /* 0x000fc40000000000 */
[----:B------:R-:W-:Y:S01]  /*9be0*/  VIADD R49, R236, 0x5e ;  /* 0x0000005eec317836 */ /* 0x000fe20000000000 */
[----:B------:R-:W-:Y:S01]  /*9bf0*/  ISETP.GT.U32.AND P5, PT, R4, R224, PT ;  /* 0x000000e00400720c */ /* 0x000fe20003fa4070 */
[C---:B------:R-:W-:Y:S01]  /*9c00*/  VIADD R35, R236.reuse, 0x60 ;  /* 0x00000060ec237836 */ /* 0x040fe20000000000 */
[----:B------:R-:W-:Y:S01]  /*9c10*/  IABS R150, R19 ;  /* 0x0000001300967213 */ /* 0x000fe20000000000 */
[----:B------:R-:W-:Y:S01]  /*9c20*/  @!P3 IMAD.MOV R214, RZ, RZ, -R214 ;  /* 0x000000ffffd6b224 */ /* 0x000fe200078e0ad6 */
[----:B------:R-:W-:Y:S01]  /*9c30*/  IABS R69, R49 ;  /* 0x0000003100457213 */ /* 0x000fe20000000000 */
[----:B------:R-:W-:Y:S01]  /*9c40*/  VIADD R42, R236, 0x5a ;  /* 0x0000005aec2a7836 */ /* 0x000fe20000000000 */
        /* <DEDUP_REMOVED lines=9> */
[----:B------:R-:W-:Y:S01]  /*9ce0*/  IMAD.MOV R19, RZ, RZ, -R27 ;  /* 0x000000ffff137224 */ /* 0x000fe200078e0a1b */
[----:B------:R-:W-:Y:S01]  /*9cf0*/  IABS R27, R88 ;  /* 0x00000058001b7213 */ /* 0x000fe20000000000 */
[----:B------:R-:W-:Y:S02]  /*9d00*/  @!P5 IMAD.IADD R224, R224, 0x1, -R4 ;  /* 0x00000001e0e0d824 */ /* 0x000fe400078e0a04 */
[----:B------:R-:W-:Y:S02]  /*9d10*/  IMAD.MOV R10, RZ, RZ, -R10 ;  /* 0x000000ffff0a7224 */ /* 0x000fe400078e0a0a */
[C---:B------:R-:W-:Y:S01]  /*9d20*/  IMAD R150, R4.reuse, R19, R150 ;  /* 0x0000001304967224 */ /* 0x040fe200078e0296 */
[----:B------:R-:W-:Y:S01]  /*9d30*/  ISETP.GT.U32.AND P5, PT, R4, R224, PT ;  /* 0x000000e00400720c */ /* 0x000fe20003fa4070 */
[----:B------:R-:W-:-:S04]  /*9d40*/  IMAD.HI.U32 R13, R2, R84, RZ ;  /* 0x00000054020d7227 */ /* 0x000fc800078e00ff */
[C---:B------:R-:W-:Y:S01]  /*9d50*/  IMAD R69, R4.reuse, R10, R69 ;  /* 0x0000000a04457224 */ /* 0x040fe200078e0245 */
[----:B------:R-:W-:Y:S01]  /*9d60*/  IABS R10, R96 ;  /* 0x00000060000a7213 */ /* 0x000fe20000000000 */
[----:B------:R-:W-:Y:S01]  /*9d70*/  @!P6 IMAD.MOV R221, RZ, RZ, -R221 ;  /* 0x000000ffffdde224 */ /* 0x000fe200078e0add */
[----:B------:R-:W-:Y:S01]  /*9d80*/  ISETP.GT.U32.AND P6, PT, R4, R150, PT ;  /* 0x000000960400720c */ /* 0x000fe20003fc4070 */
[----:B------:R-:W-:-:S04]  /*9d90*/  IMAD.HI.U32 R7, R2, R61, RZ ;  /* 0x0000003d02077227 */ /* 0x000fc800078e00ff */
[----:B------:R-:W-:Y:S02]  /*9da0*/  IMAD.MOV R13, RZ, RZ, -R13 ;  /* 0x000000ffff0d7224 */ /* 0x000fe400078e0a0d */
[----:B------:R-:W-:Y:S01]  /*9db0*/  @!P4 IMAD.IADD R53, R53, 0x1, -R4 ;  /* 0x000000013535c824 */ /* 0x000fe200078e0a04 */
[C---:B------:R-:W-:Y:S01]  /*9dc0*/  ISETP.GT.U32.AND P4, PT, R4.reuse, R69, PT ;  /* 0x000000450400720c */ /* 0x040fe20003f84070 */
[----:B------:R-:W-:Y:S02]  /*9dd0*/  IMAD.MOV R7, RZ, RZ, -R7 ;  /* 0x000000ffff077224 */ /* 0x000fe400078e0a07 */
[C---:B------:R-:W-:Y:S02]  /*9de0*/  IMAD R84, R4.reuse, R13, R84 ;  /* 0x0000000d04547224 */ /* 0x040fe400078e0254 */
[----:B------:R-:W-:Y:S02]  /*9df0*/  IMAD R61, R4, R7, R61 ;  /* 0x00000007043d7224 */ /* 0x000fe400078e023d */
[--C-:B------:R-:W-:Y:S01]  /*9e00*/  @!P5 IMAD.IADD R224, R224, 0x1, -R4.reuse ;  /* 0x00000001e0e0d824 */ /* 0x100fe200078e0a04 */
[----:B------:R-:W-:Y:S01]  /*9e10*/  ISETP.GT.U32.AND P5, PT, R4, R84, PT ;  /* 0x000000540400720c */ /* 0x000fe20003fa4070 */
[----:B------:R-:W-:Y:S01]  /*9e20*/  @!P6 IMAD.IADD R150, R150, 0x1, -R4 ;  /* 0x000000019696e824 */ /* 0x000fe200078e0a04 */
[----:B------:R-:W-:Y:S01]  /*9e30*/  ISETP.GT.U32.AND P6, PT, R4, R61, PT ;  /* 0x0000003d0400720c */ /* 0x000fe20003fc4070 */
[----:B------:R-:W-:-:S02]  /*9e40*/  VIADD R57, R236, 0x58 ;  /* 0x00000058ec397836 */ /* 0x000fc40000000000 */
[----:B------:R-:W-:Y:S01]  /*9e50*/  @!P4 IMAD.IADD R69, R69, 0x1, -R4 ;  /* 0x000000014545c824 */ /* 0x000fe200078e0a04 */
[----:B------:R-:W-:Y:S01]  /*9e60*/  ISETP.GT.U32.AND P4, PT, R4, R150, PT ;  /* 0x000000960400720c */ /* 0x000fe20003f84070 */
[----:B------:R-:W-:Y:S01]  /*9e70*/  IMAD.HI.U32 R13, R2, R92, RZ ;  /* 0x0000005c020d7227 */ /* 0x000fe200078e00ff */
[----:B------:R-:W-:-:S03]  /*9e80*/  IABS R7, R57 ;  /* 0x0000003900077213 */ /* 0x000fc60000000000 */
[----:B------:R-:W-:Y:S02]  /*9e90*/  IMAD.MOV R13, RZ, RZ, -R13 ;  /* 0x000000ffff0d7224 */ /* 0x000fe400078e0a0d */
[----:B------:R-:W-:Y:S01]  /*9ea0*/  @!P5 IMAD.IADD R84, R84, 0x1, -R4 ;  /* 0x000000015454d824 */ /* 0x000fe200078e0a04 */
[----:B------:R-:W-:Y:S01]  /*9eb0*/  ISETP.GE.AND P5, PT, R35, RZ, PT ;  /* 0x000000ff2300720c */ /* 0x000fe20003fa6270 */
[----:B------:R-:W-:Y:S01]  /*9ec0*/  IMAD.HI.U32 R19, R2, R7, RZ ;  /* 0x0000000702137227 */ /* 0x000fe200078e00ff */
[----:B------:R-:W-:-:S03]  /*9ed0*/  IABS R35, R80 ;  /* 0x0000005000237213 */ /* 0x000fc60000000000 */
[C---:B------:R-:W-:Y:S02]  /*9ee0*/  IMAD R92, R4.reuse, R13, R92 ;  /* 0x0000000d045c7224 */ /* 0x040fe400078e025c */
[----:B------:R-:W-:Y:S02]  /*9ef0*/  IMAD.MOV.U32 R13, RZ, RZ, R27 ;  /* 0x000000ffff0d7224 */ /* 0x000fe400078e001b */
[----:B------:R-:W-:Y:S02]  /*9f00*/  @!P6 IMAD.IADD R61, R61, 0x1, -R4 ;  /* 0x000000013d3de824 */ /* 0x000fe400078e0a04 */
[----:B------:R-:W-:Y:S01]  /*9f10*/  @!P0 IMAD.MOV R224, RZ, RZ, -R224 ;  /* 0x000000ffffe08224 */ /* 0x000fe200078e0ae0 */
[----:B------:R-:W-:Y:S01]  /*9f20*/  ISETP.GT.U32.AND P0, PT, R4, R84, PT ;  /* 0x000000540400720c */ /* 0x000fe20003f04070 */
[----:B------:R-:W-:Y:S01]  /*9f30*/  IMAD.HI.U32 R27, R2, R10, RZ ;  /* 0x0000000a021b7227 */ /* 0x000fe200078e00ff */
[----:B------:R-:W-:-:S03]  /*9f40*/  ISETP.GT.U32.AND P6, PT, R4, R61, PT ;  /* 0x0000003d0400720c */ /* 0x000fc60003fc4070 */
[----:B------:R-:W-:Y:S02]  /*9f50*/  IMAD.MOV R19, RZ, RZ, -R19 ;  /* 0x000000ffff137224 */ /* 0x000fe400078e0a13 */
[----:B------:R-:W-:Y:S01]  /*9f60*/  @!P4 IMAD.IADD R150, R150, 0x1, -R4 ;  /* 0x000000019696c824 */ /* 0x000fe200078e0a04 */
[C---:B------:R-:W-:Y:S01]  /*9f70*/  ISETP.GT.U32.AND P4, PT, R4.reuse, R92, PT ;  /* 0x0000005c0400720c */ /* 0x040fe20003f84070 */
[----:B------:R-:W-:Y:S02]  /*9f80*/  IMAD.MOV R27, RZ, RZ, -R27 ;  /* 0x000000ffff1b7224 */ /* 0x000fe400078e0a1b */
[----:B------:R-:W-:Y:S02]  /*9f90*/  IMAD R7, R4, R19, R7 ;  /* 0x0000001304077224 */ /* 0x000fe400078e0207 */
[----:B------:R-:W-:-:S04]  /*9fa0*/  IMAD.HI.U32 R19, R2, R13, RZ ;  /* 0x0000000d02137227 */ /* 0x000fc800078e00ff */
[----:B------:R-:W-:Y:S02]  /*9fb0*/  IMAD R10, R4, R27, R10 ;  /* 0x0000001b040a7224 */ /* 0x000fe400078e020a */
[----:B------:R-:W-:Y:S02]  /*9fc0*/  IMAD.MOV R27, RZ, RZ, -R19 ;  /* 0x000000ffff1b7224 */ /* 0x000fe400078e0a13 */
[--C-:B------:R-:W-:Y:S01]  /*9fd0*/  @!P0 IMAD.IADD R84, R84, 0x1, -R4.reuse ;  /* 0x0000000154548824 */ /* 0x100fe200078e0a04 */
[C---:B------:R-:W-:Y:S01]  /*9fe0*/  ISETP.GT.U32.AND P0, PT, R4.reuse, R7, PT ;  /* 0x000000070400720c */ /* 0x040fe20003f04070 */
        /* <DEDUP_REMOVED lines=8> */
[----:B------:R-:W-:Y:S02]  /*a070*/  IMAD.MOV.U32 R19, RZ, RZ, R35 ;  /* 0x000000ffff137224 */ /* 0x000fe400078e0023 */
[----:B------:R-:W-:Y:S01]  /*a080*/  @!P1 IMAD.MOV R150, RZ, RZ, -R150 ;  /* 0x000000ffff969224 */ /* 0x000fe200078e0a96 */
[----:B------:R-:W-:Y:S01]  /*a090*/  ISETP.GT.U32.AND P1, PT, R4, R92, PT ;  /* 0x0000005c0400720c */ /* 0x000fe20003f24070 */
[--C-:B------:R-:W-:Y:S01]  /*a0a0*/  @!P0 IMAD.IADD R7, R7, 0x1, -R4.reuse ;  /* 0x0000000107078824 */ /* 0x100fe200078e0a04 */
[----:B------:R-:W-:Y:S01]  /*a0b0*/  IABS R27, R65 ;  /* 0x00000041001b7213 */ /* 0x000fe20000000000 */
[----:B------:R-:W-:Y:S01]  /*a0c0*/  IMAD.HI.U32 R35, R2, R19, RZ ;  /* 0x0000001302237227 */ /* 0x000fe200078e00ff */
[----:B------:R-:W-:Y:S02]  /*a0d0*/  ISETP.GE.AND P0, PT, R103, RZ, PT ;  /* 0x000000ff6700720c */ /* 0x000fe40003f06270 */
[----:B------:R-:W-:Y:S01]  /*a0e0*/  IABS R103, R226 ;  /* 0x000000e200677213 */ /* 0x000fe20000000000 */
[--C-:B------:R-:W-:Y:S01]  /*a0f0*/  @!P3 IMAD.IADD R69, R69, 0x1, -R4.reuse ;  /* 0x000000014545b824 */ /* 0x100fe200078e0a04 */
[----:B------:R-:W-:Y:S01]  /*a100*/  ISETP.GE.AND P3, PT, R49, RZ, PT ;  /* 0x000000ff3100720c */ /* 0x000fe20003f66270 */
[--C-:B------:R-:W-:Y:S01]  /*a110*/  @!P6 IMAD.IADD R10, R10, 0x1, -R4.reuse ;  /* 0x000000010a0ae824 */ /* 0x100fe200078e0a04 */
[----:B------:R-:W-:Y:S01]  /*a120*/  ISETP.GE.AND P6, PT, R42, RZ, PT ;  /* 0x000000ff2a00720c */ /* 0x000fe20003fc6270 */
[----:B------:R-:W-:Y:S01]  /*a130*/  @!P4 IMAD.IADD R13, R13, 0x1, -R4 ;  /* 0x000000010d0dc824 */ /* 0x000fe200078e0a04 */
[----:B------:R-:W-:Y:S01]  /*a140*/  ISETP.GT.U32.AND P4, PT, R4, R7, PT ;  /* 0x000000070400720c */ /* 0x000fe20003f84070 */
[----:B------:R-:W-:Y:S01]  /*a150*/  IMAD.MOV R35, RZ, RZ, -R35 ;  /* 0x000000ffff237224 */ /* 0x000fe200078e0a23 */
[----:B------:R-:W-:Y:S01]  /*a160*/  IABS R49, R73 ;  /* 0x0000004900317213 */ /* 0x000fe20000000000 */
[----:B------:R-:W-:-:S04]  /*a170*/  IMAD.HI.U32 R42, R2, R27, RZ ;  /* 0x0000001b022a7227 */ /* 0x000fc800078e00ff */
[----:B------:R-:W-:Y:S02]  /*a180*/  IMAD R19, R4, R35, R19 ;  /* 0x0000002304137224 */ /* 0x000fe400078e0213 */
[----:B------:R-:W-:Y:S02]  /*a190*/  IMAD.MOV R42, RZ, RZ, -R42 ;  /* 0x000000ffff2a7224 */ /* 0x000fe400078e0a2a */
[--C-:B------:R-:W-:Y:S01]  /*a1a0*/  @!P1 IMAD.IADD R92, R92, 0x1, -R4.reuse ;  /* 0x000000015c5c9824 */ /* 0x100fe200078e0a04 */
[C---:B------:R-:W-:Y:S01]  /*a1b0*/  ISETP.GT.U32.AND P1, PT, R4.reuse, R19, PT ;  /* 0x000000130400720c */ /* 0x040fe20003f24070 */
[C---:B------:R-:W-:Y:S02]  /*a1c0*/  IMAD R27, R4.reuse, R42, R27 ;  /* 0x0000002a041b7224 */ /* 0x040fe400078e021b */
[----:B------:R-:W-:Y:S02]  /*a1d0*/  IMAD.MOV.U32 R35, RZ, RZ, R49 ;  /* 0x000000ffff237224 */ /* 0x000fe400078e0031 */
[----:B------:R-:W-:Y:S01]  /*a1e0*/  @!P3 IMAD.MOV R69, RZ, RZ, -R69 ;  /* 0x000000ffff45b224 */ /* 0x000fe200078e0a45 */
[C---:B------:R-:W-:Y:S01]  /*a1f0*/  ISETP.GT.U32.AND P3, PT, R4.reuse, R10, PT ;  /* 0x0000000a0400720c */ /* 0x040fe20003f64070 */
[----:B------:R-:W-:Y:S01]  /*a200*/  @!P4 IMAD.IADD R7, R7, 0x1, -R4 ;  /* 0x000000010707c824 */ /* 0x000fe200078e0a04 */
[----:B------:R-:W-:Y:S01]  /*a210*/  ISETP.GT.U32.AND P4, PT, R4, R27, PT ;  /* 0x0000001b0400720c */ /* 0x000fe20003f84070 */
[----:B------:R-:W-:Y:S01]  /*a220*/  @!P0 IMAD.MOV R61, RZ, RZ, -R61 ;  /* 0x000000ffff3d8224 */ /* 0x000fe200078e0a3d */
[----:B------:R-:W-:Y:S01]  /*a230*/  ISETP.GE.AND P0, PT, R57, RZ, PT ;  /* 0x000000ff3900720c */ /* 0x000fe20003f06270 */
[----:B------:R-:W-:-:S04]  /*a240*/  IMAD.HI.U32 R49, R2, R35, RZ ;  /* 0x0000002302317227 */ /* 0x000fc800078e00ff */
[----:B------:R-:W-:Y:S02]  /*a250*/  VIADD R57, R236, 0x4c ;  /* 0x0000004cec397836 */ /* 0x000fe40000000000 */
[----:B------:R-:W-:Y:S02]  /*a260*/  IMAD.MOV R42, RZ, RZ, -R49 ;  /* 0x000000ffff2a7224 */ /* 0x000fe400078e0a31 */
[----:B------:R-:W-:Y:S01]  /*a270*/  @!P5 IMAD.MOV R84, RZ, RZ, -R84 ;  /* 0x000000ffff54d224 */ /* 0x000fe200078e0a54 */
[C---:B------:R-:W-:Y:S01]  /*a280*/  ISETP.GT.U32.AND P5, PT, R4.reuse, R13, PT ;  /* 0x0000000d0400720c */ /* 0x040fe20003fa4070 */
[--C-:B------:R-:W-:Y:S01]  /*a290*/  @!P1 IMAD.IADD R19, R19, 0x1, -R4.reuse ;  /* 0x0000000113139824 */ /* 0x100fe200078e0a04 */
[----:B------:R-:W-:Y:S01]  /*a2a0*/  IABS R49, R57 ;  /* 0x0000003900317213 */ /* 0x000fe20000000000 */
[----:B------:R-:W-:Y:S02]  /*a2b0*/  IMAD R35, R4, R42, R35 ;  /* 0x0000002a04237224 */ /* 0x000fe400078e0223 */
[----:B------:R-:W-:Y:S01]  /*a2c0*/  @!P3 IMAD.IADD R10, R10, 0x1, -R4 ;  /* 0x000000010a0ab824 */ /* 0x000fe200078e0a04 */
[----:B------:R-:W-:Y:S01]  /*a2d0*/  ISETP.GE.AND P3, PT, R96, RZ, PT ;  /* 0x000000ff6000720c */ /* 0x000fe20003f66270 */
[----:B------:R-:W-:Y:S01]  /*a2e0*/  IMAD.MOV.U32 R42, RZ, RZ, R49 ;  /* 0x000000ffff2a7224 */ /* 0x000fe200078e0031 */
[C---:B------:R-:W-:Y:S01]  /*a2f0*/  ISETP.GT.U32.AND P1, PT, R4.reuse, R19, PT ;  /* 0x000000130400720c */ /* 0x040fe20003f24070 */
[----:B------:R-:W-:Y:S01]  /*a300*/  @!P6 IMAD.MOV R92, RZ, RZ, -R92 ;  /* 0x000000ffff5ce224 */ /* 0x000fe200078e0a5c */
[----:B------:R-:W-:Y:S01]  /*a310*/  ISETP.GT.U32.AND P6, PT, R4, R35, PT ;  /* 0x000000230400720c */ /* 0x000fe20003fc4070 */
[----:B------:R-:W-:Y:S01]  /*a320*/  @!P4 IMAD.IADD R27, R27, 0x1, -R4 ;  /* 0x000000011b1bc824 */ /* 0x000fe200078e0a04 */
[----:B------:R-:W-:Y:S01]  /*a330*/  ISETP.GE.AND P4, PT, R80, RZ, PT ;  /* 0x000000ff5000720c */ /* 0x000fe20003f86270 */
[----:B------:R-:W-:Y:S01]  /*a340*/  @!P0 IMAD.MOV R7, RZ, RZ, -R7 ;  /* 0x000000ffff078224 */ /* 0x000fe200078e0a07 */
[----:B------:R-:W-:Y:S01]  /*a350*/  IABS R96, R228 ;  /* 0x000000e400607213 */ /* 0x000fe20000000000 */
[----:B------:R-:W-:Y:S01]  /*a360*/  IMAD.HI.U32 R49, R2, R42, RZ ;  /* 0x0000002a02317227 */ /* 0x000fe200078e00ff */
[----:B------:R-:W-:-:S03]  /*a370*/  ISETP.GT.U32.AND P0, PT, R4, R27, PT ;  /* 0x0000001b0400720c */ /* 0x000fc60003f04070 */
[----:B------:R-:W-:Y:S01]  /*a380*/  @!P5 IMAD.IADD R13, R13, 0x1, -R4 ;  /* 0x000000010d0dd824 */ /* 0x000fe200078e0a04 */
[----:B------:R-:W-:Y:S01]  /*a390*/  ISETP.GE.AND P5, PT, R88, RZ, PT ;  /* 0x000000ff5800720c */ /* 0x000fe20003fa6270 */
[----:B------:R-:W-:Y:S02]  /*a3a0*/  IMAD.MOV R49, RZ, RZ, -R49 ;  /* 0x000000ffff317224 */ /* 0x000fe400078e0a31 */
[----:B------:R-:W-:Y:S01]  /*a3b0*/  @!P3 IMAD.MOV R10, RZ, RZ, -R10 ;  /* 0x000000ffff0ab224 */ /* 0x000fe200078e0a0a */
[----:B------:R-:W-:Y:S01]  /*a3c0*/  ISETP.GE.AND P3, PT, R65, RZ, PT ;  /* 0x000000ff4100720c */ /* 0x000fe20003f66270 */
[----:B------:R-:W-:Y:S02]  /*a3d0*/  IMAD R42, R4, R49, R42 ;  /* 0x00000031042a7224 */ /* 0x000fe400078e022a */
[----:B------:R-:W-:Y:S01]  /*a3e0*/  @!P1 IMAD.IADD R19, R19, 0x1, -R4 ;  /* 0x0000000113139824 */ /* 0x000fe200078e0a04 */
[----:B------:R-:W-:Y:S01]  /*a3f0*/  ISETP.GE.AND P1, PT, R57, RZ, PT ;  /* 0x000000ff3900720c */ /* 0x000fe20003f26270 */
[----:B------:R-:W-:-:S02]  /*a400*/  VIADD R49, R236, 0x4a ;  /* 0x0000004aec317836 */ /* 0x000fc40000000000 */
[--C-:B------:R-:W-:Y:S02]  /*a410*/  @!P6 IMAD.IADD R35, R35, 0x1, -R4.reuse ;  /* 0x000000012323e824 */ /* 0x100fe400078e0a04 */
[----:B------:R-:W-:Y:S01]  /*a420*/  @!P4 IMAD.MOV R19, RZ, RZ, -R19 ;  /* 0x000000ffff13c224 */ /* 0x000fe200078e0a13 */
[----:B------:R-:W-:Y:S01]  /*a430*/  ISETP.GE.AND P4, PT, R49, RZ, PT ;  /* 0x000000ff3100720c */ /* 0x000fe20003f86270 */
[----:B------:R-:W-:Y:S01]  /*a440*/  @!P0 IMAD.IADD R27, R27, 0x1, -R4 ;  /* 0x000000011b1b8824 */ /* 0x000fe200078e0a04 */
[----:B------:R-:W-:Y:S01]  /*a450*/  ISETP.GT.U32.AND P6, PT, R4, R35, PT ;  /* 0x000000230400720c */ /* 0x000fe20003fc4070 */
[----:B------:R-:W-:Y:S01]  /*a460*/  @!P5 IMAD.MOV R13, RZ, RZ, -R13 ;  /* 0x000000ffff0dd224 */ /* 0x000fe200078e0a0d */
[----:B------:R-:W-:Y:S01]  /*a470*/  IABS R49, R49 ;  /* 0x0000003100317213 */ /* 0x000fe20000000000 */
[----:B------:R-:W-:Y:S01]  /*a480*/  VIADD R65, R236, 0x48 ;  /* 0x00000048ec417836 */ /* 0x000fe20000000000 */
[----:B------:R-:W-:Y:S01]  /*a490*/  ISETP.GT.U32.AND P0, PT, R4, R42, PT ;  /* 0x0000002a0400720c */ /* 0x000fe20003f04070 */
[----:B------:R-:W-:Y:S01]  /*a4a0*/  VIADD R57, R236, 0x46 ;  /* 0x00000046ec397836 */ /* 0x000fe20000000000 */
[----:B------:R-:W-:Y:S01]  /*a4b0*/  ISETP.GE.AND P5, PT, R73, RZ, PT ;  /* 0x000000ff4900720c */ /* 0x000fe20003fa6270 */
[----:B------:R-:W-:-:S03]  /*a4c0*/  IMAD.HI.U32 R73, R2, R49, RZ ;  /* 0x0000003102497227 */ /* 0x000fc600078e00ff */
[----:B------:R-:W-:Y:S01]  /*a4d0*/  IABS R80, R57 ;  /* 0x0000003900507213 */ /* 0x000fe20000000000 */
[----:B------:R-:W-:Y:S01]  /*a4e0*/  @!P3 IMAD.MOV R27, RZ, RZ, -R27 ;  /* 0x000000ffff1bb224 */ /* 0x000fe200078e0a1b */
[----:B------:R-:W-:Y:S01]  /*a4f0*/  ISETP.GE.AND P3, PT, R65, RZ, PT ;  /* 0x000000ff4100720c */ /* 0x000fe20003f66270 */
[----:B------:R-:W-:Y:S01]  /*a500*/  IMAD.MOV R73, RZ, RZ, -R73 ;  /* 0x000000ffff497224 */ /* 0x000fe200078e0a49 */
[----:B------:R-:W-:Y:S01]  /*a510*/  IABS R65, R65 ;  /* 0x0000004100417213 */ /* 0x000fe20000000000 */
[--C-:B------:R-:W-:Y:S01]  /*a520*/  @!P6 IMAD.IADD R35, R35, 0x1, -R4.reuse ;  /* 0x000000012323e824 */ /* 0x100fe200078e0a04 */
[----:B------:R-:W-:Y:S01]  /*a530*/  ISETP.GE.AND P6, PT, R57, RZ, PT ;  /* 0x000000ff3900720c */ /* 0x000fe20003fc6270 */
[----:B------:R-:W-:Y:S02]  /*a540*/  @!P0 IMAD.IADD R42, R42, 0x1, -R4 ;  /* 0x000000012a2a8824 */ /* 0x000fe400078e0a04 */
[C---:B------:R-:W-:Y:S01]  /*a550*/  IMAD R49, R4.reuse, R73, R49 ;  /* 0x0000004904317224 */ /* 0x040fe200078e0231 */
[----:B------:R-:W-:Y:S01]  /*a560*/  IABS R73, R229 ;  /* 0x000000e500497213 */ /* 0x000fe20000000000 */
[----:B------:R-:W-:Y:S01]  /*a570*/  IMAD.MOV.U32 R57, RZ, RZ, R65 ;  /* 0x000000ffff397224 */ /* 0x000fe200078e0041 */
[C---:B------:R-:W-:Y:S01]  /*a580*/  ISETP.GT.U32.AND P0, PT, R4.reuse, R42, PT ;  /* 0x0000002a0400720c */ /* 0x040fe20003f04070 */
[----:B------:R-:W-:Y:S01]  /*a590*/  @!P5 IMAD.MOV R35, RZ, RZ, -R35 ;  /* 0x000000ffff23d224 */ /* 0x000fe200078e0a23 */
[----:B------:R-:W-:Y:S01]  /*a5a0*/  ISETP.GT.U32.AND P5, PT, R4, R49, PT ;  /* 0x000000310400720c */ /* 0x000fe20003fa4070 */
[----:B------:R-:W-:-:S02]  /*a5b0*/  IMAD.MOV.U32 R65, RZ, RZ, R80 ;  /* 0x000000ffff417224 */ /* 0x000fc400078e0050 */
[----:B------:R-:W-:-:S04]  /*a5c0*/  IMAD.HI.U32 R80, R2, R57, RZ ;  /* 0x0000003902507227 */ /* 0x000fc800078e00ff */
[----:B------:R-:W-:-:S04]  /*a5d0*/  IMAD.HI.U32 R88, R2, R65, RZ ;  /* 0x0000004102587227 */ /* 0x000fc800078e00ff */
[----:B------:R-:W-:Y:S02]  /*a5e0*/  IMAD.MOV R80, RZ, RZ, -R80 ;  /* 0x000000ffff507224 */ /* 0x000fe400078e0a50 */
[----:B------:R-:W-:Y:S02]  /*a5f0*/  IMAD.MOV R88, RZ, RZ, -R88 ;  /* 0x000000ffff587224 */ /* 0x000fe400078e0a58 */
[C---:B------:R-:W-:Y:S02]  /*a600*/  IMAD R57, R4.reuse, R80, R57 ;  /* 0x0000005004397224 */ /* 0x040fe400078e0239 */
[----:B------:R-:W-:Y:S01]  /*a610*/  IMAD R65, R4, R88, R65 ;  /* 0x0000005804417224 */ /* 0x000fe200078e0241 */
[----:B------:R-:W-:Y:S01]  /*a620*/  IABS R88, R129 ;  /* 0x0000008100587213 */ /* 0x000fe20000000000 */
[--C-:B------:R-:W-:Y:S01]  /*a630*/  @!P0 IMAD.IADD R42, R42, 0x1, -R4.reuse ;  /* 0x000000012a2a8824 */ /* 0x100fe200078e0a04 */
[----:B------:R-:W-:Y:S01]  /*a640*/  ISETP.GT.U32.AND P0, PT, R4, R57, PT ;  /* 0x000000390400720c */ /* 0x000fe20003f04070 */
[----:B------:R-:W-:-:S02]  /*a650*/  @!P5 IMAD.IADD R49, R49, 0x1, -R4 ;  /* 0x000000013131d824 */ /* 0x000fc400078e0a04 */
[----:B------:R-:W-:Y:S01]  /*a660*/  @!P1 IMAD.MOV R42, RZ, RZ, -R42 ;  /* 0x000000ffff2a9224 */ /* 0x000fe200078e0a2a */
[----:B------:R-:W-:Y:S01]  /*a670*/  ISETP.GT.U32.AND P1, PT, R4, R65, PT ;  /* 0x000000410400720c */ /* 0x000fe20003f24070 */
[----:B------:R-:W-:Y:S01]  /*a680*/  IMAD.HI.U32 R80, R2, R73, RZ ;  /* 0x0000004902507227 */ /* 0x000fe200078e00ff */
[----:B------:R-:W-:-:S03]  /*a690*/  ISETP.GT.U32.AND P5, PT, R4, R49, PT ;  /* 0x000000310400720c */ /* 0x000fc60003fa4070 */
[----:B------:R-:W-:Y:S02]  /*a6a0*/  IMAD.MOV R80, RZ, RZ, -R80 ;  /* 0x000000ffff507224 */ /* 0x000fe400078e0a50 */
[----:B------:R-:W-:-:S04]  /*a6b0*/  IMAD.HI.U32 R237, R2, R232, RZ ;  /* 0x000000e802ed7227 */ /* 0x000fc800078e00ff */
[C---:B------:R-:W-:Y:S02]  /*a6c0*/  IMAD R73, R4.reuse, R80, R73 ;  /* 0x0000005004497224 */ /* 0x040fe400078e0249 */
[----:B------:R-:W-:Y:S02]  /*a6d0*/  @!P0 IMAD.IADD R57, R57, 0x1, -R4 ;  /* 0x0000000139398824 */ /* 0x000fe400078e0a04 */
[----:B------:R-:W-:Y:S02]  /*a6e0*/  IMAD.MOV.U32 R80, RZ, RZ, R88 ;  /* 0x000000ffff507224 */ /* 0x000fe400078e0058 */
[--C-:B------:R-:W-:Y:S01]  /*a6f0*/  @!P1 IMAD.IADD R65, R65, 0x1, -R4.reuse ;  /* 0x0000000141419824 */ /* 0x100fe200078e0a04 */
[C---:B------:R-:W-:Y:S01]  /*a700*/  ISETP.GT.U32.AND P0, PT, R4.reuse, R57, PT ;  /* 0x000000390400720c */ /* 0x040fe20003f04070 */
[----:B------:R-:W-:Y:S01]  /*a710*/  @!P5 IMAD.IADD R49, R49, 0x1, -R4 ;  /* 0x000000013131d824 */ /* 0x000fe200078e0a04 */
[C---:B------:R-:W-:Y:S01]  /*a720*/  ISETP.GT.U32.AND P5, PT, R4.reuse, R73, PT ;  /* 0x000000490400720c */ /* 0x040fe20003fa4070 */
[----:B------:R-:W-:Y:S01]  /*a730*/  IMAD.MOV.U32 R88, RZ, RZ, R96 ;  /* 0x000000ffff587224 */ /* 0x000fe200078e0060 */
[----:B------:R-:W-:Y:S01]  /*a740*/  ISETP.GT.U32.AND P1, PT, R4, R65, PT ;  /* 0x000000410400720c */ /* 0x000fe20003f24070 */
[----:B------:R-:W-:-:S04]  /*a750*/  IMAD.HI.U32 R96, R2, R80, RZ ;  /* 0x0000005002607227 */ /* 0x000fc800078e00ff */
[----:B------:R-:W-:Y:S02]  /*a760*/  IMAD.MOV R96, RZ, RZ, -R96 ;  /* 0x000000ffff607224 */ /* 0x000fe400078e0a60 */
[----:B------:R-:W-:-:S04]  /*a770*/  IMAD.HI.U32 R111, R2, R88, RZ ;  /* 0x00000058026f7227 */ /* 0x000fc800078e00ff */
[C---:B------:R-:W-:Y:S02]  /*a780*/  IMAD R80, R4.reuse, R96, R80 ;  /* 0x0000006004507224 */ /* 0x040fe400078e0250 */
[----:B------:R-:W-:Y:S02]  /*a790*/  IMAD.MOV R111, RZ, RZ, -R111 ;  /* 0x000000ffff6f7224 */ /* 0x000fe400078e0a6f */
[----:B------:R-:W-:Y:S01]  /*a7a0*/  @!P0 IMAD.IADD R57, R57, 0x1, -R4 ;  /* 0x0000000139398824 */ /* 0x000fe200078e0a04 */
[C---:B------:R-:W-:Y:S01]  /*a7b0*/  ISETP.GT.U32.AND P0, PT, R4.reuse, R80, PT ;  /* 0x000000500400720c */ /* 0x040fe20003f04070 */
[C---:B------:R-:W-:Y:S02]  /*a7c0*/  IMAD R88, R4.reuse, R111, R88 ;  /* 0x0000006f04587224 */ /* 0x040fe400078e0258 */
[--C-:B------:R-:W-:Y:S01]  /*a7d0*/  @!P5 IMAD.IADD R73, R73, 0x1, -R4.reuse ;  /* 0x000000014949d824 */ /* 0x100fe200078e0a04 */
[----:B------:R-:W-:Y:S01]  /*a7e0*/  ISETP.GE.AND P5, PT, R229, RZ, PT ;  /* 0x000000ffe500720c */ /* 0x000fe20003fa6270 */
[----:B------:R-:W-:Y:S01]  /*a7f0*/  IMAD.MOV.U32 R96, RZ, RZ, R103 ;  /* 0x000000ffff607224 */ /* 0x000fe200078e0067 */
[----:B------:R-:W0:Y:S01]  /*a800*/  I2F.RP R229, R234 ;  /* 0x000000ea00e57306 */ /* 0x000e220000209400 */
[----:B------:R-:W-:Y:S01]  /*a810*/  @!P1 IMAD.IADD R65, R65, 0x1, -R4 ;  /* 0x0000000141419824 */ /* 0x000fe200078e0a04 */
[C---:B------:R-:W-:Y:S01]  /*a820*/  ISETP.GT.U32.AND P1, PT, R4.reuse, R88, PT ;  /* 0x000000580400720c */ /* 0x040fe20003f24070 */
[----:B------:R-:W-:Y:S01]  /*a830*/  @!P4 IMAD.MOV R49, RZ, RZ, -R49 ;  /* 0x000000ffff31c224 */ /* 0x000fe200078e0a31 */
[----:B------:R-:W-:Y:S01]  /*a840*/  ISETP.GT.U32.AND P4, PT, R4, R73, PT ;  /* 0x000000490400720c */ /* 0x000fe20003f84070 */
[----:B------:R-:W-:-:S04]  /*a850*/  IMAD.HI.U32 R111, R2, R96, RZ ;  /* 0x00000060026f7227 */ /* 0x000fc800078e00ff */
[----:B------:R-:W-:Y:S02]  /*a860*/  IMAD.MOV R111, RZ, RZ, -R111 ;  /* 0x000000ffff6f7224 */ /* 0x000fe400078e0a6f */
[----:B------:R-:W-:Y:S01]  /*a870*/  @!P0 IMAD.IADD R80, R80, 0x1, -R4 ;  /* 0x0000000150508824 */ /* 0x000fe200078e0a04 */
[----:B------:R-:W-:Y:S01]  /*a880*/  ISETP.GE.AND P0, PT, R129, RZ, PT ;  /* 0x000000ff8100720c */ /* 0x000fe20003f06270 */
[----:B------:R-:W-:Y:S02]  /*a890*/  IMAD R96, R4, R111, R96 ;  /* 0x0000006f04607224 */ /* 0x000fe400078e0260 */
[--C-:B------:R-:W-:Y:S01]  /*a8a0*/  @!P1 IMAD.IADD R88, R88, 0x1, -R4.reuse ;  /* 0x0000000158589824 */ /* 0x100fe200078e0a04 */
[C---:B------:R-:W-:Y:S01]  /*a8b0*/  ISETP.GT.U32.AND P1, PT, R4.reuse, R80, PT ;  /* 0x000000500400720c */ /* 0x040fe20003f24070 */
[----:B------:R-:W-:Y:S01]  /*a8c0*/  @!P4 IMAD.IADD R73, R73, 0x1, -R4 ;  /* 0x000000014949c824 */ /* 0x000fe200078e0a04 */
[----:B------:R-:W-:Y:S01]  /*a8d0*/  ISETP.GT.U32.AND P4, PT, R4, R96, PT ;  /* 0x000000600400720c */ /* 0x000fe20003f84070 */
[----:B------:R-:W-:-:S02]  /*a8e0*/  IMAD.MOV.U32 R103, RZ, RZ, R128 ;  /* 0x000000ffff677224 */ /* 0x000fc400078e0080 */
[----:B------:R-:W-:Y:S02]  /*a8f0*/  VIADD R129, R236, 0x3a ;  /* 0x0000003aec817836 */ /* 0x000fe40000000000 */
[----:B------:R-:W-:-:S03]  /*a900*/  IMAD.HI.U32 R128, R2, R103, RZ ;  /* 0x0000006702807227 */ /* 0x000fc600078e00ff */
[----:B------:R-:W-:Y:S01]  /*a910*/  IABS R111, R129 ;  /* 0x00000081006f7213 */ /* 0x000fe20000000000 */
[----:B------:R-:W-:Y:S02]  /*a920*/  IMAD.MOV R128, RZ, RZ, -R128 ;  /* 0x000000ffff807224 */ /* 0x000fe400078e0a80 */
[----:B------:R-:W-:Y:S01]  /*a930*/  @!P6 IMAD.MOV R65, RZ, RZ, -R65 ;  /* 0x000000ffff41e224 */ /* 0x000fe200078e0a41 */
[----:B------:R-:W-:Y:S01]  /*a940*/  ISETP.GE.AND P6, PT, R228, RZ, PT ;  /* 0x000000ffe400720c */ /* 0x000fe20003fc6270 */
[C---:B------:R-:W-:Y:S02]  /*a950*/  IMAD R103, R4.reuse, R128, R103 ;  /* 0x0000008004677224 */ /* 0x040fe400078e0267 */
[----:B------:R-:W-:Y:S01]  /*a960*/  @!P3 IMAD.MOV R57, RZ, RZ, -R57 ;  /* 0x000000ffff39b224 */ /* 0x000fe200078e0a39 */
[----:B------:R-:W-:Y:S01]  /*a970*/  ISETP.GT.U32.AND P3, PT, R4, R88, PT ;  /* 0x000000580400720c */ /* 0x000fe20003f64070 */
[--C-:B------:R-:W-:Y:S01]  /*a980*/  @!P1 IMAD.IADD R80, R80, 0x1, -R4.reuse ;  /* 0x0000000150509824 */ /* 0x100fe200078e0a04 */
[----:B------:R-:W-:Y:S01]  /*a990*/  ISETP.GE.AND P1, PT, R226, RZ, PT ;  /* 0x000000ffe200720c */ /* 0x000fe20003f26270 */
[----:B------:R-:W-:Y:S01]  /*a9a0*/  @!P4 IMAD.IADD R96, R96, 0x1, -R4 ;  /* 0x000000016060c824 */ /* 0x000fe200078e0a04 */
[----:B------:R-:W-:Y:S01]  /*a9b0*/  ISETP.GE.AND P4, PT, R129, RZ, PT ;  /* 0x000000ff8100720c */ /* 0x000fe20003f86270 */
[----:B------:R-:W-:-:S02]  /*a9c0*/  VIADD R228, R236, 0x38 ;  /* 0x00000038ece47836 */ /* 0x000fc40000000000 */
[----:B------:R-:W-:Y:S01]  /*a9d0*/  @!P5 IMAD.MOV R73, RZ, RZ, -R73 ;  /* 0x000000ffff49d224 */ /* 0x000fe200078e0a49 */
[C---:B------:R-:W-:Y:S01]  /*a9e0*/  ISETP.GT.U32.AND P5, PT, R4.reuse, R103, PT ;  /* 0x000000670400720c */ /* 0x040fe20003fa4070 */
[----:B------:R-:W-:Y:S01]  /*a9f0*/  @!P0 IMAD.MOV R80, RZ, RZ, -R80 ;  /* 0x000000ffff508224 */ /* 0x000fe200078e0a50 */
[----:B------:R-:W-:Y:S01]  /*aa00*/  ISETP.GT.U32.AND P0, PT, R4, R96, PT ;  /* 0x000000600400720c */ /* 0x000fe20003f04070 */
[----:B------:R-:W-:Y:S01]  /*aa10*/  IMAD.HI.U32 R128, R2, R111, RZ ;  /* 0x0000006f02807227 */ /* 0x000fe200078e00ff */
[----:B------:R-:W-:-:S03]  /*aa20*/  IABS R226, R228 ;  /* 0x000000e400e27213 */ /* 0x000fc60000000000 */
[----:B------:R-:W-:Y:S02]  /*aa30*/  IMAD.MOV R128, RZ, RZ, -R128 ;  /* 0x000000ffff807224 */ /* 0x000fe400078e0a80 */
[----:B------:R-:W-:-:S04]  /*aa40*/  IMAD.HI.U32 R129, R2, R226, RZ ;  /* 0x000000e202817227 */ /* 0x000fc800078e00ff */
[--C-:B------:R-:W-:Y:S01]  /*aa50*/  @!P3 IMAD.IADD R88, R88, 0x1, -R4.reuse ;  /* 0x000000015858b824 */ /* 0x100fe200078e0a04 */
[----:B------:R-:W-:Y:S01]  /*aa60*/  ISETP.GE.AND P3, PT, R227, RZ, PT ;  /* 0x000000ffe300720c */ /* 0x000fe20003f66270 */
[C---:B------:R-:W-:Y:S02]  /*aa70*/  IMAD R111, R4.reuse, R128, R111 ;  /* 0x00000080046f7224 */ /* 0x040fe400078e026f */
[----:B------:R-:W-:Y:S01]  /*aa80*/  IMAD.MOV R129, RZ, RZ, -R129 ;  /* 0x000000ffff817224 */ /* 0x000fe200078e0a81 */
[----:B0-----:R0:W1:Y:S01]  /*aa90*/  MUFU.RCP R128, R229 ;  /* 0x000000e500807308 */ /* 0x0010620000001000 */
[----:B------:R-:W-:Y:S02]  /*aaa0*/  @!P5 IMAD.IADD R103, R103, 0x1, -R4 ;  /* 0x000000016767d824 */ /* 0x000fe400078e0a04 */
[----:B------:R-:W-:Y:S01]  /*aab0*/  @!P6 IMAD.MOV R88, RZ, RZ, -R88 ;  /* 0x000000ffff58e224 */ /* 0x000fe200078e0a58 */
[----:B------:R-:W-:Y:S01]  /*aac0*/  ISETP.GT.U32.AND P6, PT, R4, R111, PT ;  /* 0x0000006f0400720c */ /* 0x000fe20003fc4070 */
[----:B------:R-:W-:Y:S01]  /*aad0*/  @!P0 IMAD.IADD R96, R96, 0x1, -R4 ;  /* 0x0000000160608824 */ /* 0x000fe200078e0a04 */
[C---:B------:R-:W-:Y:S01]  /*aae0*/  ISETP.GT.U32.AND P5, PT, R4.reuse, R103, PT ;  /* 0x000000670400720c */ /* 0x040fe20003fa4070 */
[----:B------:R-:W-:Y:S01]  /*aaf0*/  IMAD R226, R4, R129, R226 ;  /* 0x0000008104e27224 */ /* 0x000fe200078e02e2 */
[----:B------:R-:W-:Y:S01]  /*ab00*/  ISETP.GE.AND P0, PT, R228, RZ, PT ;  /* 0x000000ffe400720c */ /* 0x000fe20003f06270 */
[----:B------:R-:W-:Y:S01]  /*ab10*/  @!P1 IMAD.MOV R96, RZ, RZ, -R96 ;  /* 0x000000ffff609224 */ /* 0x000fe200078e0a60 */
[----:B0-----:R-:W-:Y:S01]  /*ab20*/  IABS R229, R230 ;  /* 0x000000e600e57213 */ /* 0x001fe20000000000 */
[----:B------:R-:W-:Y:S01]  /*ab30*/  VIADD R227, R236, 0x36 ;  /* 0x00000036ece37836 */ /* 0x000fe20000000000 */
[----:B------:R-:W-:Y:S01]  /*ab40*/  ISETP.GT.U32.AND P1, PT, R4, R226, PT ;  /* 0x000000e20400720c */ /* 0x000fe20003f24070 */
[----:B------:R-:W-:-:S02]  /*ab50*/  IMAD.MOV R237, RZ, RZ, -R237 ;  /* 0x000000ffffed7224 */ /* 0x000fc400078e0aed */
[----:B------:R-:W-:Y:S01]  /*ab60*/  VIADD R244, R236, 0x28 ;  /* 0x00000028ecf47836 */ /* 0x000fe20000000000 */
[----:B------:R-:W-:Y:S01]  /*ab70*/  IABS R228, R227 ;  /* 0x000000e300e47213 */ /* 0x000fe20000000000 */
[--C-:B------:R-:W-:Y:S02]  /*ab80*/  @!P6 IMAD.IADD R111, R111, 0x1, -R4.reuse ;  /* 0x000000016f6fe824 */ /* 0x100fe400078e0a04 */
[----:B------:R-:W-:Y:S01]  /*ab90*/  @!P5 IMAD.IADD R103, R103, 0x1, -R4 ;  /* 0x000000016767d824 */ /* 0x000fe200078e0a04 */
[----:B------:R-:W-:Y:S01]  /*aba0*/  ISETP.GE.AND P5, PT, R227, RZ, PT ;  /* 0x000000ffe300720c */ /* 0x000fe20003fa6270 */
[----:B------:R-:W-:Y:S01]  /*abb0*/  IMAD.MOV.U32 R227, RZ, RZ, R228 ;  /* 0x000000ffffe37224 */ /* 0x000fe200078e00e4 */
[----:B------:R-:W-:Y:S01]  /*abc0*/  ISETP.GT.U32.AND P6, PT, R4, R111, PT ;  /* 0x0000006f0400720c */ /* 0x000fe20003fc4070 */
[----:B-1----:R-:W-:Y:S02]  /*abd0*/  VIADD R128, R128, 0xffffffe ;  /* 0x0ffffffe80807836 */ /* 0x002fe40000000000 */
[----:B------:R-:W-:-:S02]  /*abe0*/  @!P1 IMAD.IADD R226, R226, 0x1, -R4 ;  /* 0x00000001e2e29824 */ /* 0x000fc400078e0a04 */
[----:B------:R-:W-:Y:S01]  /*abf0*/  IMAD.MOV.U32 R228, RZ, RZ, R229 ;  /* 0x000000ffffe47224 */ /* 0x000fe200078e00e5 */
[----:B------:R0:W1:Y:S01]  /*ac00*/  F2I.FTZ.U32.TRUNC.NTZ R129, R128 ;  /* 0x0000008000817305 */ /* 0x000062000021f000 */
[----:B------:R-:W-:Y:S01]  /*ac10*/  IMAD.HI.U32 R229, R2, R227, RZ ;  /* 0x000000e302e57227 */ /* 0x000fe200078e00ff */
[----:B------:R-:W-:-:S03]  /*ac20*/  ISETP.GT.U32.AND P1, PT, R4, R226, PT ;  /* 0x000000e20400720c */ /* 0x000fc60003f24070 */
[----:B------:R-:W-:Y:S02]  /*ac30*/  IMAD.MOV R229, RZ, RZ, -R229 ;  /* 0x000000ffffe57224 */ /* 0x000fe400078e0ae5 */
[----:B------:R-:W-:Y:S02]  /*ac40*/  @!P6 IMAD.IADD R111, R111, 0x1, -R4 ;  /* 0x000000016f6fe824 */ /* 0x000fe400078e0a04 */
[----:B0-----:R-:W-:-:S04]  /*ac50*/  IMAD.HI.U32 R128, R2, R228, RZ ;  /* 0x000000e402807227 */ /* 0x001fc800078e00ff */
        /* <DEDUP_REMOVED lines=8> */
[----:B------:R-:W-:Y:S01]  /*ace0*/  @!P3 IMAD.MOV R103, RZ, RZ, -R103 ;  /* 0x000000ffff67b224 */ /* 0x000fe200078e0a67 */
[----:B------:R-:W-:Y:S01]  /*acf0*/  ISETP.GE.AND P3, PT, R230, RZ, PT ;  /* 0x000000ffe600720c */ /* 0x000fe20003f66270 */
[----:B------:R-:W-:Y:S01]  /*ad00*/  VIADD R251, R236, 0x26 ;  /* 0x00000026ecfb7836 */ /* 0x000fe20000000000 */
[----:B------:R-:W-:Y:S01]  /*ad10*/  ISETP.GE.AND P6, PT, R128, RZ, PT ;  /* 0x000000ff8000720c */ /* 0x000fe20003fc6270 */
[----:B------:R-:W-:Y:S01]  /*ad20*/  VIADD R250, R236, 0x24 ;  /* 0x00000024ecfa7836 */ /* 0x000fe20000000000 */
[----:B------:R-:W-:Y:S01]  /*ad30*/  IABS R231, R128 ;  /* 0x0000008000e77213 */ /* 0x000fe20000000000 */
[----:B-1----:R-:W-:Y:S01]  /*ad40*/  IMAD.MOV R128, RZ, RZ, -R129 ;  /* 0x000000ffff807224 */ /* 0x002fe200078e0a81 */
[----:B------:R-:W-:Y:S01]  /*ad50*/  IABS R230, R252 ;  /* 0x000000fc00e67213 */ /* 0x000fe20000000000 */
[--C-:B------:R-:W-:Y:S01]  /*ad60*/  @!P4 IMAD.IADD R227, R227, 0x1, -R4.reuse ;  /* 0x00000001e3e3c824 */ /* 0x100fe200078e0a04 */
[----:B------:R-:W-:Y:S01]  /*ad70*/  IABS R245, R250 ;  /* 0x000000fa00f57213 */ /* 0x000fe20000000000 */
[----:B------:R-:W-:-:S02]  /*ad80*/  @!P1 IMAD.IADD R228, R228, 0x1, -R4 ;  /* 0x00000001e4e49824 */ /* 0x000fc400078e0a04 */
[----:B------:R-:W-:Y:S01]  /*ad90*/  IMAD.MOV.U32 R229, RZ, RZ, R128 ;  /* 0x000000ffffe57224 */ /* 0x000fe200078e0080 */
[----:B------:R-:W-:Y:S01]  /*ada0*/  ISETP.GT.U32.AND P4, PT, R4, R227, PT ;  /* 0x000000e30400720c */ /* 0x000fe20003f84070 */
[----:B------:R-:W-:Y:S01]  /*adb0*/  IMAD.HI.U32 R233, R2, R231, RZ ;  /* 0x000000e702e97227 */ /* 0x000fe200078e00ff */
[----:B------:R-:W-:-:S03]  /*adc0*/  ISETP.GT.U32.AND P1, PT, R4, R228, PT ;  /* 0x000000e40400720c */ /* 0x000fc60003f24070 */
[----:B------:R-:W-:-:S04]  /*add0*/  IMAD.HI.U32 R235, R2, R230, RZ ;  /* 0x000000e602eb7227 */ /* 0x000fc800078e00ff */
[----:B------:R-:W-:Y:S02]  /*ade0*/  IMAD.MOV.U32 R128, RZ, RZ, RZ ;  /* 0x000000ffff807224 */ /* 0x000fe400078e00ff */
[----:B------:R-:W-:Y:S02]  /*adf0*/  IMAD R229, R229, R234, RZ ;  /* 0x000000eae5e57224 */ /* 0x000fe400078e02ff */
[----:B------:R-:W-:Y:S02]  /*ae00*/  IMAD.MOV R233, RZ, RZ, -R233 ;  /* 0x000000ffffe97224 */ /* 0x000fe400078e0ae9 */
[----:B------:R-:W-:Y:S02]  /*ae10*/  IMAD.MOV R235, RZ, RZ, -R235 ;  /* 0x000000ffffeb7224 */ /* 0x000fe400078e0aeb */
[----:B------:R-:W-:-:S04]  /*ae20*/  IMAD.HI.U32 R238, R129, R229, R128 ;  /* 0x000000e581ee7227 */ /* 0x000fc800078e0080 */
[C---:B------:R-:W-:Y:S01]  /*ae30*/  IMAD R229, R4.reuse, R233, R231 ;  /* 0x000000e904e57224 */ /* 0x040fe200078e02e7 */
[----:B------:R-:W-:Y:S01]  /*ae40*/  IABS R233, R248 ;  /* 0x000000f800e97213 */ /* 0x000fe20000000000 */
[C---:B------:R-:W-:Y:S01]  /*ae50*/  IMAD R230, R4.reuse, R235, R230 ;  /* 0x000000eb04e67224 */ /* 0x040fe200078e02e6 */
[----:B------:R-:W-:Y:S01]  /*ae60*/  IABS R235, R251 ;  /* 0x000000fb00eb7213 */ /* 0x000fe20000000000 */
[C---:B------:R-:W-:Y:S01]  /*ae70*/  IMAD R231, R4.reuse, R237, R232 ;  /* 0x000000ed04e77224 */ /* 0x040fe200078e02e8 */
[----:B------:R-:W-:Y:S01]  /*ae80*/  IABS R232, R249 ;  /* 0x000000f900e87213 */ /* 0x000fe20000000000 */
[--C-:B------:R-:W-:Y:S01]  /*ae90*/  @!P4 IMAD.IADD R227, R227, 0x1, -R4.reuse ;  /* 0x00000001e3e3c824 */ /* 0x100fe200078e0a04 */
[----:B------:R-:W-:Y:S01]  /*aea0*/  ISETP.GT.U32.AND P4, PT, R4, R229, PT ;  /* 0x000000e50400720c */ /* 0x000fe20003f84070 */
[----:B------:R-:W-:Y:S01]  /*aeb0*/  @!P1 IMAD.IADD R228, R228, 0x1, -R4 ;  /* 0x00000001e4e49824 */ /* 0x000fe200078e0a04 */
[----:B------:R-:W-:Y:S01]  /*aec0*/  ISETP.GT.U32.AND P1, PT, R4, R230, PT ;  /* 0x000000e60400720c */ /* 0x000fe20003f24070 */
[----:B------:R-:W-:Y:S01]  /*aed0*/  IMAD.HI.U32 R128, R2, R232, RZ ;  /* 0x000000e802807227 */ /* 0x000fe200078e00ff */
[----:B------:R-:W-:-:S03]  /*aee0*/  IABS R237, R244 ;  /* 0x000000f400ed7213 */ /* 0x000fc60000000000 */
[----:B------:R-:W-:Y:S02]  /*aef0*/  IMAD.MOV R128, RZ, RZ, -R128 ;  /* 0x000000ffff807224 */ /* 0x000fe400078e0a80 */
[----:B------:R-:W-:Y:S02]  /*af00*/  @!P0 IMAD.MOV R226, RZ, RZ, -R226 ;  /* 0x000000ffffe28224 */ /* 0x000fe400078e0ae2 */
[C---:B------:R-:W-:Y:S02]  /*af10*/  IMAD R232, R4.reuse, R128, R232 ;  /* 0x0000008004e87224 */ /* 0x040fe400078e02e8 */
[--C-:B------:R-:W-:Y:S01]  /*af20*/  @!P4 IMAD.IADD R229, R229, 0x1, -R4.reuse ;  /* 0x00000001e5e5c824 */ /* 0x100fe200078e0a04 */
[----:B------:R-:W-:Y:S01]  /*af30*/  ISETP.GT.U32.AND P4, PT, R4, R231, PT ;  /* 0x000000e70400720c */ /* 0x000fe20003f84070 */
[----:B------:R-:W-:Y:S01]  /*af40*/  @!P1 IMAD.IADD R230, R230, 0x1, -R4 ;  /* 0x00000001e6e69824 */ /* 0x000fe200078e0a04 */
[----:B------:R-:W-:Y:S01]  /*af50*/  ISETP.GT.U32.AND P1, PT, R4, R232, PT ;  /* 0x000000e80400720c */ /* 0x000fe20003f24070 */
[----:B------:R-:W-:-:S03]  /*af60*/  IMAD.HI.U32 R129, R2, R233, RZ ;  /* 0x000000e902817227 */ /* 0x000fc600078e00ff */
[----:B------:R-:W-:Y:S01]  /*af70*/  ISETP.GT.U32.AND P0, PT, R4, R230, PT ;  /* 0x000000e60400720c */ /* 0x000fe20003f04070 */
[----:B------:R-:W-:-:S04]  /*af80*/  IMAD.HI.U32 R240, R2, R237, RZ ;  /* 0x000000ed02f07227 */ /* 0x000fc800078e00ff */
[----:B------:R-:W-:Y:S02]  /*af90*/  @!P5 IMAD.MOV R227, RZ, RZ, -R227 ;  /* 0x000000ffffe3d224 */ /* 0x000fe400078e0ae3 */
[--C-:B------:R-:W-:Y:S01]  /*afa0*/  @!P4 IMAD.IADD R231, R231, 0x1, -R4.reuse ;  /* 0x00000001e7e7c824 */ /* 0x100fe200078e0a04 */
[----:B------:R-:W-:Y:S01]  /*afb0*/  ISETP.GT.U32.AND P4, PT, R4, R229, PT ;  /* 0x000000e50400720c */ /* 0x000fe20003f84070 */
[----:B------:R-:W-:Y:S02]  /*afc0*/  @!P1 IMAD.IADD R232, R232, 0x1, -R4 ;  /* 0x00000001e8e89824 */ /* 0x000fe400078e0a04 */
[----:B------:R-:W-:Y:S01]  /*afd0*/  IMAD.MOV R129, RZ, RZ, -R129 ;  /* 0x000000ffff817224 */ /* 0x000fe200078e0a81 */
[----:B------:R-:W-:Y:S01]  /*afe0*/  ISETP.GT.U32.AND P1, PT, R4, R231, PT ;  /* 0x000000e70400720c */ /* 0x000fe20003f24070 */
[----:B------:R-:W-:Y:S01]  /*aff0*/  IMAD.HI.U32 R241, R2, R235, RZ ;  /* 0x000000eb02f17227 */ /* 0x000fe200078e00ff */
[----:B------:R-:W-:-:S03]  /*b000*/  ISETP.GT.U32.AND P5, PT, R4, R232, PT ;  /* 0x000000e80400720c */ /* 0x000fc60003fa4070 */
[----:B------:R-:W-:-:S04]  /*b010*/  IMAD.HI.U32 R239, R2, R245, RZ ;  /* 0x000000f502ef7227 */ /* 0x000fc800078e00ff */
[----:B------:R-:W-:Y:S02]  /*b020*/  IMAD.MOV R128, RZ, RZ, -R240 ;  /* 0x000000ffff807224 */ /* 0x000fe400078e0af0 */
[C---:B------:R-:W-:Y:S02]  /*b030*/  IMAD R233, R4.reuse, R129, R233 ;  /* 0x0000008104e97224 */ /* 0x040fe400078e02e9 */
[----:B------:R-:W-:Y:S02]  /*b040*/  IMAD.MOV R129, RZ, RZ, -R241 ;  /* 0x000000ffff817224 */ /* 0x000fe400078e0af1 */
[----:B------:R-:W-:Y:S02]  /*b050*/  IMAD.MOV R239, RZ, RZ, -R239 ;  /* 0x000000ffffef7224 */ /* 0x000fe400078e0aef */
[C---:B------:R-:W-:Y:S01]  /*b060*/  IMAD R237, R4.reuse, R128, R237 ;  /* 0x0000008004ed7224 */ /* 0x040fe200078e02ed */
[----:B------:R-:W-:Y:S01]  /*b070*/  IABS R128, R15 ;  /* 0x0000000f00807213 */ /* 0x000fe20000000000 */
[----:B------:R-:W-:-:S02]  /*b080*/  IMAD R235, R4, R129, R235 ;  /* 0x0000008104eb7224 */ /* 0x000fc400078e02eb */
[----:B------:R-:W-:Y:S02]  /*b090*/  IMAD R245, R4, R239, R245 ;  /* 0x000000ef04f57224 */ /* 0x000fe400078e02f5 */
[----:B------:R-:W-:Y:S02]  /*b0a0*/  VIADD R242, R236, 0x22 ;  /* 0x00000022ecf27836 */ /* 0x000fe40000000000 */
[--C-:B------:R-:W-:Y:S01]  /*b0b0*/  @!P0 IMAD.IADD R230, R230, 0x1, -R4.reuse ;  /* 0x00000001e6e68824 */ /* 0x100fe200078e0a04 */
[----:B------:R-:W-:Y:S01]  /*b0c0*/  ISETP.GT.U32.AND P0, PT, R4, R237, PT ;  /* 0x000000ed0400720c */ /* 0x000fe20003f04070 */
[----:B------:R-:W-:Y:S01]  /*b0d0*/  VIADD R243, R236, 0x20 ;  /* 0x00000020ecf37836 */ /* 0x000fe20000000000 */
[----:B------:R-:W-:Y:S01]  /*b0e0*/  IABS R246, R242 ;  /* 0x000000f200f67213 */ /* 0x000fe20000000000 */
[--C-:B------:R-:W-:Y:S01]  /*b0f0*/  @!P1 IMAD.IADD R231, R231, 0x1, -R4.reuse ;  /* 0x00000001e7e79824 */ /* 0x100fe200078e0a04 */
[----:B------:R-:W-:Y:S01]  /*b100*/  ISETP.GT.U32.AND P1, PT, R4, R235, PT ;  /* 0x000000eb0400720c */ /* 0x000fe20003f24070 */
[----:B------:R-:W-:Y:S01]  /*b110*/  @!P5 IMAD.IADD R232, R232, 0x1, -R4 ;  /* 0x00000001e8e8d824 */ /* 0x000fe200078e0a04 */
[----:B------:R-:W-:Y:S01]  /*b120*/  ISETP.GT.U32.AND P5, PT, R4, R245, PT ;  /* 0x000000f50400720c */ /* 0x000fe20003fa4070 */
[----:B------:R-:W-:Y:S01]  /*b130*/  IMAD.HI.U32 R239, R2, R246, RZ ;  /* 0x000000f602ef7227 */ /* 0x000fe200078e00ff */
[----:B------:R-:W-:-:S03]  /*b140*/  IABS R129, R243 ;  /* 0x000000f300817213 */ /* 0x000fc60000000000 */
[----:B------:R-:W-:Y:S01]  /*b150*/  @!P4 IMAD.IADD R229, R229, 0x1, -R4 ;  /* 0x00000001e5e5c824 */ /* 0x000fe200078e0a04 */
[----:B------:R-:W-:Y:S01]  /*b160*/  ISETP.GT.U32.AND P4, PT, R4, R233, PT ;  /* 0x000000e90400720c */ /* 0x000fe20003f84070 */
[----:B------:R-:W-:-:S04]  /*b170*/  IMAD.HI.U32 R240, R2, R129, RZ ;  /* 0x0000008102f07227 */ /* 0x000fc800078e00ff */
[----:B------:R-:W-:Y:S02]  /*b180*/  IMAD.MOV R239, RZ, RZ, -R239 ;  /* 0x000000ffffef7224 */ /* 0x000fe400078e0aef */
[----:B------:R-:W-:Y:S02]  /*b190*/  @!P0 IMAD.IADD R237, R237, 0x1, -R4 ;  /* 0x00000001eded8824 */ /* 0x000fe400078e0a04 */
[----:B------:R-:W-:Y:S02]  /*b1a0*/  IMAD.MOV R240, RZ, RZ, -R240 ;  /* 0x000000fffff07224 */ /* 0x000fe400078e0af0 */
[C---:B------:R-:W-:Y:S02]  /*b1b0*/  IMAD R246, R4.reuse, R239, R246 ;  /* 0x000000ef04f67224 */ /* 0x040fe400078e02f6 */
[--C-:B------:R-:W-:Y:S02]  /*b1c0*/  @!P1 IMAD.IADD R235, R235, 0x1, -R4.reuse ;  /* 0x00000001ebeb9824 */ /* 0x100fe400078e0a04 */
[----:B------:R-:W-:Y:S01]  /*b1d0*/  @!P5 IMAD.IADD R245, R245, 0x1, -R4 ;  /* 0x00000001f5f5d824 */ /* 0x000fe200078e0a04 */
[C---:B------:R-:W-:Y:S01]  /*b1e0*/  ISETP.GT.U32.AND P5, PT, R4.reuse, R237, PT ;  /* 0x000000ed0400720c */ /* 0x040fe20003fa4070 */
[C---:B------:R-:W-:Y:S01]  /*b1f0*/  IMAD R129, R4.reuse, R240, R129 ;  /* 0x000000f004817224 */ /* 0x040fe200078e0281 */
[----:B------:R-:W-:Y:S01]  /*b200*/  ISETP.GT.U32.AND P0, PT, R4, R246, PT ;  /* 0x000000f60400720c */ /* 0x000fe20003f04070 */
[----:B------:R-:W-:-:S03]  /*b210*/  IMAD.HI.U32 R238, R238, R128, RZ ;  /* 0x00000080eeee7227 */ /* 0x000fc600078e00ff */
[C---:B------:R-:W-:Y:S01]  /*b220*/  ISETP.GT.U32.AND P1, PT, R4.reuse, R129, PT ;  /* 0x000000810400720c */ /* 0x040fe20003f24070 */
[----:B------:R-:W-:Y:S01]  /*b230*/  @!P6 IMAD.MOV R229, RZ, RZ, -R229 ;  /* 0x000000ffffe5e224 */ /* 0x000fe200078e0ae5 */
[----:B------:R-:W-:Y:S01]  /*b240*/  ISETP.GT.U32.AND P6, PT, R4, R235, PT ;  /* 0x000000eb0400720c */ /* 0x000fe20003fc4070 */
[----:B------:R-:W-:Y:S02]  /*b250*/  IMAD.MOV R238, RZ, RZ, -R238 ;  /* 0x000000ffffee7224 */ /* 0x000fe400078e0aee */
[----:B------:R-:W-:Y:S01]  /*b260*/  @!P4 IMAD.IADD R233, R233, 0x1, -R4 ;  /* 0x00000001e9e9c824 */ /* 0x000fe200078e0a04 */
[----:B------:R-:W-:Y:S01]  /*b270*/  ISETP.GE.AND P4, PT, R252, RZ, PT ;  /* 0x000000fffc00720c */ /* 0x000fe20003f86270 */
[----:B------:R-:W-:Y:S02]  /*b280*/  IMAD R128, R234, R238, R128 ;  /* 0x000000eeea807224 */ /* 0x000fe400078e0280 */
[--C-:B------:R-:W-:Y:S02]  /*b290*/  @!P5 IMAD.IADD R237, R237, 0x1, -R4.reuse ;  /* 0x00000001ededd824 */ /* 0x100fe400078e0a04 */
[----:B------:R-:W-:Y:S01]  /*b2a0*/  @!P0 IMAD.IADD R246, R246, 0x1, -R4 ;  /* 0x00000001f6f68824 */ /* 0x000fe200078e0a04 */
[----:B------:R-:W-:Y:S01]  /*b2b0*/  ISETP.GT.U32.AND P5, PT, R234, R128, PT ;  /* 0x00000080ea00720c */ /* 0x000fe20003fa4070 */
[----:B------:R-:W-:Y:S01]  /*b2c0*/  @!P3 IMAD.MOV R228, RZ, RZ, -R228 ;  /* 0x000000ffffe4b224 */ /* 0x000fe200078e0ae4 */
[----:B------:R-:W-:Y:S01]  /*b2d0*/  ISETP.GT.U32.AND P0, PT, R4, R245, PT ;  /* 0x000000f50400720c */ /* 0x000fe20003f04070 */
[--C-:B------:R-:W-:Y:S01]  /*b2e0*/  @!P6 IMAD.IADD R235, R235, 0x1, -R4.reuse ;  /* 0x00000001ebebe824 */ /* 0x100fe200078e0a04 */
[----:B------:R-:W-:Y:S01]  /*b2f0*/  ISETP.GE.AND P6, PT, R16, RZ, PT ;  /* 0x000000ff1000720c */ /* 0x000fe20003fc6270 */
[----:B------:R-:W-:Y:S01]  /*b300*/  @!P1 IMAD.IADD R129, R129, 0x1, -R4 ;  /* 0x0000000181819824 */ /* 0x000fe200078e0a04 */
[----:B------:R-:W-:Y:S01]  /*b310*/  ISETP.GT.U32.AND P3, PT, R4, R233, PT ;  /* 0x000000e90400720c */ /* 0x000fe20003f64070 */
[----:B------:R-:W-:Y:S01]  /*b320*/  IMAD.HI.U32 R241, R2, R247, RZ ;  /* 0x000000f702f17227 */ /* 0x000fe200078e00ff */
[----:B------:R-:W0:Y:S01]  /*b330*/  S2R R16, SR_TID.X ;  /* 0x0000000000107919 */ /* 0x000e220000002100 */
[----:B------:R-:W-:-:S02]  /*b340*/  ISETP.GT.U32.AND P1, PT, R4, R246, PT ;  /* 0x000000f60400720c */ /* 0x000fc40003f24070 */
[----:B------:R-:W-:Y:S01]  /*b350*/  @!P4 IMAD.MOV R230, RZ, RZ, -R230 ;  /* 0x000000ffffe6c224 */ /* 0x000fe200078e0ae6 */
[----:B------:R-:W-:Y:S01]  /*b360*/  ISETP.GT.U32.AND P4, PT, R4, R129, PT ;  /* 0x000000810400720c */ /* 0x000fe20003f84070 */
[----:B------:R-:W-:Y:S02]  /*b370*/  IMAD.MOV R241, RZ, RZ, -R241 ;  /* 0x000000fffff17224 */ /* 0x000fe400078e0af1 */
[----:B------:R-:W-:Y:S01]  /*b380*/  @!P5 IMAD.IADD R128, R128, 0x1, -R234 ;  /* 0x000000018080d824 */ /* 0x000fe200078e0aea */
[----:B------:R-:W-:Y:S01]  /*b390*/  ISETP.GE.AND P5, PT, R250, RZ, PT ;  /* 0x000000fffa00720c */ /* 0x000fe20003fa6270 */
[----:B------:R-:W-:Y:S02]  /*b3a0*/  IMAD R247, R4, R241, R247 ;  /* 0x000000f104f77224 */ /* 0x000fe400078e02f7 */
[--C-:B------:R-:W-:Y:S01]  /*b3b0*/  @!P0 IMAD.IADD R245, R245, 0x1, -R4.reuse ;  /* 0x00000001f5f58824 */ /* 0x100fe200078e0a04 */
[----:B------:R-:W-:Y:S01]  /*b3c0*/  ISETP.GE.AND P0, PT, R249, RZ, PT ;  /* 0x000000fff900720c */ /* 0x000fe20003f06270 */
[----:B------:R-:W-:Y:S01]  /*b3d0*/  @!P6 IMAD.MOV R231, RZ, RZ, -R231 ;  /* 0x000000ffffe7e224 */ /* 0x000fe200078e0ae7 */
[----:B------:R-:W-:Y:S01]  /*b3e0*/  ISETP.GT.U32.AND P6, PT, R234, R128, PT ;  /* 0x00000080ea00720c */ /* 0x000fe20003fc4070 */
[--C-:B------:R-:W-:Y:S01]  /*b3f0*/  @!P3 IMAD.IADD R233, R233, 0x1, -R4.reuse ;  /* 0x00000001e9e9b824 */ /* 0x100fe200078e0a04 */
[----:B------:R-:W-:Y:S01]  /*b400*/  ISETP.GT.U32.AND P3, PT, R4, R247, PT ;  /* 0x000000f70400720c */ /* 0x000fe20003f64070 */
[----:B------:R-:W-:Y:S01]  /*b410*/  @!P4 IMAD.IADD R129, R129, 0x1, -R4 ;  /* 0x000000018181c824 */ /* 0x000fe200078e0a04 */
[----:B------:R-:W-:Y:S01]  /*b420*/  ISETP.GE.AND P4, PT, R244, RZ, PT ;  /* 0x000000fff400720c */ /* 0x000fe20003f86270 */
[----:B------:R-:W-:-:S02]  /*b430*/  VIADD R240, R236, 0x1c ;  /* 0x0000001cecf07836 */ /* 0x000fc40000000000 */
[----:B------:R-:W-:Y:S02]  /*b440*/  VIADD R241, R236, 0x1e ;  /* 0x0000001eecf17836 */ /* 0x000fe40000000000 */
[----:B------:R-:W-:Y:S01]  /*b450*/  @!P1 IMAD.IADD R246, R246, 0x1, -R4 ;  /* 0x00000001f6f69824 */ /* 0x000fe200078e0a04 */
[----:B------:R-:W-:Y:S01]  /*b460*/  ISETP.GE.AND P1, PT, R248, RZ, PT ;  /* 0x000000fff800720c */ /* 0x000fe20003f26270 */
[----:B------:R-:W-:Y:S01]  /*b470*/  @!P0 IMAD.MOV R232, RZ, RZ, -R232 ;  /* 0x000000ffffe88224 */ /* 0x000fe200078e0ae8 */
[----:B------:R-:W-:Y:S01]  /*b480*/  ISETP.GE.AND P0, PT, R243, RZ, PT ;  /* 0x000000fff300720c */ /* 0x000fe20003f06270 */
[----:B------:R-:W-:Y:S01]  /*b490*/  @!P6 IMAD.IADD R128, R128, 0x1, -R234 ;  /* 0x000000018080e824 */ /* 0x000fe200078e0aea */
[----:B------:R-:W-:Y:S01]  /*b4a0*/  IABS R243, R240 ;  /* 0x000000f000f37213 */ /* 0x000fe20000000000 */
[----:B------:R-:W-:Y:S01]  /*b4b0*/  @!P3 IMAD.IADD R247, R247, 0x1, -R4 ;  /* 0x00000001f7f7b824 */ /* 0x000fe200078e0a04 */
[----:B------:R-:W-:Y:S01]  /*b4c0*/  IABS R238, R241 ;  /* 0x000000f100ee7213 */ /* 0x000fe20000000000 */
[----:B------:R-:W-:Y:S01]  /*b4d0*/  IMAD.MOV.U32 R234, RZ, RZ, R237 ;  /* 0x000000ffffea7224 */ /* 0x000fe200078e00ed */
[----:B0-----:R-:W-:Y:S01]  /*b4e0*/  LOP3.LUT R16, R16, 0x3f, RZ, 0xc0, !PT ;  /* 0x0000003f10107812 */ /* 0x001fe200078ec0ff */
[----:B------:R-:W-:Y:S01]  /*b4f0*/  IMAD.HI.U32 R237, R2, R243, RZ ;  /* 0x000000f302ed7227 */ /* 0x000fe200078e00ff */
[----:B------:R-:W-:-:S03]  /*b500*/  ISETP.GE.AND P3, PT, R251, RZ, PT ;  /* 0x000000fffb00720c */ /* 0x000fc60003f66270 */
[----:B------:R-:W-:Y:S01]  /*b510*/  @!P4 IMAD.MOV R234, RZ, RZ, -R234 ;  /* 0x000000ffffeac224 */ /* 0x000fe200078e0aea */
[C---:B------:R-:W-:Y:S01]  /*b520*/  ISETP.GT.U32.AND P4, PT, R4.reuse, R247, PT ;  /* 0x000000f70400720c */ /* 0x040fe20003f84070 */
[----:B------:R-:W-:Y:S02]  /*b530*/  IMAD.MOV R237, RZ, RZ, -R237 ;  /* 0x000000ffffed7224 */ /* 0x000fe400078e0aed */
[----:B------:R-:W-:Y:S01]  /*b540*/  IMAD.MOV.U32 R248, RZ, RZ, R238 ;  /* 0x000000fffff87224 */ /* 0x000fe200078e00ee */
[----:B------:R-:W-:Y:S01]  /*b550*/  SEL R238, RZ, 0x90, !P2 ;  /* 0x00000090ffee7807 */ /* 0x000fe20005000000 */
[----:B------:R-:W-:Y:S01]  /*b560*/  IMAD R243, R4, R237, R243 ;  /* 0x000000ed04f37224 */ /* 0x000fe200078e02f3 */
[----:B------:R-:W-:Y:S01]  /*b570*/  ISETP.GE.AND P2, PT, R242, RZ, PT ;  /* 0x000000fff200720c */ /* 0x000fe20003f46270 */
[----:B------:R-:W-:Y:S02]  /*b580*/  IMAD.SHL.U32 R244, R16, 0x2, RZ ;  /* 0x0000000210f47824 */ /* 0x000fe400078e00ff */
[----:B------:R-:W-:-:S02]  /*b590*/  VIADD R252, R236, 0x1a ;  /* 0x0000001aecfc7836 */ /* 0x000fc40000000000 */
[----:B------:R-:W-:Y:S01]  /*b5a0*/  IMAD.HI.U32 R239, R2, R248, RZ ;  /* 0x000000f802ef7227 */ /* 0x000fe200078e00ff */
[----:B------:R-:W-:Y:S02]  /*b5b0*/  LOP3.LUT R16, R238, R244, RZ, 0x3c, !PT ;  /* 0x000000f4ee107212 */ /* 0x000fe400078e3cff */
[----:B------:R-:W-:Y:S01]  /*b5c0*/  IABS R249, R252 ;  /* 0x000000fc00f97213 */ /* 0x000fe20000000000 */
[----:B------:R-:W-:Y:S01]  /*b5d0*/  @!P4 IMAD.IADD R247, R247, 0x1, -R4 ;  /* 0x00000001f7f7c824 */ /* 0x000fe200078e0a04 */
[----:B------:R-:W-:Y:S01]  /*b5e0*/  ISETP.GT.U32.AND P4, PT, R4, R243, PT ;  /* 0x000000f30400720c */ /* 0x000fe20003f84070 */
[----:B------:R0:W-:Y:S01]  /*b5f0*/  STL [R1+0x96c], R16 ;  /* 0x00096c1001007387 */ /* 0x0001e20000100800 */
[----:B------:R-:W-:Y:S02]  /*b600*/  IMAD.MOV R239, RZ, RZ, -R239 ;  /* 0x000000ffffef7224 */ /* 0x000fe400078e0aef */
[----:B------:R-:W-:-:S04]  /*b610*/  IMAD.HI.U32 R237, R2, R249, RZ ;  /* 0x000000f902ed7227 */ /* 0x000fc800078e00ff */
[----:B------:R-:W-:Y:S02]  /*b620*/  @!P5 IMAD.MOV R245, RZ, RZ, -R245 ;  /* 0x000000fffff5d224 */ /* 0x000fe400078e0af5 */
[----:B------:R-:W-:Y:S02]  /*b630*/  IMAD.MOV R237, RZ, RZ, -R237 ;  /* 0x000000ffffed7224 */ /* 0x000fe400078e0aed */
[----:B0-----:R-:W-:Y:S02]  /*b640*/  VIADD R16, R236, 0x18 ;  /* 0x00000018ec107836 */ /* 0x001fe40000000000 */
[----:B------:R-:W-:Y:S02]  /*b650*/  @!P4 IMAD.IADD R243, R243, 0x1, -R4 ;  /* 0x00000001f3f3c824 */ /* 0x000fe400078e0a04 */
[C---:B------:R-:W-:Y:S01]  /*b660*/  IMAD R248, R4.reuse, R239, R248 ;  /* 0x000000ef04f87224 */ /* 0x040fe200078e02f8 */
[----:B------:R-:W-:Y:S01]  /*b670*/  IABS R250, R16 ;  /* 0x0000001000fa7213 */ /* 0x000fe20000000000 */
[----:B------:R-:W-:Y:S01]  /*b680*/  @!P1 IMAD.MOV R233, RZ, RZ, -R233 ;  /* 0x000000ffffe99224 */ /* 0x000fe200078e0ae9 */
[----:B------:R-:W-:Y:S01]  /*b690*/  ISETP.GT.U32.AND P5, PT, R4, R243, PT ;  /* 0x000000f30400720c */ /* 0x000fe20003fa4070 */
[----:B------:R-:W-:Y:S01]  /*b6a0*/  @!P3 IMAD.MOV R235, RZ, RZ, -R235 ;  /* 0x000000ffffebb224 */ /* 0x000fe200078e0aeb */
[----:B------:R-:W-:Y:S01]  /*b6b0*/  ISETP.GE.AND P1, PT, R15, RZ, PT ;  /* 0x000000ff0f00720c */ /* 0x000fe20003f26270 */
[----:B------:R-:W-:Y:S01]  /*b6c0*/  IMAD.HI.U32 R238, R2, R250, RZ ;  /* 0x000000fa02ee7227 */ /* 0x000fe200078e00ff */
[----:B------:R-:W-:-:S02]  /*b6d0*/  ISETP.NE.AND P3, PT, R126, RZ, PT ;  /* 0x000000ff7e00720c */ /* 0x000fc40003f65270 */
[C---:B------:R-:W-:Y:S01]  /*b6e0*/  ISETP.GT.U32.AND P6, PT, R4.reuse, R248, PT ;  /* 0x000000f80400720c */ /* 0x040fe20003fc4070 */
[----:B------:R-:W-:Y:S02]  /*b6f0*/  IMAD.MOV R238, RZ, RZ, -R238 ;  /* 0x000000ffffee7224 */ /* 0x000fe400078e0aee */
[C---:B------:R-:W-:Y:S02]  /*b700*/  IMAD R249, R4.reuse, R237, R249 ;  /* 0x000000ed04f97224 */ /* 0x040fe400078e02f9 */
[C---:B------:R-:W-:Y:S02]  /*b710*/  IMAD R250, R4.reuse, R238, R250 ;  /* 0x000000ee04fa7224 */ /* 0x040fe400078e02fa */
[----:B------:R-:W-:Y:S01]  /*b720*/  @!P5 IMAD.IADD R243, R243, 0x1, -R4 ;  /* 0x00000001f3f3d824 */ /* 0x000fe200078e0a04 */
[----:B------:R-:W-:Y:S01]  /*b730*/  ISETP.GT.U32.AND P4, PT, R4, R249, PT ;  /* 0x000000f90400720c */ /* 0x000fe20003f84070 */
[----:B------:R-:W-:Y:S01]  /*b740*/  VIADD R20, R236, 0x14 ;  /* 0x00000014ec147836 */ /* 0x000fe20000000000 */
[----:B------:R-:W-:Y:S01]  /*b750*/  ISETP.GT.U32.AND P5, PT, R4, R250, PT ;  /* 0x000000fa0400720c */ /* 0x000fe20003fa4070 */
[----:B------:R-:W-:Y:S01]  /*b760*/  @!P1 IMAD.MOV R128, RZ, RZ, -R128 ;  /* 0x000000ffff809224 */ /* 0x000fe200078e0a80 */
[----:B------:R-:W-:Y:S01]  /*b770*/  @!P3 LOP3.LUT R128, RZ, R126, RZ, 0x33, !PT ;  /* 0x0000007eff80b212 */ /* 0x000fe200078e33ff */
[C---:B------:R-:W-:Y:S01]  /*b780*/  VIADD R244, R236.reuse, 0x16 ;  /* 0x00000016ecf47836 */ /* 0x040fe20000000000 */
[----:B------:R-:W-:Y:S01]  /*b790*/  IABS R126, R20 ;  /* 0x00000014007e7213 */ /* 0x000fe20000000000 */
[----:B------:R-:W-:Y:S01]  /*b7a0*/  VIADD R18, R236, 0x12 ;  /* 0x00000012ec127836 */ /* 0x000fe20000000000 */
        /* <DEDUP_REMOVED lines=8> */
[----:B------:R-:W-:-:S02]  /*b830*/  IABS R238, R15 ;  /* 0x0000000f00ee7213 */ /* 0x000fc40000000000 */
[----:B------:R-:W-:Y:S01]  /*b840*/  ISETP.GE.AND P1, PT, R241, RZ, PT ;  /* 0x000000fff100720c */ /* 0x000fe20003f26270 */
[----:B------:R-:W-:Y:S01]  /*b850*/  @!P5 IMAD.IADD R250, R250, 0x1, -R4 ;  /* 0x00000001fafad824 */ /* 0x000fe200078e0a04 */
[----:B------:R-:W-:Y:S01]  /*b860*/  ISETP.GE.AND P4, PT, R252, RZ, PT ;  /* 0x000000fffc00720c */ /* 0x000fe20003f86270 */
[----:B------:R-:W-:Y:S01]  /*b870*/  @!P2 IMAD.MOV R246, RZ, RZ, -R246 ;  /* 0x000000fffff6a224 */ /* 0x000fe200078e0af6 */
[----:B------:R-:W-:Y:S01]  /*b880*/  ISETP.GT.U32.AND P2, PT, R4, R249, PT ;  /* 0x000000f90400720c */ /* 0x000fe20003f44070 */
[----:B------:R-:W-:Y:S01]  /*b890*/  IMAD.HI.U32 R239, R2, R251, RZ ;  /* 0x000000fb02ef7227 */ /* 0x000fe200078e00ff */
[----:B------:R-:W-:-:S03]  /*b8a0*/  ISETP.GT.U32.AND P5, PT, R4, R250, PT ;  /* 0x000000fa0400720c */ /* 0x000fc60003fa4070 */
[----:B------:R-:W-:Y:S02]  /*b8b0*/  IMAD.MOV R240, RZ, RZ, -R240 ;  /* 0x000000fffff07224 */ /* 0x000fe400078e0af0 */
[----:B------:R-:W-:-:S04]  /*b8c0*/  IMAD.HI.U32 R242, R2, R237, RZ ;  /* 0x000000ed02f27227 */ /* 0x000fc800078e00ff */
[----:B------:R-:W-:Y:S02]  /*b8d0*/  IMAD.MOV R239, RZ, RZ, -R239 ;  /* 0x000000ffffef7224 */ /* 0x000fe400078e0aef */
[----:B------:R-:W-:Y:S02]  /*b8e0*/  IMAD R126, R4, R240, R126 ;  /* 0x000000f0047e7224 */ /* 0x000fe400078e027e */
[----:B------:R-:W-:-:S04]  /*b8f0*/  IMAD.HI.U32 R241, R2, R238, RZ ;  /* 0x000000ee02f17227 */ /* 0x000fc800078e00ff */
[----:B------:R-:W-:Y:S02]  /*b900*/  IMAD.MOV R240, RZ, RZ, -R242 ;  /* 0x000000fffff07224 */ /* 0x000fe400078e0af2 */
[C---:B------:R-:W-:Y:S02]  /*b910*/  IMAD R251, R4.reuse, R239, R251 ;  /* 0x000000ef04fb7224 */ /* 0x040fe400078e02fb */
[----:B------:R-:W-:Y:S02]  /*b920*/  IMAD.MOV R239, RZ, RZ, -R241 ;  /* 0x000000ffffef7224 */ /* 0x000fe400078e0af1 */
[----:B------:R-:W-:Y:S02]  /*b930*/  IMAD R237, R4, R240, R237 ;  /* 0x000000f004ed7224 */ /* 0x000fe400078e02ed */
[----:B------:R-:W-:Y:S01]  /*b940*/  @!P6 IMAD.IADD R248, R248, 0x1, -R4 ;  /* 0x00000001f8f8e824 */ /* 0x000fe200078e0a04 */
[----:B------:R-:W-:Y:S01]  /*b950*/  ISETP.GE.AND P6, PT, R236, RZ, PT ;  /* 0x000000ffec00720c */ /* 0x000fe20003fc6270 */
[----:B------:R-:W-:-:S02]  /*b960*/  IMAD R238, R4, R239, R238 ;  /* 0x000000ef04ee7224 */ /* 0x000fc400078e02ee */
[--C-:B------:R-:W-:Y:S01]  /*b970*/  @!P2 IMAD.IADD R249, R249, 0x1, -R4.reuse ;  /* 0x00000001f9f9a824 */ /* 0x100fe200078e0a04 */
[----:B------:R-:W-:Y:S01]  /*b980*/  ISETP.GT.U32.AND P2, PT, R4, R237, PT ;  /* 0x000000ed0400720c */ /* 0x000fe20003f44070 */
[--C-:B------:R-:W-:Y:S01]  /*b990*/  @!P5 IMAD.IADD R250, R250, 0x1, -R4.reuse ;  /* 0x00000001fafad824 */ /* 0x100fe200078e0a04 */
[----:B------:R-:W-:Y:S01]  /*b9a0*/  ISETP.GT.U32.AND P5, PT, R4, R238, PT ;  /* 0x000000ee0400720c */ /* 0x000fe20003fa4070 */
[----:B------:R-:W-:Y:S02]  /*b9b0*/  VIADD R154, R236, 0xe ;  /* 0x0000000eec9a7836 */ /* 0x000fe40000000000 */
[----:B------:R-:W-:Y:S01]  /*b9c0*/  @!P3 IMAD.MOV R243, RZ, RZ, -R243 ;  /* 0x000000fffff3b224 */ /* 0x000fe200078e0af3 */
[----:B------:R-:W-:Y:S01]  /*b9d0*/  ISETP.GT.U32.AND P3, PT, R4, R126, PT ;  /* 0x0000007e0400720c */ /* 0x000fe20003f64070 */
[----:B------:R-:W-:Y:S01]  /*b9e0*/  VIADD R153, R236, 0xc ;  /* 0x0000000cec997836 */ /* 0x000fe20000000000 */
[----:B------:R-:W-:Y:S01]  /*b9f0*/  IABS R239, R154 ;  /* 0x0000009a00ef7213 */ /* 0x000fe20000000000 */
[----:B------:R-:W-:Y:S01]  /*ba00*/  @!P6 IMAD.MOV R247, RZ, RZ, -R247 ;  /* 0x000000fffff7e224 */ /* 0x000fe200078e0af7 */
[----:B------:R-:W-:Y:S01]  /*ba10*/  ISETP.GT.U32.AND P6, PT, R4, R251, PT ;  /* 0x000000fb0400720c */ /* 0x000fe20003fc4070 */
[----:B------:R-:W-:Y:S01]  /*ba20*/  @!P4 IMAD.MOV R249, RZ, RZ, -R249 ;  /* 0x000000fffff9c224 */ /* 0x000fe200078e0af9 */
[----:B------:R-:W-:Y:S01]  /*ba30*/  IABS R240, R153 ;  /* 0x0000009900f07213 */ /* 0x000fe20000000000 */
[----:B------:R-:W-:-:S02]  /*ba40*/  @!P2 IMAD.IADD R237, R237, 0x1, -R4 ;  /* 0x00000001ededa824 */ /* 0x000fc400078e0a04 */
[--C-:B------:R-:W-:Y:S02]  /*ba50*/  @!P5 IMAD.IADD R238, R238, 0x1, -R4.reuse ;  /* 0x00000001eeeed824 */ /* 0x100fe400078e0a04 */
[----:B------:R-:W-:Y:S01]  /*ba60*/  IMAD.HI.U32 R241, R2, R239, RZ ;  /* 0x000000ef02f17227 */ /* 0x000fe200078e00ff */
[C---:B------:R-:W-:Y:S02]  /*ba70*/  ISETP.GT.U32.AND P5, PT, R4.reuse, R237, PT ;  /* 0x000000ed0400720c */ /* 0x040fe40003fa4070 */
[----:B------:R-:W-:Y:S01]  /*ba80*/  ISETP.GT.U32.AND P4, PT, R4, R238, PT ;  /* 0x000000ee0400720c */ /* 0x000fe20003f84070 */
[----:B------:R-:W-:Y:S02]  /*ba90*/  IMAD.MOV R241, RZ, RZ, -R241 ;  /* 0x000000fffff17224 */ /* 0x000fe400078e0af1 */
[--C-:B------:R-:W-:Y:S01]  /*baa0*/  @!P6 IMAD.IADD R251, R251, 0x1, -R4.reuse ;  /* 0x00000001fbfbe824 */ /* 0x100fe200078e0a04 */
[----:B------:R-:W-:Y:S01]  /*bab0*/  ISETP.GE.AND P6, PT, R244, RZ, PT ;  /* 0x000000fff400720c */ /* 0x000fe20003fc6270 */
[----:B------:R-:W-:-:S02]  /*bac0*/  @!P3 IMAD.IADD R126, R126, 0x1, -R4 ;  /* 0x000000017e7eb824 */ /* 0x000fc400078e0a04 */
[C---:B------:R-:W-:Y:S01]  /*bad0*/  IMAD R239, R4.reuse, R241, R239 ;  /* 0x000000f104ef7224 */ /* 0x040fe200078e02ef */
[----:B------:R-:W-:Y:S01]  /*bae0*/  ISETP.GT.U32.AND P3, PT, R4, R251, PT ;  /* 0x000000fb0400720c */ /* 0x000fe20003f64070 */
[----:B------:R-:W-:Y:S01]  /*baf0*/  @!P1 IMAD.MOV R248, RZ, RZ, -R248 ;  /* 0x000000fffff89224 */ /* 0x000fe200078e0af8 */
[----:B------:R-:W-:Y:S01]  /*bb00*/  ISETP.GE.AND P1, PT, R16, RZ, PT ;  /* 0x000000ff1000720c */ /* 0x000fe20003f26270 */
[----:B------:R-:W-:Y:S01]  /*bb10*/  VIADD R16, R236, 0xa ;  /* 0x0000000aec107836 */ /* 0x000fe20000000000 */
[C---:B------:R-:W-:Y:S01]  /*bb20*/  ISETP.GT.U32.AND P2, PT, R4.reuse, R126, PT ;  /* 0x0000007e0400720c */ /* 0x040fe20003f44070 */
[----:B------:R-:W-:Y:S01]  /*bb30*/  @!P5 IMAD.IADD R237, R237, 0x1, -R4 ;  /* 0x00000001ededd824 */ /* 0x000fe200078e0a04 */
[----:B------:R-:W-:Y:S01]  /*bb40*/  ISETP.GT.U32.AND P5, PT, R4, R239, PT ;  /* 0x000000ef0400720c */ /* 0x000fe20003fa4070 */
[----:B------:R-:W-:Y:S01]  /*bb50*/  IMAD.HI.U32 R242, R2, R240, RZ ;  /* 0x000000f002f27227 */ /* 0x000fe200078e00ff */
[----:B------:R-:W-:-:S03]  /*bb60*/  IABS R252, R16 ;  /* 0x0000001000fc7213 */ /* 0x000fc60000000000 */
[----:B------:R-:W-:Y:S02]  /*bb70*/  IMAD.MOV R241, RZ, RZ, -R242 ;  /* 0x000000fffff17224 */ /* 0x000fe400078e0af2 */
[----:B------:R-:W-:Y:S01]  /*bb80*/  @!P4 IMAD.IADD R238, R238, 0x1, -R4 ;  /* 0x00000001eeeec824 */ /* 0x000fe200078e0a04 */
[----:B------:R-:W-:Y:S01]  /*bb90*/  ISETP.GE.AND P4, PT, R15, RZ, PT ;  /* 0x000000ff0f00720c */ /* 0x000fe20003f86270 */
[----:B------:R-:W-:-:S04]  /*bba0*/  IMAD.HI.U32 R244, R2, R252, RZ ;  /* 0x000000fc02f47227 */ /* 0x000fc800078e00ff */
[----:B------:R-:W-:Y:S02]  /*bbb0*/  IMAD R240, R4, R241, R240 ;  /* 0x000000f104f07224 */ /* 0x000fe400078e02f0 */
[----:B------:R-:W-:Y:S02]  /*bbc0*/  VIADD R15, R236, 0x8 ;  /* 0x00000008ec0f7836 */ /* 0x000fe40000000000 */
[--C-:B------:R-:W-:Y:S01]  /*bbd0*/  @!P3 IMAD.IADD R251, R251, 0x1, -R4.reuse ;  /* 0x00000001fbfbb824 */ /* 0x100fe200078e0a04 */
[----:B------:R-:W-:Y:S01]  /*bbe0*/  ISETP.GE.AND P3, PT, R20, RZ, PT ;  /* 0x000000ff1400720c */ /* 0x000fe20003f66270 */
[----:B------:R-:W-:Y:S01]  /*bbf0*/  @!P2 IMAD.IADD R126, R126, 0x1, -R4 ;  /* 0x000000017e7ea824 */ /* 0x000fe200078e0a04 */
[----:B------:R-:W-:Y:S01]  /*bc00*/  ISETP.GE.AND P2, PT, R18, RZ, PT ;  /* 0x000000ff1200720c */ /* 0x000fe20003f46270 */
[----:B------:R-:W-:Y:S02]  /*bc10*/  IMAD.MOV R242, RZ, RZ, -R244 ;  /* 0x000000fffff27224 */ /* 0x000fe400078e0af4 */
[----:B------:R-:W-:-:S02]  /*bc20*/  VIADD R22, R236, 0x6 ;  /* 0x00000006ec167836 */ /* 0x000fc40000000000 */
[C---:B------:R-:W-:Y:S02]  /*bc30*/  VIADD R20, R236.reuse, 0x4 ;  /* 0x00000004ec147836 */ /* 0x040fe40000000000 */
[----:B------:R-:W-:Y:S01]  /*bc40*/  VIADD R18, R236, 0x2 ;  /* 0x00000002ec127836 */ /* 0x000fe20000000000 */
[----:B------:R-:W-:Y:S01]  /*bc50*/  IABS R236, R15 ;  /* 0x0000000f00ec7213 */ /* 0x000fe20000000000 */
[----:B------:R-:W-:Y:S01]  /*bc60*/  @!P5 IMAD.IADD R239, R239, 0x1, -R4 ;  /* 0x00000001efefd824 */ /* 0x000fe200078e0a04 */
[C---:B------:R-:W-:Y:S01]  /*bc70*/  ISETP.GT.U32.AND P5, PT, R4.reuse, R240, PT ;  /* 0x000000f00400720c */ /* 0x040fe20003fa4070 */
[----:B------:R-:W-:Y:S01]  /*bc80*/  IMAD R252, R4, R242, R252 ;  /* 0x000000f204fc7224 */ /* 0x000fe200078e02fc */
[----:B------:R-:W-:Y:S01]  /*bc90*/  IABS R244, R22 ;  /* 0x0000001600f47213 */ /* 0x000fe20000000000 */
[----:B------:R-:W-:Y:S01]  /*bca0*/  IMAD R156, R0, UR8, RZ ;  /* 0x00000008009c7c24 */ /* 0x000fe2000f8e02ff */
[----:B------:R-:W-:Y:S01]  /*bcb0*/  IABS R241, R20 ;  /* 0x0000001400f17213 */ /* 0x000fe20000000000 */
[----:B------:R-:W-:Y:S01]  /*bcc0*/  IMAD R0, RZ, RZ, -UR8 ;  /* 0x80000008ff007e24 */ /* 0x000fe2000f8e02ff */
[----:B------:R-:W-:Y:S01]  /*bcd0*/  IABS R242, R18 ;  /* 0x0000001200f27213 */ /* 0x000fe20000000000 */
[----:B------:R-:W-:-:S04]  /*bce0*/  IMAD.HI.U32 R163, R2, R236, RZ ;  /* 0x000000ec02a37227 */ /* 0x000fc800078e00ff */
[----:B------:R-:W-:Y:S02]  /*bcf0*/  IMAD R161, R0, 0x4, R156 ;  /* 0x0000000400a17824 */ /* 0x000fe400078e029c */
[----:B------:R-:W-:-:S03]  /*bd00*/  IMAD.HI.U32 R160, R2, R244, RZ ;  /* 0x000000f402a07227 */ /* 0x000fc600078e00ff */
[----:B------:R0:W-:Y:S01]  /*bd10*/  STL [R1+0x3f4], R161 ;  /* 0x0003f4a101007387 */ /* 0x0001e20000100800 */
[----:B------:R-:W-:-:S04]  /*bd20*/  IMAD.HI.U32 R158, R2, R241, RZ ;  /* 0x000000f1029e7227 */ /* 0x000fc800078e00ff */
[----:B------:R-:W-:-:S04]  /*bd30*/  IMAD.HI.U32 R156, R2, R242, RZ ;  /* 0x000000f2029c7227 */ /* 0x000fc800078e00ff */
[----:B------:R-:W-:Y:S02]  /*bd40*/  IMAD.MOV R2, RZ, RZ, -R163 ;  /* 0x000000ffff027224 */ /* 0x000fe400078e0aa3 */
[----:B------:R-:W-:Y:S01]  /*bd50*/  @!P5 IMAD.IADD R240, R240, 0x1, -R4 ;  /* 0x00000001f0f0d824 */ /* 0x000fe200078e0a04 */
[C---:B------:R-:W-:Y:S01]  /*bd60*/  ISETP.GT.U32.AND P5, PT, R4.reuse, R252, PT ;  /* 0x000000fc0400720c */ /* 0x040fe20003fa4070 */
[----:B------:R-:W-:Y:S01]  /*bd70*/  IMAD R236, R4, R2, R236 ;  /* 0x0000000204ec7224 */ /* 0x000fe200078e02ec */
[----:B------:R-:W2:Y:S01]  /*bd80*/  LDL.LU R163, [R1+0x9f4] ;  /* 0x0009f40001a37983 */ /* 0x000ea20000300800 */
[----:B------:R-:W-:Y:S02]  /*bd90*/  @!P6 IMAD.MOV R251, RZ, RZ, -R251 ;  /* 0x000000fffffbe224 */ /* 0x000fe400078e0afb */
[----:B0-----:R-:W-:Y:S01]  /*bda0*/  IMAD R161, R0, 0x4, R161 ;  /* 0x0000000400a17824 */ /* 0x001fe200078e02a1 */
[----:B------:R-:W-:Y:S01]  /*bdb0*/  ISETP.GT.U32.AND P6, PT, R4, R236, PT ;  /* 0x000000ec0400720c */ /* 0x000fe20003fc4070 */
[----:B------:R-:W-:-:S02]  /*bdc0*/  IMAD.MOV R160, RZ, RZ, -R160 ;  /* 0x000000ffffa07224 */ /* 0x000fc400078e0aa0 */
[----:B------:R-:W-:Y:S01]  /*bdd0*/  IMAD.MOV R158, RZ, RZ, -R158 ;  /* 0x000000ffff9e7224 */ /* 0x000fe200078e0a9e */
[----:B------:R0:W-:Y:S01]  /*bde0*/  STL [R1+0x40c], R161 ;  /* 0x00040ca101007387 */ /* 0x0001e20000100800 */
[----:B------:R-:W-:Y:S02]  /*bdf0*/  IMAD.MOV R156, RZ, RZ, -R156 ;  /* 0x000000ffff9c7224 */ /* 0x000fe400078e0a9c */
[----:B------:R-:W-:Y:S02]  /*be00*/  IMAD R2, R0, 0x4, R161 ;  /* 0x0000000400027824 */ /* 0x000fe400078e02a1 */
[----:B------:R-:W-:Y:S02]  /*be10*/  @!P5 IMAD.IADD R252, R252, 0x1, -R4 ;  /* 0x00000001fcfcd824 */ /* 0x000fe400078e0a04 */
[C---:B------:R-:W-:Y:S02]  /*be20*/  IMAD R244, R4.reuse, R160, R244 ;  /* 0x000000a004f47224 */ /* 0x040fe400078e02f4 */
[C---:B------:R-:W-:Y:S01]  /*be30*/  IMAD R241, R4.reuse, R158, R241 ;  /* 0x0000009e04f17224 */ /* 0x040fe200078e02f1 */
[----:B0-----:R-:W3:Y:S01]  /*be40*/  LDL.LU R161, [R1+0x9f0] ;  /* 0x0009f00001a17983 */ /* 0x001ee20000300800 */
[----:B------:R-:W-:-:S03]  /*be50*/  IMAD R242, R4, R156, R242 ;  /* 0x0000009c04f27224 */ /* 0x000fc600078e02f2 */
[----:B------:R-:W4:Y:S01]  /*be60*/  LDL.LU R160, [R1+0x9ec] ;  /* 0x0009ec0001a07983 */ /* 0x000f220000300800 */
[----:B------:R-:W-:Y:S01]  /*be70*/  @!P3 IMAD.MOV R126, RZ, RZ, -R126 ;  /* 0x000000ffff7eb224 */ /* 0x000fe200078e0a7e */
[----:B------:R-:W-:Y:S02]  /*be80*/  ISETP.GT.U32.AND P3, PT, R4, R252, PT ;  /* 0x000000fc0400720c */ /* 0x000fe40003f64070 */
[----:B------:R-:W2:Y:S01]  /*be90*/  LDL.LU R158, [R1+0x9e8] ;  /* 0x0009e800019e7983 */ /* 0x000ea20000300800 */
[----:B------:R-:W-:Y:S01]  /*bea0*/  @!P6 IMAD.IADD R236, R236, 0x1, -R4 ;  /* 0x00000001ecece824 */ /* 0x000fe200078e0a04 */
[----:B------:R-:W-:Y:S02]  /*beb0*/  ISETP.GE.AND P6, PT, R16, RZ, PT ;  /* 0x000000ff1000720c */ /* 0x000fe40003fc6270 */
[----:B------:R-:W3:Y:S01]  /*bec0*/  LDL.LU R156, [R1+0x9e4] ;  /* 0x0009e400019c7983 */ /* 0x000ee20000300800 */
[C---:B------:R-:W-:Y:S01]  /*bed0*/  ISETP.GT.U32.AND P5, PT, R4.reuse, R240, PT ;  /* 0x000000f00400720c */ /* 0x040fe20003fa4070 */
[----:B------:R-:W-:Y:S01]  /*bee0*/  @!P1 IMAD.MOV R250, RZ, RZ, -R250 ;  /* 0x000000fffffa9224 */ /* 0x000fe200078e0afa */
[C---:B------:R-:W-:Y:S01]  /*bef0*/  ISETP.GT.U32.AND P1, PT, R4.reuse, R239, PT ;  /* 0x000000ef0400720c */ /* 0x040fe20003f24070 */
[----:B------:R0:W-:Y:S01]  /*bf00*/  STL [R1+0x3fc], R2 ;  /* 0x0003fc0201007387 */ /* 0x0001e20000100800 */
[----:B------:R-:W-:Y:S01]  /*bf10*/  @!P2 IMAD.MOV R237, RZ, RZ, -R237 ;  /* 0x000000ffffeda224 */ /* 0x000fe200078e0aed */
[----:B------:R-:W-:Y:S01]  /*bf20*/  ISETP.GT.U32.AND P2, PT, R4, R244, PT ;  /* 0x000000f40400720c */ /* 0x000fe20003f44070 */
[----:B------:R-:W-:Y:S01]  /*bf30*/  @!P3 IMAD.IADD R252, R252, 0x1, -R4 ;  /* 0x00000001fcfcb824 */ /* 0x000fe200078e0a04 */
[----:B------:R-:W1:Y:S01]  /*bf40*/  S2R R16, SR_TID.X ;  /* 0x0000000000107919 */ /* 0x000e620000002100 */
[----:B------:R-:W-:Y:S01]  /*bf50*/  ISETP.GE.AND P3, PT, R153, RZ, PT ;  /* 0x000000ff9900720c */ /* 0x000fe20003f66270 */
[----:B------:R-:W-:Y:S01]  /*bf60*/  @!P4 IMAD.MOV R238, RZ, RZ, -R238 ;  /* 0x000000ffffeec224 */ /* 0x000fe200078e0aee */
[----:B------:R-:W-:Y:S01]  /*bf70*/  ISETP.GT.U32.AND P4, PT, R4, R241, PT ;  /* 0x000000f10400720c */ /* 0x000fe20003f84070 */
[----:B0-----:R-:W-:-:S02]  /*bf80*/  IMAD R2, R0, 0x4, R2 ;  /* 0x0000000400027824 */ /* 0x001fc400078e0202 */
[--C-:B------:R-:W-:Y:S01]  /*bf90*/  @!P5 IMAD.IADD R240, R240, 0x1, -R4.reuse ;  /* 0x00000001f0f0d824 */ /* 0x100fe200078e0a04 */
[----:B------:R-:W-:Y:S01]  /*bfa0*/  ISETP.GT.U32.AND P5, PT, R4, R242, PT ;  /* 0x000000f20400720c */ /* 0x000fe20003fa4070 */
[--C-:B------:R-:W-:Y:S01]  /*bfb0*/  @!P1 IMAD.IADD R239, R239, 0x1, -R4.reuse ;  /* 0x00000001efef9824 */ /* 0x100fe200078e0a04 */
[----:B------:R0:W-:Y:S01]  /*bfc0*/  STL [R1+0x404], R2 ;  /* 0x0004040201007387 */ /* 0x0001e20000100800 */
[----:B------:R-:W-:Y:S01]  /*bfd0*/  ISETP.GE.AND P1, PT, R154, RZ, PT ;  /* 0x000000ff9a00720c */ /* 0x000fe20003f26270 */
[----:B------:R-:W-:Y:S01]  /*bfe0*/  @!P2 IMAD.IADD R244, R244, 0x1, -R4 ;  /* 0x00000001f4f4a824 */ /* 0x000fe200078e0a04 */
[C---:B------:R-:W-:Y:S02]  /*bff0*/  ISETP.GT.U32.AND P2, PT, R4.reuse, R236, PT ;  /* 0x000000ec0400720c */ /* 0x040fe40003f44070 */
[----:B------:R-:W-:Y:S01]  /*c000*/  @!P3 IMAD.MOV R240, RZ, RZ, -R240 ;  /* 0x000000fffff0b224 */ /* 0x000fe200078e0af0 */
[----:B------:R-:W-:Y:S01]  /*c010*/  ISETP.GE.AND P3, PT, R15, RZ, PT ;  /* 0x000000ff0f00720c */ /* 0x000fe20003f66270 */
[----:B------:R-:W-:Y:S01]  /*c020*/  @!P4 IMAD.IADD R241, R241, 0x1, -R4 ;  /* 0x00000001f1f1c824 */ /* 0x000fe200078e0a04 */
[----:B------:R-:W-:Y:S01]  /*c030*/  ISETP.GT.U32.AND P4, PT, R4, R244, PT ;  /* 0x000000f40400720c */ /* 0x000fe20003f84070 */
[----:B0-----:R-:W-:-:S02]  /*c040*/  IMAD R2, R0, 0x4, R2 ;  /* 0x0000000400027824 */ /* 0x001fc400078e0202 */
[----:B------:R-:W-:-:S03]  /*c050*/  @!P5 IMAD.IADD R242, R242, 0x1, -R4 ;  /* 0x00000001f2f2d824 */ /* 0x000fc600078e0a04 */
[----:B------:R-:W-:Y:S01]  /*c060*/  @!P1 IMAD.MOV R239, RZ, RZ, -R239 ;  /* 0x000000ffffef9224 */ /* 0x000fe200078e0aef */
[----:B------:R0:W-:Y:S01]  /*c070*/  STL [R1+0x3d0], R2 ;  /* 0x0003d00201007387 */ /* 0x0001e20000100800 */
[----:B------:R-:W-:Y:S01]  /*c080*/  ISETP.GT.U32.AND P1, PT, R4, R241, PT ;  /* 0x000000f10400720c */ /* 0x000fe20003f24070 */
[----:B------:R-:W-:Y:S01]  /*c090*/  @!P2 IMAD.IADD R236, R236, 0x1, -R4 ;  /* 0x00000001ececa824 */ /* 0x000fe200078e0a04 */
[----:B------:R-:W-:-:S03]  /*c0a0*/  ISETP.GE.AND P2, PT, R22, RZ, PT ;  /* 0x000000ff1600720c */ /* 0x000fc60003f46270 */
[----:B------:R-:W-:Y:S01]  /*c0b0*/  @!P4 IMAD.IADD R244, R244, 0x1, -R4 ;  /* 0x00000001f4f4c824 */ /* 0x000fe200078e0a04 */
[----:B------:R-:W-:Y:S02]  /*c0c0*/  ISETP.GE.AND P4, PT, R20, RZ, PT ;  /* 0x000000ff1400720c */ /* 0x000fe40003f86270 */
[----:B------:R-:W-:Y:S01]  /*c0d0*/  ISETP.GT.U32.AND P5, PT, R4, R242, PT ;  /* 0x000000f20400720c */ /* 0x000fe20003fa4070 */
[----:B0-----:R-:W-:-:S04]  /*c0e0*/  IMAD R2, R0, 0x4, R2 ;  /* 0x0000000400027824 */ /* 0x001fc800078e0202 */
[----:B------:R-:W-:Y:S01]  /*c0f0*/  @!P1 IMAD.IADD R241, R241, 0x1, -R4 ;  /* 0x00000001f1f19824 */ /* 0x000fe200078e0a04 */
[----:B------:R0:W-:Y:S01]  /*c100*/  STL [R1+0x3d4], R2 ;  /* 0x0003d40201007387 */ /* 0x0001e20000100800 */
[----:B------:R-:W-:Y:S01]  /*c110*/  ISETP.GE.AND P1, PT, R18, RZ, PT ;  /* 0x000000ff1200720c */ /* 0x000fe20003f26270 */
[----:B0-----:R-:W-:-:S05]  /*c120*/  IMAD R2, R0, 0x4, R2 ;  /* 0x0000000400027824 */ /* 0x001fca00078e0202 */
[----:B------:R0:W-:Y:S02]  /*c130*/  STL [R1+0x3dc], R2 ;  /* 0x0003dc0201007387 */ /* 0x0001e40000100800 */
[----:B0-----:R-:W-:-:S04]  /*c140*/  IMAD R2, R0, 0x4, R2 ;  /* 0x0000000400027824 */ /* 0x001fc800078e0202 */
[----:B------:R-:W-:Y:S01]  /*c150*/  IMAD R15, R0, 0x4, R2 ;  /* 0x00000004000f7824 */ /* 0x000fe200078e0202 */
[----:B------:R1:W-:Y:S04]  /*c160*/  STL [R1+0x424], R2 ;  /* 0x0004240201007387 */ /* 0x0003e80000100800 */
[----:B------:R0:W-:Y:S01]  /*c170*/  STL [R1+0x3d8], R15 ;  /* 0x0003d80f01007387 */ /* 0x0001e20000100800 */
[C---:B-1----:R-:W-:Y:S01]  /*c180*/  LOP3.LUT R2, R16.reuse, 0xc0, RZ, 0xc0, !PT ;  /* 0x000000c010027812 */ /* 0x042fe200078ec0ff */
[----:B------:R-:W-:Y:S02]  /*c190*/  IMAD.SHL.U32 R16, R16, 0x2, RZ ;  /* 0x0000000210107824 */ /* 0x000fe400078e00ff */
[----:B0-----:R-:W-:Y:S01]  /*c1a0*/  IMAD R15, R0, 0x4, R15 ;  /* 0x00000004000f7824 */ /* 0x001fe200078e020f */
[----:B------:R-:W-:-:S04]  /*c1b0*/  SHF.R.U32.HI R2, RZ, 0x2, R2 ;  /* 0x00000002ff027819 */ /* 0x000fc80000011602 */
[----:B------:R0:W-:Y:S01]  /*c1c0*/  STL [R1+0x434], R15 ;  /* 0x0004340f01007387 */ /* 0x0001e20000100800 */
[----:B------:R-:W-:Y:S01]  /*c1d0*/  LOP3.LUT R2, R2, 0x1fe, R16, 0x78, !PT ;  /* 0x000001fe02027812 */ /* 0x000fe200078e7810 */
[----:B0-----:R-:W-:-:S05]  /*c1e0*/  IMAD R15, R0, 0x4, R15 ;  /* 0x00000004000f7824 */ /* 0x001fca00078e020f */
[----:B------:R-:W-:Y:S04]  /*c1f0*/  STL [R1+0x43c], R15 ;  /* 0x00043c0f01007387 */ /* 0x000fe80000100800 */
[----:B------:R0:W-:Y:S04]  /*c200*/  STL [R1+0x97c], R2 ;  /* 0x00097c0201007387 */ /* 0x0001e80000100800 */
[----:B------:R-:W4:Y:S04]  /*c210*/  LDL.LU R154, [R1+0x20] ;  /* 0x00002000019a7983 */ /* 0x000f280000300800 */
[----:B------:R-:W2:Y:S01]  /*c220*/  LDL.LU R153, [R1+0x1c] ;  /* 0x00001c0001997983 */ /* 0x000ea20000300800 */
[----:B0-----:R-:W-:-:S03]  /*c230*/  IMAD R2, R0, 0x4, R15 ;  /* 0x0000000400027824 */ /* 0x001fc600078e020f */
[----:B------:R-:W3:Y:S04]  /*c240*/  LDL.LU R22, [R1+0x18] ;  /* 0x0000180001167983 */ /* 0x000ee80000300800 */
[----:B------:R0:W-:Y:S04]  /*c250*/  STL [R1+0x444], R2 ;  /* 0x0004440201007387 */ /* 0x0001e80000100800 */
[----:B------:R-:W3:Y:S04]  /*c260*/  LDL.LU R20, [R1+0x14] ;  /* 0x0000140001147983 */ /* 0x000ee80000300800 */
[----:B------:R-:W3:Y:S04]  /*c270*/  LDL.LU R18, [R1+0x10] ;  /* 0x0000100001127983 */ /* 0x000ee80000300800 */
[----:B------:R-:W3:Y:S04]  /*c280*/  LDL.LU R16, [R1+0xc] ;  /* 0x00000c0001107983 */ /* 0x000ee80000300800 */
[----:B------:R-:W3:Y:S01]  /*c290*/  LDL.LU R15, [R1+0x8] ;  /* 0x00000800010f7983 */ /* 0x000ee20000300800 */
[----:B------:R-:W-:-:S02]  /*c2a0*/  @!P5 IMAD.IADD R242, R242, 0x1, -R4 ;  /* 0x00000001f2f2d824 */ /* 0x000fc400078e0a04 */
[----:B------:R-:W1:Y:S01]  /*c2b0*/  S2R R4, SR_TID.X ;  /* 0x0000000000047919 */ /* 0x000e620000002100 */
[----:B0-----:R-:W-:Y:S01]  /*c2c0*/  IMAD R2, R0, 0x4, R2 ;  /* 0x0000000400027824 */ /* 0x001fe200078e0202 */
[----:B------:R-:W-:-:S04]  /*c2d0*/  ISETP.NE.AND P5, PT, R127, RZ, PT ;  /* 0x000000ff7f00720c */ /* 0x000fc80003fa5270 */
[----:B------:R0:W-:Y:S01]  /*c2e0*/  STL [R1+0x44c], R2 ;  /* 0x00044c0201007387 */ /* 0x0001e20000100800 */
[----:B------:R-:W-:Y:S01]  /*c2f0*/  @!P6 IMAD.MOV R252, RZ, RZ, -R252 ;  /* 0x000000fffffce224 */ /* 0x000fe200078e0afc */
[----:B------:R-:W-:Y:S01]  /*c300*/  LOP3.LUT R127, RZ, R127, RZ, 0x33, !PT ;  /* 0x0000007fff7f7212 */ /* 0x000fe200078e33ff */
[----:B0-----:R-:W-:-:S05]  /*c310*/  IMAD R2, R0, 0x4, R2 ;  /* 0x0000000400027824 */ /* 0x001fca00078e0202 */
[----:B------:R0:W-:Y:S01]  /*c320*/  STL [R1+0x454], R2 ;  /* 0x0004540201007387 */ /* 0x0001e20000100800 */
[----:B-1----:R-:W-:-:S05]  /*c330*/  LOP3.LUT R4, R4, 0x7f, RZ, 0xc0, !PT ;  /* 0x0000007f04047812 */ /* 0x002fca00078ec0ff */
[----:B------:R-:W-:Y:S02]  /*c340*/  IMAD R4, R4, UR9, RZ ;  /* 0x0000000904047c24 */ /* 0x000fe4000f8e02ff */
[----:B0-----:R-:W-:-:S03]  /*c350*/  IMAD R2, R0, 0x4, R2 ;  /* 0x0000000400027824 */ /* 0x001fc600078e0202 */
[----:B------:R-:W-:Y:S01]  /*c360*/  LEA R4, P6, R4, UR4, 0x1 ;  /* 0x0000000404047c11 */ /* 0x000fe2000f8c08ff */
[----:B------:R-:W-:Y:S01]  /*c370*/  IMAD R0, R0, 0x4, R2 ;  /* 0x0000000400007824 */ /* 0x000fe200078e0202 */
[C---:B------:R-:W-:Y:S01]  /*c380*/  SEL R165, R127.reuse, R165, !P5 ;  /* 0x000000a57fa57207 */ /* 0x040fe20006800000 */
[----:B------:R-:W-:Y:S02]  /*c390*/  ULDC UR4, c[0x0][0x240] ;  /* 0x0000900000047ab9 */ /* 0x000fe40000000800 */
[----:B------:R0:W-:Y:S04]  /*c3a0*/  STL [R1+0x98c], R4 ;  /* 0x00098c0401007387 */ /* 0x0001e80000100800 */
[----:B0-----:R-:W3:Y:S04]  /*c3b0*/  LDL.LU R4, [R1] ;  /* 0x0000000001047983 */ /* 0x001ee80000300800 */
[----:B------:R0:W-:Y:S04]  /*c3c0*/  STL [R1+0x980], R2 ;  /* 0x0009800201007387 */ /* 0x0001e80000100800 */
[----:B0-----:R-:W3:Y:S01]  /*c3d0*/  LDL.LU R2, [R1+0x4] ;  /* 0x0000040001027983 */ /* 0x001ee20000300800 */
[----:B----4-:R-:W-:-:S02]  /*c3e0*/  SEL R154, R127, R154, !P5 ;  /* 0x0000009a7f9a7207 */ /* 0x010fc40006800000 */
[----:B--2---:R-:W-:-:S03]  /*c3f0*/  SEL R153, R127, R153, !P5 ;  /* 0x000000997f997207 */ /* 0x004fc60006800000 */
[----:B------:R0:W-:Y:S01]  /*c400*/  STL [R1+0x118], R154 ;  /* 0x0001189a01007387 */ /* 0x0001e20000100800 */
[----:B---3--:R-:W-:-:S03]  /*c410*/  SEL R22, R127, R22, !P5 ;  /* 0x000000167f167207 */ /* 0x008fc60006800000 */
[----:B0-----:R-:W2:Y:S01]  /*c420*/  LDL.LU R154, [R1+0x9e0] ;  /* 0x0009e000019a7983 */ /* 0x001ea20000300800 */
[----:B------:R-:W-:-:S03]  /*c430*/  SEL R20, R127, R20, !P5 ;  /* 0x000000147f147207 */ /* 0x000fc60006800000 */
[----:B------:R0:W-:Y:S01]  /*c440*/  STL [R1+0x114], R153 ;  /* 0x0001149901007387 */ /* 0x0001e20000100800 */
[C---:B------:R-:W-:Y:S02]  /*c450*/  SEL R18, R127.reuse, R18, !P5 ;  /* 0x000000127f127207 */ /* 0x040fe40006800000 */
[C---:B------:R-:W-:Y:S01]  /*c460*/  SEL R16, R127.reuse, R16, !P5 ;  /* 0x000000107f107207 */ /* 0x040fe20006800000 */
[----:B0-----:R-:W3:Y:S01]  /*c470*/  LDL.LU R153, [R1+0x9dc] ;  /* 0x0009dc0001997983 */ /* 0x001ee20000300800 */
[----:B------:R-:W-:-:S03]  /*c480*/  SEL R15, R127, R15, !P5 ;  /* 0x0000000f7f0f7207 */ /* 0x000fc60006800000 */
[----:B------:R0:W-:Y:S04]  /*c490*/  STL [R1+0x110], R22 ;  /* 0x0001101601007387 */ /* 0x0001e80000100800 */
[----:B0-----:R-:W4:Y:S04]  /*c4a0*/  LDL.LU R22, [R1+0x9d8] ;  /* 0x0009d80001167983 */ /* 0x001f280000300800 */
[----:B------:R0:W-:Y:S04]  /*c4b0*/  STL [R1+0x10c], R20 ;  /* 0x00010c1401007387 */ /* 0x0001e80000100800 */
[----:B0-----:R-:W2:Y:S04]  /*c4c0*/  LDL.LU R20, [R1+0x9d4] ;  /* 0x0009d40001147983 */ /* 0x001ea80000300800 */
[----:B------:R0:W-:Y:S04]  /*c4d0*/  STL [R1+0x108], R18 ;  /* 0x0001081201007387 */ /* 0x0001e80000100800 */
[----:B0-----:R-:W3:Y:S04]  /*c4e0*/  LDL.LU R18, [R1+0x9d0] ;  /* 0x0009d00001127983 */ /* 0x001ee80000300800 */
[----:B------:R0:W-:Y:S04]  /*c4f0*/  STL [R1+0x104], R16 ;  /* 0x0001041001007387 */ /* 0x0001e80000100800 */
[----:B0-----:R-:W4:Y:S04]  /*c500*/  LDL.LU R16, [R1+0x9cc] ;  /* 0x0009cc0001107983 */ /* 0x001f280000300800 */
[----:B------:R0:W-:Y:S04]  /*c510*/  STL [R1+0x100], R15 ;  /* 0x0001000f01007387 */ /* 0x0001e80000100800 */
[----:B0-----:R-:W2:Y:S01]  /*c520*/  LDL.LU R15, [R1+0x9c8] ;  /* 0x0009c800010f7983 */ /* 0x001ea20000300800 */
[----:B------:R-:W-:-:S02]  /*c530*/  SEL R2, R127, R2, !P5 ;  /* 0x000000027f027207 */ /* 0x000fc40006800000 */
[----:B------:R-:W-:-:S03]  /*c540*/  SEL R4, R127, R4, !P5 ;  /* 0x000000047f047207 */ /* 0x000fc60006800000 */
[----:B------:R-:W-:Y:S04]  /*c550*/  STL [R1+0xfc], R2 ;  /* 0x0000fc0201007387 */ /* 0x000fe80000100800 */
[----:B------:R4:W-:Y:S01]  /*c560*/  STL [R1+0xf8], R4 ;  /* 0x0000f80401007387 */ /* 0x0009e20000100800 */
[C---:B------:R-:W-:Y:S02]  /*c570*/  SEL R156, R127.reuse, R156, !P5 ;  /* 0x0000009c7f9c7207 */ /* 0x040fe40006800000 */
[C---:B------:R-:W-:Y:S02]  /*c580*/  SEL R158, R127.reuse, R158, !P5 ;  /* 0x0000009e7f9e7207 */ /* 0x040fe40006800000 */
[C---:B----4-:R-:W-:Y:S02]  /*c590*/  SEL R4, R127.reuse, R16, !P5 ;  /* 0x000000107f047207 */ /* 0x050fe40006800000 */
[----:B--2---:R-:W-:-:S02]  /*c5a0*/  SEL R2, R127, R15, !P5 ;  /* 0x0000000f7f027207 */ /* 0x004fc40006800000 */
[----:B---3--:R-:W-:-:S03]  /*c5b0*/  SEL R15, R127, R18, !P5 ;  /* 0x000000127f0f7207 */ /* 0x008fc60006800000 */
[----:B------:R0:W-:Y:S04]  /*c5c0*/  STL [R1+0xf4], R2 ;  /* 0x0000f40201007387 */ /* 0x0001e80000100800 */
[----:B------:R1:W-:Y:S01]  /*c5d0*/  STL [R1+0xf0], R4 ;  /* 0x0000f00401007387 */ /* 0x0003e20000100800 */
[----:B0-----:R-:W-:-:S03]  /*c5e0*/  SEL R2, R127, R20, !P5 ;  /* 0x000000147f027207 */ /* 0x001fc60006800000 */
[----:B------:R0:W-:Y:S01]  /*c5f0*/  STL [R1+0xec], R15 ;  /* 0x0000ec0f01007387 */ /* 0x0001e20000100800 */
[----:B-1----:R-:W-:-:S03]  /*c600*/  SEL R4, R127, R22, !P5 ;  /* 0x000000167f047207 */ /* 0x002fc60006800000 */
[----:B------:R1:W-:Y:S01]  /*c610*/  STL [R1+0xe8], R2 ;  /* 0x0000e80201007387 */ /* 0x0003e20000100800 */
[----:B0-----:R-:W-:-:S03]  /*c620*/  SEL R15, R127, R24, !P5 ;  /* 0x000000187f0f7207 */ /* 0x001fc60006800000 */
[----:B------:R0:W-:Y:S01]  /*c630*/  STL [R1+0xe4], R4 ;  /* 0x0000e40401007387 */ /* 0x0001e20000100800 */
[----:B-1----:R-:W-:-:S03]  /*c640*/  SEL R2, R127, R26, !P5 ;  /* 0x0000001a7f027207 */ /* 0x002fc60006800000 */
[----:B------:R1:W-:Y:S04]  /*c650*/  STL [R1+0xe0], R15 ;  /* 0x0000e00f01007387 */ /* 0x0003e80000100800 */
[----:B------:R2:W-:Y:S01]  /*c660*/  STL [R1+0xdc], R2 ;  /* 0x0000dc0201007387 */ /* 0x0005e20000100800 */
[C---:B0-----:R-:W-:Y:S02]  /*c670*/  SEL R4, R127.reuse, R28, !P5 ;  /* 0x0000001c7f047207 */ /* 0x041fe40006800000 */
[----:B-1----:R-:W-:-:S03]  /*c680*/  SEL R15, R127, R30, !P5 ;  /* 0x0000001e7f0f7207 */ /* 0x002fc60006800000 */
[----:B------:R0:W-:Y:S01]  /*c690*/  STL [R1+0xd8], R4 ;  /* 0x0000d80401007387 */ /* 0x0001e20000100800 */
[----:B--2---:R-:W-:-:S03]  /*c6a0*/  SEL R2, R127, R32, !P5 ;  /* 0x000000207f027207 */ /* 0x004fc60006800000 */
        /* <DEDUP_REMOVED lines=24> */
[----:B------:R-:W-:Y:S04]  /*c830*/  STL [R1+0xa4], R15 ;  /* 0x0000a40f01007387 */ /* 0x000fe80000100800 */
[----:B------:R1:W-:Y:S01]  /*c840*/  STL [R1+0xa0], R2 ;  /* 0x0000a00201007387 */ /* 0x0003e20000100800 */
[C---:B0-----:R-:W-:Y:S02]  /*c850*/  SEL R4, R127.reuse, R56, !P5 ;  /* 0x000000387f047207 */ /* 0x041fe40006800000 */
[----:B-1----:R-:W-:-:S03]  /*c860*/  SEL R2, R127, R60, !P5 ;  /* 0x0000003c7f027207 */ /* 0x002fc60006800000 */
[----:B------:R-:W-:Y:S04]  /*c870*/  STL [R1+0x9c], R4 ;  /* 0x00009c0401007387 */ /* 0x000fe80000100800 */
[----:B------:R0:W-:Y:S02]  /*c880*/  STL [R1+0x98], R2 ;  /* 0x0000980201007387 */ /* 0x0001e40000100800 */
[----:B0-----:R-:W-:-:S05]  /*c890*/  SEL R2, R127, R66, !P5 ;  /* 0x000000427f027207 */ /* 0x001fca0006800000 */
[----:B------:R0:W-:Y:S01]  /*c8a0*/  STL [R1+0x94], R2 ;  /* 0x0000940201007387 */ /* 0x0001e20000100800 */
[C---:B------:R-:W-:Y:S02]  /*c8b0*/  SEL R15, R127.reuse, R91, !P5 ;  /* 0x0000005b7f0f7207 */ /* 0x040fe40006800000 */
[----:B0-----:R-:W-:-:S05]  /*c8c0*/  SEL R2, R127, R72, !P5 ;  /* 0x000000487f027207 */ /* 0x001fca0006800000 */
[----:B------:R0:W-:Y:S01]  /*c8d0*/  STL [R1+0x90], R2 ;  /* 0x0000900201007387 */ /* 0x0001e20000100800 */
[C---:B------:R-:W-:Y:S02]  /*c8e0*/  SEL R4, R127.reuse, R93, !P5 ;  /* 0x0000005d7f047207 */ /* 0x040fe40006800000 */
[----:B0-----:R-:W-:-:S05]  /*c8f0*/  SEL R2, R127, R81, !P5 ;  /* 0x000000517f027207 */ /* 0x001fca0006800000 */
[----:B------:R0:W-:Y:S04]  /*c900*/  STL [R1+0x8c], R2 ;  /* 0x00008c0201007387 */ /* 0x0001e80000100800 */
        /* <DEDUP_REMOVED lines=11> */
[----:B--2---:R-:W-:-:S05]  /*c9c0*/  SEL R4, R127, R104, !P5 ;  /* 0x000000687f047207 */ /* 0x004fca0006800000 */
[----:B------:R1:W-:Y:S01]  /*c9d0*/  STL [R1+0x70], R4 ;  /* 0x0000700401007387 */ /* 0x0003e20000100800 */
[----:B0-----:R-:W-:-:S03]  /*c9e0*/  SEL R2, R127, R108, !P5 ;  /* 0x0000006c7f027207 */ /* 0x001fc60006800000 */
[----:B------:R0:W-:Y:S04]  /*c9f0*/  STL [R1+0x6c], R15 ;  /* 0x00006c0f01007387 */ /* 0x0001e80000100800 */
[----:B------:R2:W-:Y:S01]  /*ca00*/  STL [R1+0x68], R2 ;  /* 0x0000680201007387 */ /* 0x0005e20000100800 */
[C---:B-1----:R-:W-:Y:S02]  /*ca10*/  SEL R4, R127.reuse, R110, !P5 ;  /* 0x0000006e7f047207 */ /* 0x042fe40006800000 */
[----:B0-----:R-:W-:-:S03]  /*ca20*/  SEL R15, R127, R112, !P5 ;  /* 0x000000707f0f7207 */ /* 0x001fc60006800000 */
        /* <DEDUP_REMOVED lines=44> */
[----:B------:R-:W-:Y:S01]  /*ccf0*/  STL [R1+0xc], R15 ;  /* 0x00000c0f01007387 */ /* 0x000fe20000100800 */
[----:B0-----:R-:W-:-:S03]  /*cd00*/  SEL R4, R127, R153, !P5 ;  /* 0x000000997f047207 */ /* 0x001fc60006800000 */
[----:B------:R-:W2:Y:S04]  /*cd10*/  LDL.LU R153, [R1+0x104] ;  /* 0x0001040001997983 */ /* 0x000ea80000300800 */
[----:B------:R0:W-:Y:S04]  /*cd20*/  STL [R1+0x8], R2 ;  /* 0x0000080201007387 */ /* 0x0001e80000100800 */
[----:B------:R1:W-:Y:S01]  /*cd30*/  STL [R1+0x990], R4 ;  /* 0x0009900401007387 */ /* 0x0003e20000100800 */
[----:B0-----:R-:W-:-:S03]  /*cd40*/  SEL R2, R127, R154, !P5 ;  /* 0x0000009a7f027207 */ /* 0x001fc60006800000 */
[----:B-1----:R-:W3:Y:S04]  /*cd50*/  LDL.LU R4, [R1+0x110] ;  /* 0x0001100001047983 */ /* 0x002ee80000300800 */
[----:B------:R-:W4:Y:S04]  /*cd60*/  LDL.LU R154, [R1+0x114] ;  /* 0x00011400019a7983 */ /* 0x000f280000300800 */
[----:B------:R0:W-:Y:S04]  /*cd70*/  STL [R1+0x994], R2 ;  /* 0x0009940201007387 */ /* 0x0001e80000100800 */
[----:B0-----:R-:W2:Y:S04]  /*cd80*/  LDL.LU R2, [R1+0x108] ;  /* 0x0001080001027983 */ /* 0x001ea80000300800 */
[----:B------:R0:W-:Y:S04]  /*cd90*/  STL [R1+0x998], R156 ;  /* 0x0009989c01007387 */ /* 0x0001e80000100800 */
[----:B0-----:R-:W2:Y:S04]  /*cda0*/  LDL.LU R156, [R1+0x10c] ;  /* 0x00010c00019c7983 */ /* 0x001ea80000300800 */
[----:B------:R0:W-:Y:S04]  /*cdb0*/  STL [R1+0x99c], R158 ;  /* 0x00099c9e01007387 */ /* 0x0001e80000100800 */
[----:B0-----:R-:W2:Y:S01]  /*cdc0*/  LDL.LU R158, [R1+0x118] ;  /* 0x00011800019e7983 */ /* 0x001ea20000300800 */
[----:B------:R-:W-:-:S02]  /*cdd0*/  SEL R160, R127, R160, !P5 ;  /* 0x000000a07fa07207 */ /* 0x000fc40006800000 */
[C---:B------:R-:W-:Y:S02]  /*cde0*/  SEL R161, R127.reuse, R161, !P5 ;  /* 0x000000a17fa17207 */ /* 0x040fe40006800000 */
[C---:B------:R-:W-:Y:S01]  /*cdf0*/  SEL R163, R127.reuse, R163, !P5 ;  /* 0x000000a37fa37207 */ /* 0x040fe20006800000 */
[----:B------:R0:W-:Y:S01]  /*ce00*/  STL [R1+0x9a0], R160 ;  /* 0x0009a0a001007387 */ /* 0x0001e20000100800 */
[C---:B------:R-:W-:Y:S02]  /*ce10*/  SEL R167, R127.reuse, R167, !P5 ;  /* 0x000000a77fa77207 */ /* 0x040fe40006800000 */
[C---:B------:R-:W-:Y:S02]  /*ce20*/  SEL R168, R127.reuse, R168, !P5 ;  /* 0x000000a87fa87207 */ /* 0x040fe40006800000 */
[C---:B------:R-:W-:Y:S02]  /*ce30*/  SEL R170, R127.reuse, R170, !P5 ;  /* 0x000000aa7faa7207 */ /* 0x040fe40006800000 */
[C---:B------:R-:W-:Y:S01]  /*ce40*/  SEL R171, R127.reuse, R171, !P5 ;  /* 0x000000ab7fab7207 */ /* 0x040fe20006800000 */
[----:B0-----:R-:W2:Y:S01]  /*ce50*/  LDL.LU R160, [R1+0x100] ;  /* 0x0001000001a07983 */ /* 0x001ea20000300800 */
[----:B------:R-:W-:-:S03]  /*ce60*/  SEL R173, R127, R173, !P5 ;  /* 0x000000ad7fad7207 */ /* 0x000fc60006800000 */
[----:B------:R0:W-:Y:S01]  /*ce70*/  STL [R1+0x9a4], R161 ;  /* 0x0009a4a101007387 */ /* 0x0001e20000100800 */
[----:B------:R-:W-:-:S03]  /*ce80*/  SEL R174, R127, R174, !P5 ;  /* 0x000000ae7fae7207 */ /* 0x000fc60006800000 */
[----:B------:R1:W-:Y:S04]  /*ce90*/  STL [R1+0x9a8], R163 ;  /* 0x0009a8a301007387 */ /* 0x0003e80000100800 */
[----:B------:R-:W-:Y:S04]  /*cea0*/  STL [R1+0x9ac], R165 ;  /* 0x0009aca501007387 */ /* 0x000fe80000100800 */
[----:B------:R-:W-:Y:S04]  /*ceb0*/  STL [R1+0x9b0], R167 ;  /* 0x0009b0a701007387 */ /* 0x000fe80000100800 */
[----:B------:R-:W-:Y:S04]  /*cec0*/  STL [R1+0x9b4], R168 ;  /* 0x0009b4a801007387 */ /* 0x000fe80000100800 */
[----:B------:R-:W-:Y:S04]  /*ced0*/  STL [R1+0x9b8], R170 ;  /* 0x0009b8aa01007387 */ /* 0x000fe80000100800 */
[----:B------:R-:W-:Y:S01]  /*cee0*/  STL [R1+0x9bc], R171 ;  /* 0x0009bcab01007387 */ /* 0x000fe20000100800 */
[----:B------:R-:W-:-:S03]  /*cef0*/  SEL R81, R127, R7, !P5 ;  /* 0x000000077f517207 */ /* 0x000fc60006800000 */
[----:B------:R-:W-:Y:S04]  /*cf00*/  STL [R1+0x9c0], R173 ;  /* 0x0009c0ad01007387 */ /* 0x000fe80000100800 */
[----:B------:R1:W-:Y:S04]  /*cf10*/  STL [R1+0x9c4], R174 ;  /* 0x0009c4ae01007387 */ /* 0x0003e80000100800 */
[----:B------:R1:W-:Y:S01]  /*cf20*/  STL [R1+0x984], R0 ;  /* 0x0009840001007387 */ /* 0x0003e20000100800 */
[C---:B------:R-:W-:Y:S02]  /*cf30*/  SEL R32, R127.reuse, R21, !P5 ;  /* 0x000000157f207207 */ /* 0x040fe40006800000 */
[----:B------:R-:W-:Y:S01]  /*cf40*/  SEL R135, R127, R252, !P5 ;  /* 0x000000fc7f877207 */ /* 0x000fe20006800000 */
[----:B----4-:R-:W-:-:S02]  /*cf50*/  IMAD R132, R154, UR4, RZ ;  /* 0x000000049a847c24 */ /* 0x010fc4000f8e02ff */
[----:B---3--:R-:W-:Y:S02]  /*cf60*/  IMAD R252, R4, UR4, RZ ;  /* 0x0000000404fc7c24 */ /* 0x008fe4000f8e02ff */
[----:B--2---:R-:W-:Y:S02]  /*cf70*/  IMAD R134, R158, UR4, RZ ;  /* 0x000000049e867c24 */ /* 0x004fe4000f8e02ff */
[----:B------:R-:W2:Y:S04]  /*cf80*/  LDL.LU R158, [R1+0xfc] ;  /* 0x0000fc00019e7983 */ /* 0x000ea80000300800 */
[----:B------:R-:W3:Y:S04]  /*cf90*/  LDL.LU R7, [R1+0xf8] ;  /* 0x0000f80001077983 */ /* 0x000ee80000300800 */
[----:B------:R-:W4:Y:S04]  /*cfa0*/  LDL.LU R154, [R1+0xf4] ;  /* 0x0000f400019a7983 */ /* 0x000f280000300800 */
[----:B------:R-:W3:Y:S04]  /*cfb0*/  LDL.LU R21, [R1+0xf0] ;  /* 0x0000f00001157983 */ /* 0x000ee80000300800 */
[----:B------:R-:W3:Y:S01]  /*cfc0*/  LDL.LU R4, [R1+0xec] ;  /* 0x0000ec0001047983 */ /* 0x000ee20000300800 */
[----:B0-----:R-:W0:Y:S01]  /*cfd0*/  S2R R161, SR_TID.X ;  /* 0x0000000000a17919 */ /* 0x001e220000002100 */
[----:B------:R-:W-:Y:S01]  /*cfe0*/  @!P0 IMAD.MOV R129, RZ, RZ, -R129 ;  /* 0x000000ffff818224 */ /* 0x000fe200078e0a81 */
[----:B------:R-:W-:-:S02]  /*cff0*/  SEL R30, R127, R17, !P5 ;  /* 0x000000117f1e7207 */ /* 0x000fc40006800000 */
[C---:B------:R-:W-:Y:S01]  /*d000*/  SEL R28, R127.reuse, R14, !P5 ;  /* 0x0000000e7f1c7207 */ /* 0x040fe20006800000 */
[----:B------:R-:W3:Y:S01]  /*d010*/  LDL.LU R17, [R1+0xe8] ;  /* 0x0000e80001117983 */ /* 0x000ee20000300800 */
[C---:B------:R-:W-:Y:S01]  /*d020*/  SEL R26, R127.reuse, R12, !P5 ;  /* 0x0000000c7f1a7207 */ /* 0x040fe20006800000 */
[----:B------:R-:W-:Y:S01]  /*d030*/  @!P3 IMAD.MOV R236, RZ, RZ, -R236 ;  /* 0x000000ffffecb224 */ /* 0x000fe200078e0aec */
[C---:B------:R-:W-:Y:S01]  /*d040*/  SEL R24, R127.reuse, R11, !P5 ;  /* 0x0000000b7f187207 */ /* 0x040fe20006800000 */
[----:B------:R-:W3:Y:S01]  /*d050*/  LDL.LU R14, [R1+0xe4] ;  /* 0x0000e400010e7983 */ /* 0x000ee20000300800 */
[----:B------:R-:W-:Y:S01]  /*d060*/  @!P2 IMAD.MOV R244, RZ, RZ, -R244 ;  /* 0x000000fffff4a224 */ /* 0x000fe200078e0af4 */
[C---:B------:R-:W-:Y:S01]  /*d070*/  SEL R22, R127.reuse, R9, !P5 ;  /* 0x000000097f167207 */ /* 0x040fe20006800000 */
[----:B------:R-:W-:Y:S01]  /*d080*/  @!P4 IMAD.MOV R241, RZ, RZ, -R241 ;  /* 0x000000fffff1c224 */ /* 0x000fe200078e0af1 */
[----:B------:R-:W3:Y:S01]  /*d090*/  LDL.LU R12, [R1+0xe0] ;  /* 0x0000e000010c7983 */ /* 0x000ee20000300800 */
[----:B------:R-:W-:Y:S01]  /*d0a0*/  @!P1 IMAD.MOV R242, RZ, RZ, -R242 ;  /* 0x000000fffff29224 */ /* 0x000fe200078e0af2 */
[C---:B------:R-:W-:Y:S01]  /*d0b0*/  SEL R137, R127.reuse, R129, !P5 ;  /* 0x000000817f897207 */ /* 0x040fe20006800000 */
[----:B------:R-:W-:Y:S01]  /*d0c0*/  IMAD R129, R156, UR4, RZ ;  /* 0x000000049c817c24 */ /* 0x000fe2000f8e02ff */
[----:B------:R-:W3:Y:S01]  /*d0d0*/  LDL.LU R11, [R1+0xdc] ;  /* 0x0000dc00010b7983 */ /* 0x000ee20000300800 */
[----:B------:R-:W-:-:S03]  /*d0e0*/  SEL R20, R127, R8, !P5 ;  /* 0x000000087f147207 */ /* 0x000fc60006800000 */
[----:B------:R-:W3:Y:S01]  /*d0f0*/  LDL.LU R9, [R1+0xd8] ;  /* 0x0000d80001097983 */ /* 0x000ee20000300800 */
[C---:B------:R-:W-:Y:S02]  /*d100*/  SEL R48, R127.reuse, R74, !P5 ;  /* 0x0000004a7f307207 */ /* 0x040fe40006800000 */
[C---:B------:R-:W-:Y:S01]  /*d110*/  SEL R46, R127.reuse, R76, !P5 ;  /* 0x0000004c7f2e7207 */ /* 0x040fe20006800000 */
[----:B------:R-:W3:Y:S01]  /*d120*/  LDL.LU R156, [R1+0xd4] ;  /* 0x0000d400019c7983 */ /* 0x000ee20000300800 */
[C---:B------:R-:W-:Y:S02]  /*d130*/  SEL R43, R127.reuse, R79, !P5 ;  /* 0x0000004f7f2b7207 */ /* 0x040fe40006800000 */
[----:B------:R-:W-:Y:S01]  /*d140*/  SEL R41, R127, R83, !P5 ;  /* 0x000000537f297207 */ /* 0x000fe20006800000 */
[----:B------:R-:W3:Y:S01]  /*d150*/  LDL.LU R8, [R1+0xd0] ;  /* 0x0000d00001087983 */ /* 0x000ee20000300800 */
[----:B0-----:R-:W-:Y:S02]  /*d160*/  LOP3.LUT R161, R161, 0x7f, RZ, 0xc0, !PT ;  /* 0x0000007fa1a17812 */ /* 0x001fe400078ec0ff */
[----:B------:R-:W-:-:S02]  /*d170*/  SEL R38, R127, R87, !P5 ;  /* 0x000000577f267207 */ /* 0x000fc40006800000 */
[C---:B------:R-:W-:Y:S02]  /*d180*/  SEL R36, R127.reuse, R89, !P5 ;  /* 0x000000597f247207 */ /* 0x040fe40006800000 */
[C---:B------:R-:W-:Y:S02]  /*d190*/  SEL R16, R127.reuse, R102, !P5 ;  /* 0x000000667f107207 */ /* 0x040fe40006800000 */
[----:B------:R-:W-:Y:S01]  /*d1a0*/  SEL R18, R127, R5, !P5 ;  /* 0x000000057f127207 */ /* 0x000fe20006800000 */
[----:B-1----:R-:W-:Y:S01]  /*d1b0*/  IMAD R163, R161, UR9, RZ ;  /* 0x00000009a1a37c24 */ /* 0x002fe2000f8e02ff */
[C---:B------:R-:W-:Y:S01]  /*d1c0*/  SEL R58, R127.reuse, R58, !P5 ;  /* 0x0000003a7f3a7207 */ /* 0x040fe20006800000 */
[----:B------:R-:W3:Y:S01]  /*d1d0*/  LDL.LU R5, [R1+0xcc] ;  /* 0x0000cc0001057983 */ /* 0x000ee20000300800 */
[C---:B------:R-:W-:Y:S02]  /*d1e0*/  SEL R56, R127.reuse, R62, !P5 ;  /* 0x0000003e7f387207 */ /* 0x040fe40006800000 */
[C---:B------:R-:W-:Y:S01]  /*d1f0*/  SEL R54, R127.reuse, R64, !P5 ;  /* 0x000000407f367207 */ /* 0x040fe20006800000 */
[----:B------:R-:W3:Y:S01]  /*d200*/  LDL.LU R174, [R1+0xc8] ;  /* 0x0000c80001ae7983 */ /* 0x000ee20000300800 */
[----:B------:R-:W-:-:S02]  /*d210*/  SEL R52, R127, R68, !P5 ;  /* 0x000000447f347207 */ /* 0x000fc40006800000 */
[C---:B------:R-:W-:Y:S02]  /*d220*/  SEL R50, R127.reuse, R70, !P5 ;  /* 0x000000467f327207 */ /* 0x040fe40006800000 */
[C---:B------:R-:W-:Y:S02]  /*d230*/  SEL R45, R127.reuse, R77, !P5 ;  /* 0x0000004d7f2d7207 */ /* 0x040fe40006800000 */
[C---:B------:R-:W-:Y:S02]  /*d240*/  SEL R39, R127.reuse, R85, !P5 ;  /* 0x000000557f277207 */ /* 0x040fe40006800000 */
[C---:B------:R-:W-:Y:S02]  /*d250*/  SEL R176, R127.reuse, R176, !P5 ;  /* 0x000000b07fb07207 */ /* 0x040fe40006800000 */
[C---:B------:R-:W-:Y:S02]  /*d260*/  SEL R178, R127.reuse, R178, !P5 ;  /* 0x000000b27fb27207 */ /* 0x040fe40006800000 */
        /* <DEDUP_REMOVED lines=145> */
[----:B------:R-:W-:Y:S01]  /*db80*/  SEL R242, R127, R242, !P5 ;  /* 0x000000f27ff27207 */ /* 0x000fe20006800000 */
[----:B------:R-:W-:Y:S02]  /*db90*/  IMAD R127, R2, UR4, RZ ;  /* 0x00000004027f7c24 */ /* 0x000fe4000f8e02ff */
[----:B------:R-:W-:Y:S01]  /*dba0*/  IMAD R161, RZ, RZ, -UR8 ;  /* 0x80000008ffa17e24 */ /* 0x000fe2000f8e02ff */
[----:B------:R-:W3:Y:S01]  /*dbb0*/  LDL.LU R2, [R1+0xc4] ;  /* 0x0000c40001027983 */ /* 0x000ee20000300800 */
[----:B------:R-:W-:-:S03]  /*dbc0*/  IMAD R126, R153, UR4, RZ ;  /* 0x00000004997e7c24 */ /* 0x000fc6000f8e02ff */
[----:B------:R-:W3:Y:S01]  /*dbd0*/  LDL.LU R173, [R1+0xc0] ;  /* 0x0000c00001ad7983 */ /* 0x000ee20000300800 */
[----:B------:R-:W-:-:S03]  /*dbe0*/  IMAD R140, R161, 0x4, R0 ;  /* 0x00000004a18c7824 */ /* 0x000fc600078e0200 */
[----:B------:R-:W3:Y:S04]  /*dbf0*/  LDL.LU R153, [R1+0xbc] ;  /* 0x0000bc0001997983 */ /* 0x000ee80000300800 */
[----:B------:R-:W3:Y:S01]  /*dc00*/  LDL.LU R171, [R1+0xb8] ;  /* 0x0000b80001ab7983 */ /* 0x000ee20000300800 */
[----:B------:R-:W-:Y:S01]  /*dc10*/  LEA.HI.X.SX32 R3, R163, UR5, 0x1, P6 ;  /* 0x00000005a3037c11 */ /* 0x000fe2000b0f0eff */
[----:B------:R-:W-:Y:S01]  /*dc20*/  IMAD R141, R161, 0x4, R140 ;  /* 0x00000004a18d7824 */ /* 0x000fe200078e028c */
[----:B------:R-:W-:Y:S01]  /*dc30*/  ULDC UR5, c[0x0][0x234] ;  /* 0x00008d0000057ab9 */ /* 0x000fe20000000800 */
[----:B------:R-:W3:Y:S04]  /*dc40*/  LDL.LU R170, [R1+0xb4] ;  /* 0x0000b40001aa7983 */ /* 0x000ee80000300800 */
[----:B------:R-:W3:Y:S01]  /*dc50*/  LDL.LU R168, [R1+0xb0] ;  /* 0x0000b00001a87983 */ /* 0x000ee20000300800 */
[----:B------:R-:W-:-:S03]  /*dc60*/  IMAD R125, R160, UR4, RZ ;  /* 0x00000004a07d7c24 */ /* 0x000fc6000f8e02ff */
[----:B------:R-:W3:Y:S01]  /*dc70*/  LDL.LU R167, [R1+0xac] ;  /* 0x0000ac0001a77983 */ /* 0x000ee20000300800 */
[----:B--2---:R-:W-:-:S03]  /*dc80*/  IMAD R124, R158, UR4, RZ ;  /* 0x000000049e7c7c24 */ /* 0x004fc6000f8e02ff */
[----:B------:R-:W2:Y:S01]  /*dc90*/  LDL.LU R165, [R1+0xa8] ;  /* 0x0000a80001a57983 */ /* 0x000ea20000300800 */
[----:B----4-:R-:W-:-:S03]  /*dca0*/  IMAD R121, R154, UR4, RZ ;  /* 0x000000049a797c24 */ /* 0x010fc6000f8e02ff */
[----:B------:R-:W4:Y:S04]  /*dcb0*/  LDL.LU R163, [R1+0xa4] ;  /* 0x0000a40001a37983 */ /* 0x000f280000300800 */
[----:B------:R-:W4:Y:S04]  /*dcc0*/  LDL.LU R161, [R1+0xa0] ;  /* 0x0000a00001a17983 */ /* 0x000f280000300800 */
[----:B------:R-:W4:Y:S04]  /*dcd0*/  LDL.LU R160, [R1+0x9c] ;  /* 0x00009c0001a07983 */ /* 0x000f280000300800 */
[----:B------:R-:W4:Y:S04]  /*dce0*/  LDL.LU R158, [R1+0x98] ;  /* 0x00009800019e7983 */ /* 0x000f280000300800 */
[----:B------:R-:W2:Y:S01]  /*dcf0*/  LDL.LU R154, [R1+0x94] ;  /* 0x00009400019a7983 */ /* 0x000ea20000300800 */
[----:B---3--:R-:W-:-:S03]  /*dd00*/  IMAD R118, R4, UR4, RZ ;  /* 0x0000000404767c24 */ /* 0x008fc6000f8e02ff */
[----:B------:R-:W3:Y:S01]  /*dd10*/  LDL.LU R4, [R1+0x90] ;  /* 0x0000900001047983 */ /* 0x000ee20000300800 */
[----:B------:R-:W-:-:S03]  /*dd20*/  IMAD R88, R156, UR4, RZ ;  /* 0x000000049c587c24 */ /* 0x000fc6000f8e02ff */
[----:B------:R-:W4:Y:S01]  /*dd30*/  LDL.LU R156, [R1+0x8c] ;  /* 0x00008c00019c7983 */ /* 0x000f220000300800 */
[----:B------:R-:W-:-:S03]  /*dd40*/  IMAD R73, R2, UR4, RZ ;  /* 0x0000000402497c24 */ /* 0x000fc6000f8e02ff */
[----:B------:R-:W4:Y:S01]  /*dd50*/  LDL.LU R2, [R1+0x88] ;  /* 0x0000880001027983 */ /* 0x000f220000300800 */
[----:B------:R-:W-:-:S03]  /*dd60*/  IMAD R70, R153, UR4, RZ ;  /* 0x0000000499467c24 */ /* 0x000fc6000f8e02ff */
[----:B------:R-:W4:Y:S01]  /*dd70*/  LDL.LU R153, [R1+0x84] ;  /* 0x0000840001997983 */ /* 0x000f220000300800 */
[----:B--2---:R-:W-:-:S03]  /*dd80*/  IMAD R53, R154, UR4, RZ ;  /* 0x000000049a357c24 */ /* 0x004fc6000f8e02ff */
[----:B------:R-:W2:Y:S01]  /*dd90*/  LDL.LU R154, [R1+0x80] ;  /* 0x00008000019a7983 */ /* 0x000ea20000300800 */
[----:B---3--:R-:W-:-:S03]  /*dda0*/  IMAD R49, R4, UR4, RZ ;  /* 0x0000000404317c24 */ /* 0x008fc6000f8e02ff */
[----:B------:R-:W3:Y:S01]  /*ddb0*/  LDL.LU R4, [R1+0x7c] ;  /* 0x00007c0001047983 */ /* 0x000ee20000300800 */
[----:B------:R-:W-:Y:S02]  /*ddc0*/  IMAD R111, R17, UR4, RZ ;  /* 0x00000004116f7c24 */ /* 0x000fe4000f8e02ff */
[----:B------:R-:W-:Y:S01]  /*ddd0*/  IMAD R108, R14, UR4, RZ ;  /* 0x000000040e6c7c24 */ /* 0x000fe2000f8e02ff */
[----:B------:R-:W3:Y:S01]  /*dde0*/  LDL.LU R19, [R1+0x78] ;  /* 0x0000780001137983 */ /* 0x000ee20000300800 */
[----:B------:R-:W-:-:S03]  /*ddf0*/  IMAD R103, R12, UR4, RZ ;  /* 0x000000040c677c24 */ /* 0x000fc6000f8e02ff */
        /* <DEDUP_REMOVED lines=24> */
[----:B------:R-:W3:Y:S04]  /*df80*/  LDL.LU R171, [R1+0x44] ;  /* 0x0000440001ab7983 */ /* 0x000ee80000300800 */
[----:B------:R-:W3:Y:S04]  /*df90*/  LDL.LU R170, [R1+0x40] ;  /* 0x0000400001aa7983 */ /* 0x000ee80000300800 */
[----:B------:R-:W3:Y:S01]  /*dfa0*/  LDL.LU R168, [R1+0x3c] ;  /* 0x00003c0001a87983 */ /* 0x000ee20000300800 */
[----:B----4-:R-:W-:-:S03]  /*dfb0*/  IMAD R62, R163, UR4, RZ ;  /* 0x00000004a33e7c24 */ /* 0x010fc6000f8e02ff */
[----:B------:R-:W4:Y:S04]  /*dfc0*/  LDL.LU R167, [R1+0x38] ;  /* 0x0000380001a77983 */ /* 0x000f280000300800 */
[----:B------:R-:W4:Y:S01]  /*dfd0*/  LDL.LU R165, [R1+0x34] ;  /* 0x0000340001a57983 */ /* 0x000f220000300800 */
[----:B------:R-:W-:Y:S02]  /*dfe0*/  IMAD R61, R161, UR4, RZ ;  /* 0x00000004a13d7c24 */ /* 0x000fe4000f8e02ff */
[----:B------:R-:W-:Y:S02]  /*dff0*/  IMAD R60, R160, UR4, RZ ;  /* 0x00000004a03c7c24 */ /* 0x000fe4000f8e02ff */
[----:B------:R-:W-:Y:S02]  /*e000*/  IMAD R57, R158, UR4, RZ ;  /* 0x000000049e397c24 */ /* 0x000fe4000f8e02ff */
[----:B------:R-:W-:-:S02]  /*e010*/  IMAD R42, R156, UR4, RZ ;  /* 0x000000049c2a7c24 */ /* 0x000fc4000f8e02ff */
[----:B------:R-:W-:Y:S02]  /*e020*/  IMAD R119, R21, UR4, RZ ;  /* 0x0000000415777c24 */ /* 0x000fe4000f8e02ff */
[----:B------:R-:W-:Y:S02]  /*e030*/  IMAD R27, R153, UR4, RZ ;  /* 0x00000004991b7c24 */ /* 0x000fe4000f8e02ff */
[----:B------:R-:W4:Y:S01]  /*e040*/  LDL.LU R153, [R1+0x30] ;  /* 0x0000300001997983 */ /* 0x000f220000300800 */
[----:B------:R-:W-:Y:S02]  /*e050*/  IMAD R35, R2, UR4, RZ ;  /* 0x0000000402237c24 */ /* 0x000fe4000f8e02ff */
[----:B--2---:R-:W-:Y:S02]  /*e060*/  IMAD R25, R154, UR4, RZ ;  /* 0x000000049a197c24 */ /* 0x004fe4000f8e02ff */
[----:B------:R-:W2:Y:S04]  /*e070*/  LDL.LU R154, [R1+0x2c] ;  /* 0x00002c00019a7983 */ /* 0x000ea80000300800 */
[----:B------:R-:W2:Y:S04]  /*e080*/  LDL.LU R163, [R1+0x28] ;  /* 0x0000280001a37983 */ /* 0x000ea80000300800 */
[----:B------:R-:W2:Y:S04]  /*e090*/  LDL.LU R161, [R1+0x24] ;  /* 0x0000240001a17983 */ /* 0x000ea80000300800 */
[----:B------:R-:W2:Y:S04]  /*e0a0*/  LDL.LU R160, [R1+0x20] ;  /* 0x0000200001a07983 */ /* 0x000ea80000300800 */
[----:B------:R-:W2:Y:S01]  /*e0b0*/  LDL.LU R158, [R1+0x1c] ;  /* 0x00001c00019e7983 */ /* 0x000ea20000300800 */
[----:B---3--:R-:W-:-:S03]  /*e0c0*/  IMAD R21, R4, UR4, RZ ;  /* 0x0000000404157c24 */ /* 0x008fc6000f8e02ff */
[----:B------:R-:W3:Y:S04]  /*e0d0*/  LDL.LU R156, [R1+0x18] ;  /* 0x00001800019c7983 */ /* 0x000ee80000300800 */
[----:B------:R-:W3:Y:S04]  /*e0e0*/  LDL.LU R2, [R1+0x14] ;  /* 0x0000140001027983 */ /* 0x000ee80000300800 */
[----:B------:R-:W3:Y:S04]  /*e0f0*/  LDL.LU R4, [R1+0x10] ;  /* 0x0000100001047983 */ /* 0x000ee80000300800 */
        /* <DEDUP_REMOVED lines=11> */
[----:B----4-:R-:W-:-:S03]  /*e1b0*/  IMAD R149, R167, UR4, RZ ;  /* 0x00000004a7957c24 */ /* 0x010fc6000f8e02ff */
[----:B------:R-:W4:Y:S01]  /*e1c0*/  LDL.LU R167, [R1+0x9b0] ;  /* 0x0009b00001a77983 */ /* 0x000f220000300800 */
[----:B------:R-:W-:-:S03]  /*e1d0*/  IMAD R151, R165, UR4, RZ ;  /* 0x00000004a5977c24 */ /* 0x000fc6000f8e02ff */
[----:B------:R-:W4:Y:S01]  /*e1e0*/  LDL.LU R165, [R1+0x9ac] ;  /* 0x0009ac0001a57983 */ /* 0x000f220000300800 */
[----:B------:R-:W-:-:S05]  /*e1f0*/  IMAD R153, R153, UR4, RZ ;  /* 0x0000000499997c24 */ /* 0x000fca000f8e02ff */
[----:B------:R0:W-:Y:S04]  /*e200*/  STL [R1+0x988], R153 ;  /* 0x0009889901007387 */ /* 0x0001e80000100800 */
[----:B0-----:R-:W4:Y:S01]  /*e210*/  LDL.LU R153, [R1+0xc] ;  /* 0x00000c0001997983 */ /* 0x001f220000300800 */
[----:B--2---:R-:W-:Y:S02]  /*e220*/  IMAD R163, R163, UR4, RZ ;  /* 0x00000004a3a37c24 */ /* 0x004fe4000f8e02ff */
[----:B------:R-:W-:-:S03]  /*e230*/  IMAD R161, R161, UR4, RZ ;  /* 0x00000004a1a17c24 */ /* 0x000fc6000f8e02ff */
[----:B------:R0:W-:Y:S01]  /*e240*/  STL [R1+0x23c], R163 ;  /* 0x00023ca301007387 */ /* 0x0001e20000100800 */
[----:B------:R-:W-:Y:S02]  /*e250*/  IMAD R160, R160, UR4, RZ ;  /* 0x00000004a0a07c24 */ /* 0x000fe4000f8e02ff */
[----:B------:R-:W-:Y:S01]  /*e260*/  IMAD R158, R158, UR4, RZ ;  /* 0x000000049e9e7c24 */ /* 0x000fe2000f8e02ff */
[----:B0-----:R-:W2:Y:S01]  /*e270*/  LDL.LU R163, [R1+0x9a8] ;  /* 0x0009a80001a37983 */ /* 0x001ea20000300800 */
[----:B---3--:R-:W-:-:S03]  /*e280*/  IMAD R156, R156, UR4, RZ ;  /* 0x000000049c9c7c24 */ /* 0x008fc6000f8e02ff */
[----:B------:R0:W-:Y:S01]  /*e290*/  STL [R1+0x244], R161 ;  /* 0x000244a101007387 */ /* 0x0001e20000100800 */
[----:B------:R-:W-:Y:S02]  /*e2a0*/  IMAD R2, R2, UR4, RZ ;  /* 0x0000000402027c24 */ /* 0x000fe4000f8e02ff */
[----:B------:R-:W-:Y:S01]  /*e2b0*/  IMAD R4, R4, UR4, RZ ;  /* 0x0000000404047c24 */ /* 0x000fe2000f8e02ff */
[----:B0-----:R-:W3:Y:S04]  /*e2c0*/  LDL.LU R161, [R1+0x9a4] ;  /* 0x0009a40001a17983 */ /* 0x001ee80000300800 */
[----:B------:R0:W-:Y:S04]  /*e2d0*/  STL [R1+0x24c], R160 ;  /* 0x00024ca001007387 */ /* 0x0001e80000100800 */
[----:B0-----:R-:W2:Y:S04]  /*e2e0*/  LDL.LU R160, [R1+0x9a0] ;  /* 0x0009a00001a07983 */ /* 0x001ea80000300800 */
[----:B------:R0:W-:Y:S04]  /*e2f0*/  STL [R1+0x254], R158 ;  /* 0x0002549e01007387 */ /* 0x0001e80000100800 */
[----:B0-----:R-:W3:Y:S04]  /*e300*/  LDL.LU R158, [R1+0x99c] ;  /* 0x00099c00019e7983 */ /* 0x001ee80000300800 */
[----:B------:R0:W-:Y:S04]  /*e310*/  STL [R1+0x25c], R156 ;  /* 0x00025c9c01007387 */ /* 0x0001e80000100800 */
[----:B0-----:R-:W2:Y:S04]  /*e320*/  LDL.LU R156, [R1+0x998] ;  /* 0x00099800019c7983 */ /* 0x001ea80000300800 */
[----:B------:R0:W-:Y:S04]  /*e330*/  STL [R1+0x264], R2 ;  /* 0x0002640201007387 */ /* 0x0001e80000100800 */
[----:B0-----:R-:W3:Y:S04]  /*e340*/  LDL.LU R2, [R1+0x994] ;  /* 0x0009940001027983 */ /* 0x001ee80000300800 */
[----:B------:R0:W-:Y:S04]  /*e350*/  STL [R1+0x26c], R4 ;  /* 0x00026c0401007387 */ /* 0x0001e80000100800 */
[----:B0-----:R-:W2:Y:S01]  /*e360*/  LDL.LU R4, [R1+0x990] ;  /* 0x0009900001047983 */ /* 0x001ea20000300800 */
[----:B----4-:R-:W-:-:S05]  /*e370*/  IMAD R153, R153, UR4, RZ ;  /* 0x0000000499997c24 */ /* 0x010fca000f8e02ff */
[----:B------:R2:W-:Y:S02]  /*e380*/  STL [R1+0x274], R153 ;  /* 0x0002749901007387 */ /* 0x0005e40000100800 */
[----:B--2---:R-:W-:Y:S02]  /*e390*/  IMAD R153, R4, UR4, RZ ;  /* 0x0000000404997c24 */ /* 0x004fe4000f8e02ff */
[----:B------:R-:W2:Y:S01]  /*e3a0*/  LDL.LU R4, [R1+0x98c] ;  /* 0x00098c0001047983 */ /* 0x000ea20000300800 */
[----:B------:R-:W-:-:S05]  /*e3b0*/  IMAD R0, R0, UR4, RZ ;  /* 0x0000000400007c24 */ /* 0x000fca000f8e02ff */
[----:B------:R3:W-:Y:S04]  /*e3c0*/  STL [R1+0x27c], R0 ;  /* 0x00027c0001007387 */ /* 0x0007e80000100800 */
[----:B------:R0:W-:Y:S01]  /*e3d0*/  STL [R1+0x284], R153 ;  /* 0x0002849901007387 */ /* 0x0001e20000100800 */
[----:B---3--:R-:W-:-:S05]  /*e3e0*/  IMAD R0, R2, UR4, RZ ;  /* 0x0000000402007c24 */ /* 0x008fca000f8e02ff */
[----:B------:R1:W-:Y:S01]  /*e3f0*/  STL [R1+0x28c], R0 ;  /* 0x00028c0001007387 */ /* 0x0003e20000100800 */
[----:B0-----:R-:W-:Y:S02]  /*e400*/  IMAD R153, RZ, RZ, -UR8 ;  /* 0x80000008ff997e24 */ /* 0x001fe4000f8e02ff */
[----:B-1----:R-:W-:Y:S02]  /*e410*/  IMAD R0, R6, UR4, RZ ;  /* 0x0000000406007c24 */ /* 0x002fe4000f8e02ff */
[----:B------:R-:W-:-:S03]  /*e420*/  IMAD R6, R249, UR4, RZ ;  /* 0x00000004f9067c24 */ /* 0x000fc6000f8e02ff */
[----:B------:R0:W-:Y:S02]  /*e430*/  STL [R1+0x3cc], R0 ;  /* 0x0003cc0001007387 */ /* 0x0001e40000100800 */
[----:B0-----:R-:W-:-:S05]  /*e440*/  IMAD R0, R248, UR4, RZ ;  /* 0x00000004f8007c24 */ /* 0x001fca000f8e02ff */
[----:B------:R0:W-:Y:S04]  /*e450*/  STL [R1+0x3e0], R0 ;  /* 0x0003e00001007387 */ /* 0x0001e80000100800 */
[----:B------:R1:W-:Y:S01]  /*e460*/  STL [R1+0x3e4], R6 ;  /* 0x0003e40601007387 */ /* 0x0003e20000100800 */
[----:B0-----:R-:W-:Y:S02]  /*e470*/  IMAD R0, R250, UR4, RZ ;  /* 0x00000004fa007c24 */ /* 0x001fe4000f8e02ff */
[----:B-1----:R-:W-:Y:S02]  /*e480*/  IMAD R6, R153, 0x4, R141 ;  /* 0x0000000499067824 */ /* 0x002fe400078e028d */
[----:B------:R-:W-:Y:S01]  /*e490*/  IMAD R2, R251, UR4, RZ ;  /* 0x00000004fb027c24 */ /* 0x000fe2000f8e02ff */
[----:B--2---:R-:W-:-:S02]  /*e4a0*/  LEA R153, P3, R252, R4, 0x1 ;  /* 0x00000004fc997211 */ /* 0x004fc400078608ff */
[-C--:B------:R-:W-:Y:S02]  /*e4b0*/  LEA R250, P4, R129, R4.reuse, 0x1 ;  /* 0x0000000481fa7211 */ /* 0x080fe400078808ff */
[-C--:B------:R-:W-:Y:S01]  /*e4c0*/  LEA R248, P5, R127, R4.reuse, 0x1 ;  /* 0x000000047ff87211 */ /* 0x080fe200078a08ff */
[----:B------:R0:W-:Y:S01]  /*e4d0*/  STL [R1], R153 ;  /* 0x0000009901007387 */ /* 0x0001e20000100800 */
[----:B------:R-:W-:-:S03]  /*e4e0*/  LEA R249, P1, R134, R4, 0x1 ;  /* 0x0000000486f97211 */ /* 0x000fc600078208ff */
[----:B------:R1:W-:Y:S01]  /*e4f0*/  STL [R1+0x8], R250 ;  /* 0x000008fa01007387 */ /* 0x0003e20000100800 */
[----:B0-----:R-:W-:-:S03]  /*e500*/  LEA R153, P6, R126, R4, 0x1 ;  /* 0x000000047e997211 */ /* 0x001fc600078c08ff */
[----:B------:R0:W-:Y:S01]  /*e510*/  STL [R1+0x10], R248 ;  /* 0x000010f801007387 */ /* 0x0001e20000100800 */
[-C--:B------:R-:W-:Y:S02]  /*e520*/  LEA R251, P2, R132, R4.reuse, 0x1 ;  /* 0x0000000484fb7211 */ /* 0x080fe400078408ff */
[-C--:B-1----:R-:W-:Y:S01]  /*e530*/  LEA R250, P0, R125, R4.reuse, 0x1 ;  /* 0x000000047dfa7211 */ /* 0x082fe200078008ff */
[----:B------:R1:W-:Y:S01]  /*e540*/  STL [R1+0x18], R153 ;  /* 0x0000189901007387 */ /* 0x0003e20000100800 */
[-C--:B0-----:R-:W-:Y:S02]  /*e550*/  LEA.HI.X.SX32 R248, R134, R3.reuse, 0x1, P1 ;  /* 0x0000000386f87211 */ /* 0x081fe400008f0eff */
[----:B-1----:R-:W-:Y:S01]  /*e560*/  LEA R153, P1, R124, R4, 0x1 ;  /* 0x000000047c997211 */ /* 0x002fe200078208ff */
[----:B------:R0:W-:Y:S04]  /*e570*/  STL [R1+0x20], R250 ;  /* 0x000020fa01007387 */ /* 0x0001e80000100800 */
[----:B------:R1:W-:Y:S01]  /*e580*/  STL [R1+0x28], R153 ;  /* 0x0000289901007387 */ /* 0x0003e20000100800 */
[----:B0-----:R-:W-:-:S02]  /*e590*/  LEA.HI.X.SX32 R250, R132, R3, 0x1, P2 ;  /* 0x0000000384fa7211 */ /* 0x001fc400010f0eff */
[----:B-1----:R-:W-:Y:S02]  /*e5a0*/  LEA R153, P2, R122, R4, 0x1 ;  /* 0x000000047a997211 */ /* 0x002fe400078408ff */
[----:B------:R-:W-:-:S03]  /*e5b0*/  LEA.HI.X.SX32 R252, R252, R3, 0x1, P3 ;  /* 0x00000003fcfc7211 */ /* 0x000fc600018f0eff */
[----:B------:R0:W-:Y:S02]  /*e5c0*/  STL [R1+0x30], R153 ;  /* 0x0000309901007387 */ /* 0x0001e40000100800 */
[----:B0-----:R-:W-:-:S05]  /*e5d0*/  LEA R153, P3, R121, R4, 0x1 ;  /* 0x0000000479997211 */ /* 0x001fca00078608ff */
[----:B------:R0:W-:Y:S02]  /*e5e0*/  STL [R1+0x38], R153 ;  /* 0x0000389901007387 */ /* 0x0001e40000100800 */
[----:B0-----:R-:W-:-:S05]  /*e5f0*/  LEA.HI.X.SX32 R153, R129, R3, 0x1, P4 ;  /* 0x0000000381997211 */ /* 0x001fca00020f0eff */
        /* <DEDUP_REMOVED lines=84> */
[----:B------:R0:W-:Y:S01]  /*eb40*/  STL [R1+0xac], R153 ;  /* 0x0000ac9901007387 */ /* 0x0001e20000100800 */
[----:B------:R-:W-:Y:S01]  /*eb50*/  IMAD R58, R58, UR4, RZ ;  /* 0x000000043a3a7c24 */ /* 0x000fe2000f8e02ff */
        /* <DEDUP_REMOVED lines=127> */
[----:B0-----:R-:W-:Y:S01]  /*f350*/  LEA R153, P3, R12, R4, 0x1 ;  /* 0x000000040c997211 */ /* 0x001fe200078608ff */
[----:B------:R-:W-:-:S04]  /*f360*/  IMAD R10, R10, UR4, RZ ;  /* 0x000000040a0a7c24 */ /* 0x000fc8000f8e02ff */
[----:B------:R0:W-:Y:S01]  /*f370*/  STL [R1+0x1c0], R153 ;  /* 0x0001c09901007387 */ /* 0x0001e20000100800 */
[----:B------:R-:W-:Y:S01]  /*f380*/  IMAD R9, R9, UR4, RZ ;  /* 0x0000000409097c24 */ /* 0x000fe2000f8e02ff */
[----:B0-----:R-:W-:Y:S02]  /*f390*/  LEA.HI.X.SX32 R153, R21, R3, 0x1, P4 ;  /* 0x0000000315997211 */ /* 0x001fe400020f0eff */
[----:B------:R-:W-:-:S03]  /*f3a0*/  LEA R21, P4, R11, R4, 0x1 ;  /* 0x000000040b157211 */ /* 0x000fc600078808ff */
[----:B------:R0:W-:Y:S01]  /*f3b0*/  STL [R1+0x18c], R153 ;  /* 0x00018c9901007387 */ /* 0x0001e20000100800 */
[----:B------:R-:W-:-:S03]  /*f3c0*/  IMAD R8, R8, UR4, RZ ;  /* 0x0000000408087c24 */ /* 0x000fc6000f8e02ff */
[----:B------:R1:W-:Y:S01]  /*f3d0*/  STL [R1+0x1c8], R21 ;  /* 0x0001c81501007387 */ /* 0x0003e20000100800 */
[-C--:B0-----:R-:W-:Y:S02]  /*f3e0*/  LEA.HI.X.SX32 R153, R19, R3.reuse, 0x1, P5 ;  /* 0x0000000313997211 */ /* 0x081fe400028f0eff */
[-C--:B------:R-:W-:Y:S02]  /*f3f0*/  LEA R19, P5, R10, R4.reuse, 0x1 ;  /* 0x000000040a137211 */ /* 0x080fe400078a08ff */
[----:B-1----:R-:W-:Y:S01]  /*f400*/  LEA.HI.X.SX32 R21, R17, R3, 0x1, P6 ;  /* 0x0000000311157211 */ /* 0x002fe200030f0eff */
[----:B------:R-:W-:Y:S01]  /*f410*/  STL [R1+0x194], R153 ;  /* 0x0001949901007387 */ /* 0x000fe20000100800 */
[----:B------:R-:W-:Y:S01]  /*f420*/  LEA R17, P6, R9, R4, 0x1 ;  /* 0x0000000409117211 */ /* 0x000fe200078c08ff */
[----:B------:R-:W-:Y:S02]  /*f430*/  IMAD R7, R7, UR4, RZ ;  /* 0x0000000407077c24 */ /* 0x000fe4000f8e02ff */
[----:B------:R0:W-:Y:S01]  /*f440*/  STL [R1+0x1d0], R19 ;  /* 0x0001d01301007387 */ /* 0x0001e20000100800 */
[----:B------:R-:W-:-:S03]  /*f450*/  IMAD R5, R5, UR4, RZ ;  /* 0x0000000405057c24 */ /* 0x000fc6000f8e02ff */
[----:B------:R-:W-:Y:S04]  /*f460*/  STL [R1+0x19c], R21 ;  /* 0x00019c1501007387 */ /* 0x000fe80000100800 */
[----:B------:R1:W-:Y:S01]  /*f470*/  STL [R1+0x1d8], R17 ;  /* 0x0001d81101007387 */ /* 0x0003e20000100800 */
[----:B0-----:R-:W-:Y:S02]  /*f480*/  LEA.HI.X.SX32 R19, R16, R3, 0x1, P0 ;  /* 0x0000000310137211 */ /* 0x001fe400000f0eff */
[----:B------:R-:W-:-:S03]  /*f490*/  LEA R16, P0, R8, R4, 0x1 ;  /* 0x0000000408107211 */ /* 0x000fc600078008ff */
[----:B------:R-:W-:Y:S01]  /*f4a0*/  STL [R1+0x1a4], R19 ;  /* 0x0001a41301007387 */ /* 0x000fe20000100800 */
[-C--:B-1----:R-:W-:Y:S02]  /*f4b0*/  LEA.HI.X.SX32 R17, R14, R3.reuse, 0x1, P1 ;  /* 0x000000030e117211 */ /* 0x082fe400008f0eff */
[----:B------:R-:W-:Y:S01]  /*f4c0*/  LEA R14, P1, R7, R4, 0x1 ;  /* 0x00000004070e7211 */ /* 0x000fe200078208ff */
[----:B------:R0:W-:Y:S04]  /*f4d0*/  STL [R1+0x1e0], R16 ;  /* 0x0001e01001007387 */ /* 0x0001e80000100800 */
[----:B------:R-:W-:Y:S04]  /*f4e0*/  STL [R1+0x1ac], R17 ;  /* 0x0001ac1101007387 */ /* 0x000fe80000100800 */
[----:B------:R1:W-:Y:S01]  /*f4f0*/  STL [R1+0x1e8], R14 ;  /* 0x0001e80e01007387 */ /* 0x0003e20000100800 */
[----:B0-----:R-:W-:-:S02]  /*f500*/  LEA.HI.X.SX32 R16, R13, R3, 0x1, P2 ;  /* 0x000000030d107211 */ /* 0x001fc400010f0eff */
[----:B------:R-:W-:-:S03]  /*f510*/  LEA R13, P2, R5, R4, 0x1 ;  /* 0x00000004050d7211 */ /* 0x000fc600078408ff */
[----:B------:R-:W-:Y:S01]  /*f520*/  STL [R1+0x1b4], R16 ;  /* 0x0001b41001007387 */ /* 0x000fe20000100800 */
[----:B-1----:R-:W-:-:S03]  /*f530*/  LEA.HI.X.SX32 R14, R12, R3, 0x1, P3 ;  /* 0x000000030c0e7211 */ /* 0x002fc600018f0eff */
[----:B------:R0:W-:Y:S01]  /*f540*/  STL [R1+0x1f0], R13 ;  /* 0x0001f00d01007387 */ /* 0x0001e20000100800 */
[----:B------:R-:W-:-:S03]  /*f550*/  LEA R12, P3, R138, R4, 0x1 ;  /* 0x000000048a0c7211 */ /* 0x000fc600078608ff */
[----:B------:R1:W-:Y:S01]  /*f560*/  STL [R1+0x1bc], R14 ;  /* 0x0001bc0e01007387 */ /* 0x0003e20000100800 */
[----:B0-----:R-:W-:-:S03]  /*f570*/  LEA.HI.X.SX32 R13, R11, R3, 0x1, P4 ;  /* 0x000000030b0d7211 */ /* 0x001fc600020f0eff */
[----:B------:R-:W2:Y:S01]  /*f580*/  LDL.LU R11, [R1+0x254] ;  /* 0x00025400010b7983 */ /* 0x000ea20000300800 */
[----:B-1----:R-:W-:-:S03]  /*f590*/  LEA R14, P4, R143, R4, 0x1 ;  /* 0x000000048f0e7211 */ /* 0x002fc600078808ff */
[----:B------:R0:W-:Y:S01]  /*f5a0*/  STL [R1+0x1f8], R12 ;  /* 0x0001f80c01007387 */ /* 0x0001e20000100800 */
[-C--:B------:R-:W-:Y:S02]  /*f5b0*/  LEA.HI.X.SX32 R16, R10, R3.reuse, 0x1, P5 ;  /* 0x000000030a107211 */ /* 0x080fe400028f0eff */
[-C--:B------:R-:W-:Y:S01]  /*f5c0*/  LEA R17, P5, R144, R4.reuse, 0x1 ;  /* 0x0000000490117211 */ /* 0x080fe200078a08ff */
[----:B0-----:R-:W3:Y:S04]  /*f5d0*/  LDL.LU R12, [R1+0x25c] ;  /* 0x00025c00010c7983 */ /* 0x001ee80000300800 */
[----:B------:R0:W-:Y:S01]  /*f5e0*/  STL [R1+0x1c4], R13 ;  /* 0x0001c40d01007387 */ /* 0x0001e20000100800 */
[-C--:B------:R-:W-:Y:S02]  /*f5f0*/  LEA.HI.X.SX32 R19, R9, R3.reuse, 0x1, P6 ;  /* 0x0000000309137211 */ /* 0x080fe400030f0eff */
[----:B------:R-:W-:Y:S01]  /*f600*/  LEA R21, P6, R146, R4, 0x1 ;  /* 0x0000000492157211 */ /* 0x000fe200078c08ff */
[----:B0-----:R-:W4:Y:S04]  /*f610*/  LDL.LU R13, [R1+0x264] ;  /* 0x00026400010d7983 */ /* 0x001f280000300800 */
[----:B------:R0:W-:Y:S04]  /*f620*/  STL [R1+0x200], R14 ;  /* 0x0002000e01007387 */ /* 0x0001e80000100800 */
[----:B------:R-:W2:Y:S04]  /*f630*/  LDL.LU R10, [R1+0x24c] ;  /* 0x00024c00010a7983 */ /* 0x000ea80000300800 */
[----:B0-----:R-:W4:Y:S04]  /*f640*/  LDL.LU R14, [R1+0x26c] ;  /* 0x00026c00010e7983 */ /* 0x001f280000300800 */
[----:B------:R0:W-:Y:S01]  /*f650*/  STL [R1+0x1cc], R16 ;  /* 0x0001cc1001007387 */ /* 0x0001e20000100800 */
[----:B------:R-:W-:-:S03]  /*f660*/  LEA.HI.X.SX32 R153, R8, R3, 0x1, P0 ;  /* 0x0000000308997211 */ /* 0x000fc600000f0eff */
[----:B0-----:R-:W4:Y:S04]  /*f670*/  LDL.LU R16, [R1+0x274] ;  /* 0x0002740001107983 */ /* 0x001f280000300800 */
[----:B------:R0:W-:Y:S04]  /*f680*/  STL [R1+0x208], R17 ;  /* 0x0002081101007387 */ /* 0x0001e80000100800 */
[----:B------:R-:W3:Y:S04]  /*f690*/  LDL.LU R9, [R1+0x244] ;  /* 0x0002440001097983 */ /* 0x000ee80000300800 */
[----:B0-----:R-:W4:Y:S04]  /*f6a0*/  LDL.LU R17, [R1+0x27c] ;  /* 0x00027c0001117983 */ /* 0x001f280000300800 */
[----:B------:R0:W-:Y:S04]  /*f6b0*/  STL [R1+0x1d4], R19 ;  /* 0x0001d41301007387 */ /* 0x0001e80000100800 */
[----:B0-----:R-:W4:Y:S04]  /*f6c0*/  LDL.LU R19, [R1+0x284] ;  /* 0x0002840001137983 */ /* 0x001f280000300800 */
[----:B------:R0:W-:Y:S04]  /*f6d0*/  STL [R1+0x210], R21 ;  /* 0x0002101501007387 */ /* 0x0001e80000100800 */
[----:B------:R-:W2:Y:S04]  /*f6e0*/  LDL.LU R8, [R1+0x23c] ;  /* 0x00023c0001087983 */ /* 0x000ea80000300800 */
[----:B0-----:R-:W4:Y:S04]  /*f6f0*/  LDL.LU R21, [R1+0x28c] ;  /* 0x00028c0001157983 */ /* 0x001f280000300800 */
[----:B------:R0:W-:Y:S02]  /*f700*/  STL [R1+0x1dc], R153 ;  /* 0x0001dc9901007387 */ /* 0x0001e40000100800 */
[----:B0-----:R-:W-:-:S05]  /*f710*/  LEA R153, P0, R147, R4, 0x1 ;  /* 0x0000000493997211 */ /* 0x001fca00078008ff */
[----:B------:R0:W-:Y:S04]  /*f720*/  STL [R1+0x218], R153 ;  /* 0x0002189901007387 */ /* 0x0001e80000100800 */
[----:B0-----:R-:W3:Y:S01]  /*f730*/  LDL.LU R153, [R1+0x988] ;  /* 0x0009880001997983 */ /* 0x001ee20000300800 */
[----:B------:R-:W-:-:S05]  /*f740*/  LEA.HI.X.SX32 R7, R7, R3, 0x1, P1 ;  /* 0x0000000307077211 */ /* 0x000fca00008f0eff */
[----:B------:R0:W-:Y:S02]  /*f750*/  STL [R1+0x1e4], R7 ;  /* 0x0001e40701007387 */ /* 0x0001e40000100800 */
[----:B0-----:R-:W-:-:S05]  /*f760*/  LEA R7, P1, R149, R4, 0x1 ;  /* 0x0000000495077211 */ /* 0x001fca00078208ff */
[----:B------:R0:W-:Y:S01]  /*f770*/  STL [R1+0x220], R7 ;  /* 0x0002200701007387 */ /* 0x0001e20000100800 */
[----:B------:R-:W-:Y:S01]  /*f780*/  IMAD R154, R154, UR4, RZ ;  /* 0x000000049a9a7c24 */ /* 0x000fe2000f8e02ff */
[----:B0-----:R-:W-:Y:S02]  /*f790*/  LEA.HI.X.SX32 R7, R5, R3, 0x1, P2 ;  /* 0x0000000305077211 */ /* 0x001fe400010f0eff */
[----:B------:R-:W-:-:S03]  /*f7a0*/  LEA R5, P2, R151, R4, 0x1 ;  /* 0x0000000497057211 */ /* 0x000fc600078408ff */
[----:B------:R0:W-:Y:S04]  /*f7b0*/  STL [R1+0x1ec], R7 ;  /* 0x0001ec0701007387 */ /* 0x0001e80000100800 */
[----:B------:R-:W-:Y:S01]  /*f7c0*/  STL [R1+0x228], R5 ;  /* 0x0002280501007387 */ /* 0x000fe20000100800 */
[----:B0-----:R-:W-:-:S05]  /*f7d0*/  LEA.HI.X.SX32 R7, R138, R3, 0x1, P3 ;  /* 0x000000038a077211 */ /* 0x001fca00018f0eff */
[----:B------:R0:W-:Y:S02]  /*f7e0*/  STL [R1+0x1f4], R7 ;  /* 0x0001f40701007387 */ /* 0x0001e40000100800 */
[----:B0-----:R-:W-:Y:S01]  /*f7f0*/  LEA.HI.X.SX32 R7, R143, R3, 0x1, P4 ;  /* 0x000000038f077211 */ /* 0x001fe200020f0eff */
[----:B------:R-:W-:Y:S02]  /*f800*/  IMAD R156, R156, UR4, RZ ;  /* 0x000000049c9c7c24 */ /* 0x000fe4000f8e02ff */
[----:B------:R-:W-:Y:S02]  /*f810*/  IMAD R158, R158, UR4, RZ ;  /* 0x000000049e9e7c24 */ /* 0x000fe4000f8e02ff */
[----:B------:R-:W-:Y:S02]  /*f820*/  IMAD R160, R160, UR4, RZ ;  /* 0x00000004a0a07c24 */ /* 0x000fe4000f8e02ff */
[----:B------:R-:W-:Y:S02]  /*f830*/  IMAD R161, R161, UR4, RZ ;  /* 0x00000004a1a17c24 */ /* 0x000fe4000f8e02ff */
[----:B------:R-:W-:-:S02]  /*f840*/  IMAD R163, R163, UR4, RZ ;  /* 0x00000004a3a37c24 */ /* 0x000fc4000f8e02ff */
[----:B------:R-:W-:Y:S02]  /*f850*/  IMAD R165, R165, UR4, RZ ;  /* 0x00000004a5a57c24 */ /* 0x000fe4000f8e02ff */
        /* <DEDUP_REMOVED lines=23> */
[----:B------:R-:W-:Y:S01]  /*f9d0*/  IMAD R204, R204, UR4, RZ ;  /* 0x00000004cccc7c24 */ /* 0x000fe2000f8e02ff */
[----:B---3--:R-:W-:-:S05]  /*f9e0*/  LEA R5, P3, R153, R4, 0x1 ;  /* 0x0000000499057211 */ /* 0x008fca00078608ff */
[----:B------:R0:W-:Y:S04]  /*f9f0*/  STL [R1+0x230], R5 ;  /* 0x0002300501007387 */ /* 0x0001e80000100800 */
[----:B------:R1:W-:Y:S01]  /*fa00*/  STL [R1+0x1fc], R7 ;  /* 0x0001fc0701007387 */ /* 0x0003e20000100800 */
[----:B0-----:R-:W-:Y:S02]  /*fa10*/  LEA R5, P4, R154, R4, 0x1 ;  /* 0x000000049a057211 */ /* 0x001fe400078808ff */
[----:B-1----:R-:W-:-:S03]  /*fa20*/  LEA.HI.X.SX32 R7, R144, R3, 0x1, P5 ;  /* 0x0000000390077211 */ /* 0x002fc600028f0eff */
[----:B------:R2:W-:Y:S04]  /*fa30*/  STL [R1+0x238], R5 ;  /* 0x0002380501007387 */ /* 0x0005e80000100800 */
[----:B------:R0:W-:Y:S01]  /*fa40*/  STL [R1+0x204], R7 ;  /* 0x0002040701007387 */ /* 0x0001e20000100800 */
[----:B--2---:R-:W-:Y:S02]  /*fa50*/  LEA R5, P5, R8, R4, 0x1 ;  /* 0x0000000408057211 */ /* 0x004fe400078a08ff */
[----:B0-----:R-:W-:-:S03]  /*fa60*/  LEA.HI.X.SX32 R7, R146, R3, 0x1, P6 ;  /* 0x0000000392077211 */ /* 0x001fc600030f0eff */
[----:B------:R0:W-:Y:S04]  /*fa70*/  STL [R1+0x240], R5 ;  /* 0x0002400501007387 */ /* 0x0001e80000100800 */
[----:B------:R1:W-:Y:S01]  /*fa80*/  STL [R1+0x20c], R7 ;  /* 0x00020c0701007387 */ /* 0x0003e20000100800 */
[----:B0-----:R-:W-:Y:S02]  /*fa90*/  LEA R5, P6, R9, R4, 0x1 ;  /* 0x0000000409057211 */ /* 0x001fe400078c08ff */
[----:B-1----:R-:W-:-:S03]  /*faa0*/  LEA.HI.X.SX32 R7, R147, R3, 0x1, P0 ;  /* 0x0000000393077211 */ /* 0x002fc600000f0eff */
        /* <DEDUP_REMOVED lines=8> */
[----:B------:R0:W-:Y:S01]  /*fb30*/  STL [R1+0x258], R5 ;  /* 0x0002580501007387 */ /* 0x0001e20000100800 */
[----:B------:R-:W-:-:S03]  /*fb40*/  LEA.HI.X.SX32 R153, R153, R3, 0x1, P3 ;  /* 0x0000000399997211 */ /* 0x000fc600018f0eff */
[----:B------:R4:W-:Y:S01]  /*fb50*/  STL [R1+0x224], R7 ;  /* 0x0002240701007387 */ /* 0x0009e20000100800 */
[-C--:B0-----:R-:W-:Y:S02]  /*fb60*/  LEA R5, P2, R12, R4.reuse, 0x1 ;  /* 0x000000040c057211 */ /* 0x081fe400078408ff */
[----:B----4-:R-:W-:-:S03]  /*fb70*/  LEA R7, P3, R13, R4, 0x1 ;  /* 0x000000040d077211 */ /* 0x010fc600078608ff */
[----:B------:R0:W-:Y:S04]  /*fb80*/  STL [R1+0x260], R5 ;  /* 0x0002600501007387 */ /* 0x0001e80000100800 */
[----:B------:R1:W-:Y:S01]  /*fb90*/  STL [R1+0x22c], R153 ;  /* 0x00022c9901007387 */ /* 0x0003e20000100800 */
[----:B0-----:R-:W-:-:S03]  /*fba0*/  LEA.HI.X.SX32 R5, R154, R3, 0x1, P4 ;  /* 0x000000039a057211 */ /* 0x001fc600020f0eff */
[----:B------:R0:W-:Y:S01]  /*fbb0*/  STL [R1+0x268], R7 ;  /* 0x0002680701007387 */ /* 0x0001e20000100800 */
[----:B-1----:R-:W-:-:S03]  /*fbc0*/  LEA R153, P4, R14, R4, 0x1 ;  /* 0x000000040e997211 */ /* 0x002fc600078808ff */
[----:B------:R1:W-:Y:S01]  /*fbd0*/  STL [R1+0x234], R5 ;  /* 0x0002340501007387 */ /* 0x0003e20000100800 */
[-C--:B0-----:R-:W-:Y:S02]  /*fbe0*/  LEA.HI.X.SX32 R7, R8, R3.reuse, 0x1, P5 ;  /* 0x0000000308077211 */ /* 0x081fe400028f0eff */
[----:B------:R-:W-:Y:S02]  /*fbf0*/  LEA.HI.X.SX32 R8, R9, R3, 0x1, P6 ;  /* 0x0000000309087211 */ /* 0x000fe400030f0eff */
[-C--:B-1----:R-:W-:Y:S01]  /*fc00*/  LEA R5, P5, R16, R4.reuse, 0x1 ;  /* 0x0000000410057211 */ /* 0x082fe200078a08ff */
[----:B------:R-:W-:Y:S04]  /*fc10*/  STL [R1+0x270], R153 ;  /* 0x0002709901007387 */ /* 0x000fe80000100800 */
[----:B------:R0:W-:Y:S04]  /*fc20*/  STL [R1+0x23c], R7 ;  /* 0x00023c0701007387 */ /* 0x0001e80000100800 */
[----:B------:R1:W-:Y:S04]  /*fc30*/  STL [R1+0x278], R5 ;  /* 0x0002780501007387 */ /* 0x0003e80000100800 */
[----:B------:R2:W-:Y:S01]  /*fc40*/  STL [R1+0x244], R8 ;  /* 0x0002440801007387 */ /* 0x0005e20000100800 */
[----:B0-----:R-:W-:-:S02]  /*fc50*/  LEA R7, P6, R17, R4, 0x1 ;  /* 0x0000000411077211 */ /* 0x001fc400078c08ff */
[----:B-1----:R-:W-:-:S03]  /*fc60*/  LEA.HI.X.SX32 R5, R10, R3, 0x1, P0 ;  /* 0x000000030a057211 */ /* 0x002fc600000f0eff */
[----:B------:R0:W-:Y:S01]  /*fc70*/  STL [R1+0x280], R7 ;  /* 0x0002800701007387 */ /* 0x0001e20000100800 */
[----:B--2---:R-:W-:-:S03]  /*fc80*/  LEA R8, P0, R19, R4, 0x1 ;  /* 0x0000000413087211 */ /* 0x004fc600078008ff */
[----:B------:R1:W-:Y:S04]  /*fc90*/  STL [R1+0x24c], R5 ;  /* 0x00024c0501007387 */ /* 0x0003e80000100800 */
[----:B------:R2:W-:Y:S01]  /*fca0*/  STL [R1+0x288], R8 ;  /* 0x0002880801007387 */ /* 0x0005e20000100800 */
[----:B0-----:R-:W-:Y:S02]  /*fcb0*/  LEA.HI.X.SX32 R7, R11, R3, 0x1, P1 ;  /* 0x000000030b077211 */ /* 0x001fe400008f0eff */
[----:B-1----:R-:W-:-:S03]  /*fcc0*/  LEA R5, P1, R21, R4, 0x1 ;  /* 0x0000000415057211 */ /* 0x002fc600078208ff */
[----:B------:R0:W-:Y:S01]  /*fcd0*/  STL [R1+0x254], R7 ;  /* 0x0002540701007387 */ /* 0x0001e20000100800 */
[----:B--2---:R-:W-:-:S03]  /*fce0*/  LEA.HI.X.SX32 R8, R12, R3, 0x1, P2 ;  /* 0x000000030c087211 */ /* 0x004fc600010f0eff */
[----:B------:R1:W-:Y:S04]  /*fcf0*/  STL [R1+0x290], R5 ;  /* 0x0002900501007387 */ /* 0x0003e80000100800 */
[----:B------:R2:W-:Y:S01]  /*fd00*/  STL [R1+0x25c], R8 ;  /* 0x00025c0801007387 */ /* 0x0005e20000100800 */
[----:B0-----:R-:W-:Y:S02]  /*fd10*/  LEA R7, P2, R156, R4, 0x1 ;  /* 0x000000049c077211 */ /* 0x001fe400078408ff */
        /* <DEDUP_REMOVED lines=111> */
[----:B------:R1:W-:Y:S01]  /*10410*/  STL [R1+0x33c], R5 ;  /* 0x00033c0501007387 */ /* 0x0003e20000100800 */
[----:B------:R-:W-:-:S03]  /*10420*/  IMAD R206, R206, UR4, RZ ;  /* 0x00000004cece7c24 */ /* 0x000fc6000f8e02ff */
[----:B------:R2:W-:Y:S01]  /*10430*/  STL [R1+0x378], R8 ;  /* 0x0003780801007387 */ /* 0x0005e20000100800 */
[----:B0-----:R-:W-:Y:S01]  /*10440*/  LEA.HI.X.SX32 R7, R193, R3, 0x1, P3 ;  /* 0x00000003c1077211 */ /* 0x001fe200018f0eff */
[----:B------:R-:W-:Y:S01]  /*10450*/  IMAD R207, R207, UR4, RZ ;  /* 0x00000004cfcf7c24 */ /* 0x000fe2000f8e02ff */
[----:B-1----:R-:W-:-:S03]  /*10460*/  LEA R5, P3, R204, R4, 0x1 ;  /* 0x00000004cc057211 */ /* 0x002fc600078608ff */
[----:B------:R0:W-:Y:S01]  /*10470*/  STL [R1+0x344], R7 ;  /* 0x0003440701007387 */ /* 0x0001e20000100800 */
[----:B--2---:R-:W-:-:S03]  /*10480*/  LEA.HI.X.SX32 R8, R194, R3, 0x1, P4 ;  /* 0x00000003c2087211 */ /* 0x004fc600020f0eff */
[----:B------:R1:W-:Y:S01]  /*10490*/  STL [R1+0x380], R5 ;  /* 0x0003800501007387 */ /* 0x0003e20000100800 */
[----:B------:R-:W-:-:S03]  /*104a0*/  IMAD R209, R209, UR4, RZ ;  /* 0x00000004d1d17c24 */ /* 0x000fc6000f8e02ff */
        /* <DEDUP_REMOVED lines=39> */
[----:B------:R-:W-:Y:S01]  /*10720*/  STL [R1+0x38c], R7 ;  /* 0x00038c0701007387 */ /* 0x000fe20000100800 */
[----:B--2---:R-:W-:-:S03]  /*10730*/  LEA.HI.X.SX32 R8, R209, R3, 0x1, P6 ;  /* 0x00000003d1087211 */ /* 0x004fc600030f0eff */
[----:B------:R0:W-:Y:S04]  /*10740*/  STL [R1+0x3c8], R5 ;  /* 0x0003c80501007387 */ /* 0x0001e80000100800 */
[----:B------:R-:W-:Y:S04]  /*10750*/  STL [R1+0x394], R8 ;  /* 0x0003940801007387 */ /* 0x000fe80000100800 */
[----:B------:R-:W2:Y:S01]  /*10760*/  LDL.LU R21, [R1+0x3cc] ;  /* 0x0003cc0001157983 */ /* 0x000ea20000300800 */
[----:B------:R-:W-:Y:S01]  /*10770*/  IMAD R220, R220, UR4, RZ ;  /* 0x00000004dcdc7c24 */ /* 0x000fe2000f8e02ff */
[----:B0-----:R-:W-:Y:S01]  /*10780*/  LEA.HI.X.SX32 R5, R210, R3, 0x1, P0 ;  /* 0x00000003d2057211 */ /* 0x001fe200000f0eff */
[----:B------:R-:W-:-:S03]  /*10790*/  IMAD R222, R222, UR4, RZ ;  /* 0x00000004dede7c24 */ /* 0x000fc6000f8e02ff */
[----:B------:R-:W-:Y:S01]  /*107a0*/  LEA R7, P6, R220, R4, 0x1 ;  /* 0x00000004dc077211 */ /* 0x000fe200078c08ff */
[----:B------:R-:W-:-:S04]  /*107b0*/  IMAD R223, R223, UR4, RZ ;  /* 0x00000004dfdf7c24 */ /* 0x000fc8000f8e02ff */
[----:B------:R0:W-:Y:S01]  /*107c0*/  STL [R1+0x4f0], R7 ;  /* 0x0004f00701007387 */ /* 0x0001e20000100800 */
[----:B------:R-:W-:-:S03]  /*107d0*/  IMAD R225, R225, UR4, RZ ;  /* 0x00000004e1e17c24 */ /* 0x000fc6000f8e02ff */
[----:B------:R1:W-:Y:S01]  /*107e0*/  STL [R1+0x39c], R5 ;  /* 0x00039c0501007387 */ /* 0x0003e20000100800 */
[-C--:B0-----:R-:W-:Y:S02]  /*107f0*/  LEA R7, P0, R222, R4.reuse, 0x1 ;  /* 0x00000004de077211 */ /* 0x081fe400078008ff */
[----:B-1----:R-:W-:Y:S02]  /*10800*/  LEA.HI.X.SX32 R5, R212, R3, 0x1, P1 ;  /* 0x00000003d4057211 */ /* 0x002fe400008f0eff */
[----:B------:R-:W-:Y:S01]  /*10810*/  LEA R8, P1, R223, R4, 0x1 ;  /* 0x00000004df087211 */ /* 0x000fe200078208ff */
[----:B------:R0:W-:Y:S01]  /*10820*/  STL [R1+0x4f8], R7 ;  /* 0x0004f80701007387 */ /* 0x0001e20000100800 */
[----:B------:R-:W-:-:S03]  /*10830*/  IMAD R15, R15, UR4, RZ ;  /* 0x000000040f0f7c24 */ /* 0x000fc6000f8e02ff */
[----:B------:R1:W-:Y:S01]  /*10840*/  STL [R1+0x3a4], R5 ;  /* 0x0003a40501007387 */ /* 0x0003e20000100800 */
[----:B------:R-:W-:-:S03]  /*10850*/  IMAD R157, R157, UR4, RZ ;  /* 0x000000049d9d7c24 */ /* 0x000fc6000f8e02ff */
[----:B------:R3:W-:Y:S01]  /*10860*/  STL [R1+0x500], R8 ;  /* 0x0005000801007387 */ /* 0x0007e20000100800 */
[----:B0-----:R-:W-:Y:S02]  /*10870*/  LEA.HI.X.SX32 R7, R213, R3, 0x1, P2 ;  /* 0x00000003d5077211 */ /* 0x001fe400010f0eff */
[----:B-1----:R-:W-:-:S03]  /*10880*/  LEA R5, P2, R225, R4, 0x1 ;  /* 0x00000004e1057211 */ /* 0x002fc600078408ff */
[----:B------:R0:W-:Y:S01]  /*10890*/  STL [R1+0x3ac], R7 ;  /* 0x0003ac0701007387 */ /* 0x0001e20000100800 */
[----:B---3--:R-:W-:-:S03]  /*108a0*/  LEA.HI.X.SX32 R8, R215, R3, 0x1, P3 ;  /* 0x00000003d7087211 */ /* 0x008fc600018f0eff */
[----:B------:R1:W-:Y:S01]  /*108b0*/  STL [R1+0x508], R5 ;  /* 0x0005080501007387 */ /* 0x0003e20000100800 */
[----:B------:R-:W-:-:S03]  /*108c0*/  IMAD R164, R164, UR4, RZ ;  /* 0x00000004a4a47c24 */ /* 0x000fc6000f8e02ff */
[----:B------:R3:W-:Y:S01]  /*108d0*/  STL [R1+0x3b4], R8 ;  /* 0x0003b40801007387 */ /* 0x0007e20000100800 */
[----:B0-----:R-:W-:Y:S02]  /*108e0*/  LEA R7, P3, R15, R4, 0x1 ;  /* 0x000000040f077211 */ /* 0x001fe400078608ff */
[----:B-1----:R-:W-:-:S03]  /*108f0*/  LEA.HI.X.SX32 R5, R216, R3, 0x1, P4 ;  /* 0x00000003d8057211 */ /* 0x002fc600020f0eff */
[----:B------:R0:W-:Y:S01]  /*10900*/  STL [R1+0x510], R7 ;  /* 0x0005100701007387 */ /* 0x0001e20000100800 */
[----:B---3--:R-:W-:-:S03]  /*10910*/  LEA R8, P4, R157, R4, 0x1 ;  /* 0x000000049d087211 */ /* 0x008fc600078808ff */
[----:B------:R1:W-:Y:S01]  /*10920*/  STL [R1+0x3bc], R5 ;  /* 0x0003bc0501007387 */ /* 0x0003e20000100800 */
[----:B------:R-:W-:-:S03]  /*10930*/  IMAD R184, R184, UR4, RZ ;  /* 0x00000004b8b87c24 */ /* 0x000fc6000f8e02ff */
[----:B------:R3:W-:Y:S01]  /*10940*/  STL [R1+0x518], R8 ;  /* 0x0005180801007387 */ /* 0x0007e20000100800 */
[----:B0-----:R-:W-:Y:S01]  /*10950*/  LEA.HI.X.SX32 R7, R218, R3, 0x1, P5 ;  /* 0x00000003da077211 */ /* 0x001fe200028f0eff */
[----:B------:R-:W-:Y:S01]  /*10960*/  IMAD R203, R203, UR4, RZ ;  /* 0x00000004cbcb7c24 */ /* 0x000fe2000f8e02ff */
        /* <DEDUP_REMOVED lines=43> */
[----:B0-----:R-:W-:Y:S02]  /*10c20*/  LEA.HI.X.SX32 R7, R203, R3, 0x1, P0 ;  /* 0x00000003cb077211 */ /* 0x001fe400000f0eff */
[----:B-1----:R-:W-:-:S03]  /*10c30*/  LEA R5, P0, R18, R4, 0x1 ;  /* 0x0000000412057211 */ /* 0x002fc600078008ff */
[----:B------:R-:W-:Y:S01]  /*10c40*/  STL [R1+0x52c], R7 ;  /* 0x00052c0701007387 */ /* 0x000fe20000100800 */
[----:B---3--:R-:W-:-:S03]  /*10c50*/  LEA.HI.X.SX32 R8, R177, R3, 0x1, P1 ;  /* 0x00000003b1087211 */ /* 0x008fc600008f0eff */
[----:B------:R0:W-:Y:S01]  /*10c60*/  STL [R1+0x568], R5 ;  /* 0x0005680501007387 */ /* 0x0001e20000100800 */
[----:B------:R-:W-:-:S03]  /*10c70*/  IMAD R22, R22, UR4, RZ ;  /* 0x0000000416167c24 */ /* 0x000fc6000f8e02ff */
[----:B------:R1:W-:Y:S01]  /*10c80*/  STL [R1+0x534], R8 ;  /* 0x0005340801007387 */ /* 0x0003e20000100800 */
[----:B0-----:R-:W-:Y:S02]  /*10c90*/  LEA.HI.X.SX32 R5, R23, R3, 0x1, P2 ;  /* 0x0000000317057211 */ /* 0x001fe400010f0eff */
[----:B-1----:R-:W-:Y:S01]  /*10ca0*/  LEA R8, P2, R20, R4, 0x1 ;  /* 0x0000000414087211 */ /* 0x002fe200078408ff */
        /* <DEDUP_REMOVED lines=18> */
[----:B------:R-:W-:Y:S01]  /*10dd0*/  IMAD R75, R75, UR4, RZ ;  /* 0x000000044b4b7c24 */ /* 0x000fe2000f8e02ff */
[----:B--2---:R-:W-:-:S05]  /*10de0*/  LEA R7, P1, R21, R4, 0x1 ;  /* 0x0000000415077211 */ /* 0x004fca00078208ff */
[----:B------:R0:W-:Y:S04]  /*10df0*/  STL [R1+0x570], R7 ;  /* 0x0005700701007387 */ /* 0x0001e80000100800 */
        /* <DEDUP_REMOVED lines=75> */
[----:B0-----:R-:W-:Y:S02]  /*112b0*/  LEA.HI.X.SX32 R7, R44, R3, 0x1, P0 ;  /* 0x000000032c077211 */ /* 0x001fe400000f0eff */
        /* <DEDUP_REMOVED lines=327> */
[----:B0-----:R-:W-:-:S03]  /*12730*/  LEA.HI.X.SX32 R7, R100, R3, 0x1, P3 ;  /* 0x0000000364077211 */ /* 0x001fc600018f0eff */
[----:B------:R-:W3:Y:S01]  /*12740*/  LDL.LU R19, [R1+0x3e0] ;  /* 0x0003e00001137983 */ /* 0x000ee20000300800 */
[----:B-1----:R-:W-:Y:S02]  /*12750*/  LEA R5, P3, R116, R4, 0x1 ;  /* 0x0000000474057211 */ /* 0x002fe400078608ff */
[----:B--2---:R-:W-:Y:S01]  /*12760*/  LEA.HI.X.SX32 R8, R102, R3, 0x1, P4 ;  /* 0x0000000366087211 */ /* 0x004fe200020f0eff */
[----:B------:R0:W-:Y:S04]  /*12770*/  STL [R1+0x7e4], R7 ;  /* 0x0007e40701007387 */ /* 0x0001e80000100800 */
[----:B------:R1:W-:Y:S04]  /*12780*/  STL [R1+0x820], R5 ;  /* 0x0008200501007387 */ /* 0x0003e80000100800 */
[----:B------:R2:W-:Y:S04]  /*12790*/  STL [R1+0x7ec], R8 ;  /* 0x0007ec0801007387 */ /* 0x0005e80000100800 */
[----:B------:R-:W4:Y:S01]  /*127a0*/  LDL.LU R21, [R1+0x3e4] ;  /* 0x0003e40001157983 */ /* 0x000f220000300800 */
[----:B------:R-:W-:-:S02]  /*127b0*/  IMAD R226, R226, UR4, RZ ;  /* 0x00000004e2e27c24 */ /* 0x000fc4000f8e02ff */
[----:B------:R-:W-:-:S03]  /*127c0*/  IMAD R227, R227, UR4, RZ ;  /* 0x00000004e3e37c24 */ /* 0x000fc6000f8e02ff */
[-C--:B0-----:R-:W-:Y:S01]  /*127d0*/  LEA R7, P4, R226, R4.reuse, 0x1 ;  /* 0x00000004e2077211 */ /* 0x081fe200078808ff */
[----:B------:R-:W-:Y:S01]  /*127e0*/  IMAD R228, R228, UR4, RZ ;  /* 0x00000004e4e47c24 */ /* 0x000fe2000f8e02ff */
[----:B-1----:R-:W-:Y:S02]  /*127f0*/  LEA.HI.X.SX32 R5, R104, R3, 0x1, P5 ;  /* 0x0000000368057211 */ /* 0x002fe400028f0eff */
[----:B--2---:R-:W-:Y:S01]  /*12800*/  LEA R8, P5, R227, R4, 0x1 ;  /* 0x00000004e3087211 */ /* 0x004fe200078a08ff */
[----:B------:R0:W-:Y:S01]  /*12810*/  STL [R1+0x828], R7 ;  /* 0x0008280701007387 */ /* 0x0001e20000100800 */
[----:B------:R-:W-:-:S03]  /*12820*/  IMAD R229, R229, UR4, RZ ;  /* 0x00000004e5e57c24 */ /* 0x000fc6000f8e02ff */
[----:B------:R1:W-:Y:S01]  /*12830*/  STL [R1+0x7f4], R5 ;  /* 0x0007f40501007387 */ /* 0x0003e20000100800 */
[----:B------:R-:W-:Y:S01]  /*12840*/  IMAD R230, R230, UR4, RZ ;  /* 0x00000004e6e67c24 */ /* 0x000fe2000f8e02ff */
[----:B0-----:R-:W-:Y:S02]  /*12850*/  LEA.HI.X.SX32 R7, R106, R3, 0x1, P6 ;  /* 0x000000036a077211 */ /* 0x001fe400030f0eff */
[----:B------:R0:W-:Y:S01]  /*12860*/  STL [R1+0x830], R8 ;  /* 0x0008300801007387 */ /* 0x0001e20000100800 */
[----:B-1----:R-:W-:-:S03]  /*12870*/  LEA R5, P6, R228, R4, 0x1 ;  /* 0x00000004e4057211 */ /* 0x002fc600078c08ff */
[----:B------:R1:W-:Y:S01]  /*12880*/  STL [R1+0x7fc], R7 ;  /* 0x0007fc0701007387 */ /* 0x0003e20000100800 */
[----:B0-----:R-:W-:-:S03]  /*12890*/  LEA.HI.X.SX32 R8, R110, R3, 0x1, P0 ;  /* 0x000000036e087211 */ /* 0x001fc600000f0eff */
[----:B------:R0:W-:Y:S01]  /*128a0*/  STL [R1+0x838], R5 ;  /* 0x0008380501007387 */ /* 0x0001e20000100800 */
[----:B-1----:R-:W-:-:S03]  /*128b0*/  LEA R7, P0, R229, R4, 0x1 ;  /* 0x00000004e5077211 */ /* 0x002fc600078008ff */
        /* <DEDUP_REMOVED lines=50> */
[----:B------:R-:W-:Y:S01]  /*12be0*/  STL [R1+0x854], R5 ;  /* 0x0008540501007387 */ /* 0x000fe20000100800 */
[----:B--2---:R-:W-:-:S03]  /*12bf0*/  LEA.HI.X.SX32 R7, R233, R3, 0x1, P4 ;  /* 0x00000003e9077211 */ /* 0x004fc600020f0eff */
[----:B------:R0:W-:Y:S04]  /*12c00*/  STL [R1+0x888], R8 ;  /* 0x0008880801007387 */ /* 0x0001e80000100800 */
[----:B------:R1:W-:Y:S01]  /*12c10*/  STL [R1+0x85c], R7 ;  /* 0x00085c0701007387 */ /* 0x0003e20000100800 */
[----:B0-----:R-:W-:Y:S02]  /*12c20*/  LEA.HI.X.SX32 R8, R234, R3, 0x1, P5 ;  /* 0x00000003ea087211 */ /* 0x001fe400028f0eff */
[----:B-1----:R-:W-:Y:S01]  /*12c30*/  LEA R7, P5, R243, R4, 0x1 ;  /* 0x00000004f3077211 */ /* 0x002fe200078a08ff */
        /* <DEDUP_REMOVED lines=9> */
[----:B------:R-:W-:Y:S01]  /*12cd0*/  IMAD R242, R242, UR4, RZ ;  /* 0x00000004f2f27c24 */ /* 0x000fe2000f8e02ff */
[----:B---3--:R-:W-:-:S05]  /*12ce0*/  LEA R5, P4, R19, R4, 0x1 ;  /* 0x0000000413057211 */ /* 0x008fca00078808ff */
[----:B------:R0:W-:Y:S04]  /*12cf0*/  STL [R1+0x890], R5 ;  /* 0x0008900501007387 */ /* 0x0001e80000100800 */
[----:B------:R4:W-:Y:S04]  /*12d00*/  STL [R1+0x864], R8 ;  /* 0x0008640801007387 */ /* 0x0009e80000100800 */
[----:B------:R1:W-:Y:S01]  /*12d10*/  STL [R1+0x898], R7 ;  /* 0x0008980701007387 */ /* 0x0003e20000100800 */
[----:B0-----:R-:W-:Y:S02]  /*12d20*/  LEA.HI.X.SX32 R5, R235, R3, 0x1, P6 ;  /* 0x00000003eb057211 */ /* 0x001fe400030f0eff */
[----:B----4-:R-:W-:-:S03]  /*12d30*/  LEA R8, P6, R21, R4, 0x1 ;  /* 0x0000000415087211 */ /* 0x010fc600078c08ff */
[----:B------:R0:W-:Y:S01]  /*12d40*/  STL [R1+0x86c], R5 ;  /* 0x00086c0501007387 */ /* 0x0001e20000100800 */
[----:B-1----:R-:W-:-:S03]  /*12d50*/  LEA.HI.X.SX32 R7, R245, R3, 0x1, P0 ;  /* 0x00000003f5077211 */ /* 0x002fc600000f0eff */
        /* <DEDUP_REMOVED lines=26> */
[-C--:B0-----:R-:W-:Y:S02]  /*12f00*/  LEA R5, P6, R240, R4.reuse, 0x1 ;  /* 0x00000004f0057211 */ /* 0x081fe400078c08ff */
[----:B-1----:R-:W-:Y:S02]  /*12f10*/  LEA.HI.X.SX32 R8, R0, R3, 0x1, P0 ;  /* 0x0000000300087211 */ /* 0x002fe400000f0eff */
[----:B------:R-:W3:Y:S01]  /*12f20*/  LDL.LU R0, [R1+0x984] ;  /* 0x0009840001007983 */ /* 0x000ee20000300800 */
[----:B--2---:R-:W-:-:S03]  /*12f30*/  LEA R7, P0, R135, R4, 0x1 ;  /* 0x0000000487077211 */ /* 0x004fc600078008ff */
[----:B------:R0:W-:Y:S04]  /*12f40*/  STL [R1+0x8d0], R5 ;  /* 0x0008d00501007387 */ /* 0x0001e80000100800 */
[----:B------:R1:W-:Y:S01]  /*12f50*/  STL [R1+0x8a4], R8 ;  /* 0x0008a40801007387 */ /* 0x0003e20000100800 */
[----:B0-----:R-:W-:-:S03]  /*12f60*/  LEA.HI.X.SX32 R5, R2, R3, 0x1, P1 ;  /* 0x0000000302057211 */ /* 0x001fc600008f0eff */
[----:B------:R-:W2:Y:S01]  /*12f70*/  LDL.LU R2, [R1+0x980] ;  /* 0x0009800001027983 */ /* 0x000ea20000300800 */
[----:B-1----:R-:W-:-:S03]  /*12f80*/  LEA R8, P1, R236, R4, 0x1 ;  /* 0x00000004ec087211 */ /* 0x002fc600078208ff */
[----:B------:R0:W-:Y:S04]  /*12f90*/  STL [R1+0x8d4], R7 ;  /* 0x0008d40701007387 */ /* 0x0001e80000100800 */
[----:B------:R1:W-:Y:S01]  /*12fa0*/  STL [R1+0x8ac], R5 ;  /* 0x0008ac0501007387 */ /* 0x0003e20000100800 */
[----:B0-----:R-:W-:-:S03]  /*12fb0*/  LEA.HI.X.SX32 R7, R131, R3, 0x1, P2 ;  /* 0x0000000383077211 */ /* 0x001fc600010f0eff */
[----:B------:R-:W-:Y:S01]  /*12fc0*/  STL [R1+0x8d8], R8 ;  /* 0x0008d80801007387 */ /* 0x000fe20000100800 */
[----:B-1----:R-:W-:-:S03]  /*12fd0*/  LEA R5, P2, R244, R4, 0x1 ;  /* 0x00000004f4057211 */ /* 0x002fc600078408ff */
[----:B------:R-:W4:Y:S04]  /*12fe0*/  LDL.LU R158, [R1+0x3f4] ;  /* 0x0003f400019e7983 */ /* 0x000f280000300800 */
[----:B------:R0:W-:Y:S04]  /*12ff0*/  STL [R1+0x8b4], R7 ;  /* 0x0008b40701007387 */ /* 0x0001e80000100800 */
[----:B------:R-:W3:Y:S04]  /*13000*/  LDL.LU R156, [R1+0x40c] ;  /* 0x00040c00019c7983 */ /* 0x000ee80000300800 */
[----:B------:R1:W-:Y:S04]  /*13010*/  STL [R1+0x8dc], R5 ;  /* 0x0008dc0501007387 */ /* 0x0003e80000100800 */
[----:B------:R-:W2:Y:S04]  /*13020*/  LDL.LU R154, [R1+0x3fc] ;  /* 0x0003fc00019a7983 */ /* 0x000ea80000300800 */
[----:B------:R-:W2:Y:S04]  /*13030*/  LDL.LU R153, [R1+0x404] ;  /* 0x0004040001997983 */ /* 0x000ea80000300800 */
[----:B0-----:R-:W2:Y:S01]  /*13040*/  LDL.LU R7, [R1+0x3d0] ;  /* 0x0003d00001077983 */ /* 0x001ea20000300800 */
[----:B------:R-:W-:-:S02]  /*13050*/  LEA.HI.X.SX32 R9, R237, R3, 0x1, P3 ;  /* 0x00000003ed097211 */ /* 0x000fc400018f0eff */
[----:B-1----:R-:W-:Y:S01]  /*13060*/  LEA R5, P3, R241, R4, 0x1 ;  /* 0x00000004f1057211 */ /* 0x002fe200078608ff */
[----:B------:R-:W2:Y:S01]  /*13070*/  LDL.LU R8, [R1+0x3d4] ;  /* 0x0003d40001087983 */ /* 0x000ea20000300800 */
[----:B------:R-:W-:-:S03]  /*13080*/  LEA.HI.X.SX32 R11, R238, R3, 0x1, P4 ;  /* 0x00000003ee0b7211 */ /* 0x000fc600020f0eff */
[----:B------:R0:W-:Y:S04]  /*13090*/  STL [R1+0x8bc], R9 ;  /* 0x0008bc0901007387 */ /* 0x0001e80000100800 */
[----:B0-----:R-:W2:Y:S04]  /*130a0*/  LDL.LU R9, [R1+0x3dc] ;  /* 0x0003dc0001097983 */ /* 0x001ea80000300800 */
[----:B------:R0:W-:Y:S04]  /*130b0*/  STL [R1+0x8e0], R5 ;  /* 0x0008e00501007387 */ /* 0x0001e80000100800 */
[----:B------:R-:W2:Y:S04]  /*130c0*/  LDL.LU R10, [R1+0x424] ;  /* 0x00042400010a7983 */ /* 0x000ea80000300800 */
[----:B------:R1:W-:Y:S01]  /*130d0*/  STL [R1+0x8c4], R11 ;  /* 0x0008c40b01007387 */ /* 0x0003e20000100800 */
[----:B0-----:R-:W-:-:S02]  /*130e0*/  LEA R5, P4, R242, R4, 0x1 ;  /* 0x00000004f2057211 */ /* 0x001fc400078808ff */
[-C--:B------:R-:W-:Y:S01]  /*130f0*/  LEA.HI.X.SX32 R4, R239, R3.reuse, 0x1, P5 ;  /* 0x00000003ef047211 */ /* 0x080fe200028f0eff */
[----:B-1----:R-:W2:Y:S04]  /*13100*/  LDL.LU R11, [R1+0x3d8] ;  /* 0x0003d800010b7983 */ /* 0x002ea80000300800 */
[----:B------:R0:W-:Y:S01]  /*13110*/  STL [R1+0x4e8], R5 ;  /* 0x0004e80501007387 */ /* 0x0001e20000100800 */
[----:B------:R-:W-:-:S03]  /*13120*/  LEA.HI.X.SX32 R12, R240, R3, 0x1, P6 ;  /* 0x00000003f00c7211 */ /* 0x000fc600030f0eff */
[----:B------:R-:W2:Y:S04]  /*13130*/  LDL.LU R13, [R1+0x434] ;  /* 0x00043400010d7983 */ /* 0x000ea80000300800 */
[----:B------:R-:W2:Y:S01]  /*13140*/  LDL.LU R14, [R1+0x43c] ;  /* 0x00043c00010e7983 */ /* 0x000ea20000300800 */
[----:B0-----:R-:W-:-:S03]  /*13150*/  LEA.HI.X.SX32 R5, R135, R3, 0x1, P0 ;  /* 0x0000000387057211 */ /* 0x001fc600000f0eff */
[----:B------:R-:W-:Y:S04]  /*13160*/  STL [R1+0x4d0], R4 ;  /* 0x0004d00401007387 */ /* 0x000fe80000100800 */
[----:B------:R-:W2:Y:S04]  /*13170*/  LDL.LU R16, [R1+0x444] ;  /* 0x0004440001107983 */ /* 0x000ea80000300800 */
[----:B------:R0:W-:Y:S04]  /*13180*/  STL [R1+0x4d4], R12 ;  /* 0x0004d40c01007387 */ /* 0x0001e80000100800 */
[----:B------:R-:W2:Y:S04]  /*13190*/  LDL.LU R17, [R1+0x44c] ;  /* 0x00044c0001117983 */ /* 0x000ea80000300800 */
[----:B------:R1:W-:Y:S04]  /*131a0*/  STL [R1+0x4d8], R5 ;  /* 0x0004d80501007387 */ /* 0x0003e80000100800 */
[----:B------:R-:W2:Y:S01]  /*131b0*/  LDL.LU R19, [R1+0x454] ;  /* 0x0004540001137983 */ /* 0x000ea20000300800 */
[----:B------:R-:W1:Y:S01]  /*131c0*/  S2R R21, SR_TID.X ;  /* 0x0000000000157919 */ /* 0x000e620000002100 */
[----:B0-----:R-:W-:-:S05]  /*131d0*/  LEA.HI.X.SX32 R12, R236, R3, 0x1, P1 ;  /* 0x00000003ec0c7211 */ /* 0x001fca00008f0eff */
[----:B------:R0:W-:Y:S01]  /*131e0*/  STL [R1+0x4dc], R12 ;  /* 0x0004dc0c01007387 */ /* 0x0001e20000100800 */
[----:B-1----:R-:W-:Y:S01]  /*131f0*/  LEA.HI.X.SX32 R5, R244, R3, 0x1, P2 ;  /* 0x00000003f4057211 */ /* 0x002fe200010f0eff */
[----:B------:R-:W-:-:S04]  /*13200*/  IMAD R128, R128, UR5, RZ ;  /* 0x0000000580807c24 */ /* 0x000fc8000f8e02ff */
[----:B------:R1:W-:Y:S01]  /*13210*/  STL [R1+0x4e0], R5 ;  /* 0x0004e00501007387 */ /* 0x0003e20000100800 */
[----:B------:R-:W-:Y:S02]  /*13220*/  LEA R4, P5, R128, UR10, 0x1 ;  /* 0x0000000a80047c11 */ /* 0x000fe4000f8a08ff */
[----:B0-----:R-:W-:-:S04]  /*13230*/  SHF.R.U32.HI R12, RZ, 0x6, R21 ;  /* 0x00000006ff0c7819 */ /* 0x001fc80000011615 */
[----:B------:R-:W-:-:S04]  /*13240*/  SGXT.U32 R12, R12, 0x2 ;  /* 0x000000020c0c781a */ /* 0x000fc80000000000 */
[----:B------:R-:W-:Y:S02]  /*13250*/  LOP3.LUT R160, R12, 0x7c, RZ, 0xfc, !PT ;  /* 0x0000007c0ca07812 */ /* 0x000fe400078efcff */
[-C--:B-1----:R-:W-:Y:S02]  /*13260*/  LEA.HI.X.SX32 R5, R241, R3.reuse, 0x1, P3 ;  /* 0x00000003f1057211 */ /* 0x082fe400018f0eff */
[----:B------:R-:W-:Y:S01]  /*13270*/  LEA.HI.X.SX32 R3, R242, R3, 0x1, P4 ;  /* 0x00000003f2037211 */ /* 0x000fe200020f0eff */
[----:B------:R-:W-:Y:S02]  /*13280*/  IMAD R160, R160, UR8, RZ ;  /* 0x00000008a0a07c24 */ /* 0x000fe4000f8e02ff */
[----:B------:R-:W-:Y:S03]  /*13290*/  STL [R1+0x4e4], R5 ;  /* 0x0004e40501007387 */ /* 0x000fe60000100800 */
[----:B------:R-:W-:Y:S01]  /*132a0*/  LEA R18, P4, R160, R4, 0x1 ;  /* 0x00000004a0127211 */ /* 0x000fe200078808ff */
[----:B------:R0:W-:Y:S04]  /*132b0*/  STL [R1+0x3e0], R3 ;  /* 0x0003e00301007387 */ /* 0x0001e80000100800 */
[----:B------:R2:W-:Y:S01]  /*132c0*/  STL [R1+0x3e8], R18 ;  /* 0x0003e81201007387 */ /* 0x0005e20000100800 */
[----:B0-----:R-:W-:Y:S01]  /*132d0*/  LEA.HI.X.SX32 R3, R128, UR11, 0x1, P5 ;  /* 0x0000000b80037c11 */ /* 0x001fe2000a8f0eff */
[----:B------:R-:W-:-:S04]  /*132e0*/  IMAD R21, RZ, RZ, -UR8 ;  /* 0x80000008ff157e24 */ /* 0x000fc8000f8e02ff */
[----:B------:R-:W-:Y:S02]  /*132f0*/  IMAD R5, R21, 0x4, R6 ;  /* 0x0000000415057824 */ /* 0x000fe400078e0206 */
[----:B------:R-:W-:Y:S01]  /*13300*/  IMAD R12, R12, UR8, RZ ;  /* 0x000000080c0c7c24 */ /* 0x000fe2000f8e02ff */
[-C--:B----4-:R-:W-:Y:S02]  /*13310*/  LEA R20, P5, R158, R4.reuse, 0x1 ;  /* 0x000000049e147211 */ /* 0x090fe400078a08ff */
[----:B---3--:R-:W-:-:S03]  /*13320*/  LEA R15, P0, R156, R4, 0x1 ;  /* 0x000000049c0f7211 */ /* 0x008fc600078008ff */
[----:B------:R0:W-:Y:S04]  /*13330*/  STL [R1+0x3f0], R20 ;  /* 0x0003f01401007387 */ /* 0x0001e80000100800 */
[----:B------:R1:W-:Y:S01]  /*13340*/  STL [R1+0x3f8], R15 ;  /* 0x0003f80f01007387 */ /* 0x0003e20000100800 */
[-C--:B--2---:R-:W-:Y:S02]  /*13350*/  LEA R18, P1, R154, R4.reuse, 0x1 ;  /* 0x000000049a127211 */ /* 0x084fe400078208ff */
[----:B0-----:R-:W-:-:S03]  /*13360*/  LEA R20, P2, R153, R4, 0x1 ;  /* 0x0000000499147211 */ /* 0x001fc600078408ff */
[----:B------:R0:W-:Y:S01]  /*13370*/  STL [R1+0x400], R18 ;  /* 0x0004001201007387 */ /* 0x0001e20000100800 */
[----:B-1----:R-:W-:-:S03]  /*13380*/  LEA R15, P3, R7, R4, 0x1 ;  /* 0x00000004070f7211 */ /* 0x002fc600078608ff */
        /* <DEDUP_REMOVED lines=18> */
[----:B------:R-:W-:Y:S01]  /*134b0*/  STL [R1+0x430], R20 ;  /* 0x0004301401007387 */ /* 0x000fe20000100800 */
[----:B------:R-:W-:-:S03]  /*134c0*/  LEA.HI.X.SX32 R7, R7, R3, 0x1, P3 ;  /* 0x0000000307077211 */ /* 0x000fc600018f0eff */
[----:B------:R1:W-:Y:S01]  /*134d0*/  STL [R1+0x404], R15 ;  /* 0x0004040f01007387 */ /* 0x0003e20000100800 */
[----:B0-----:R-:W-:Y:S02]  /*134e0*/  LEA R18, P2, R13, R4, 0x1 ;  /* 0x000000040d127211 */ /* 0x001fe400078408ff */
[----:B------:R-:W-:-:S03]  /*134f0*/  LEA.HI.X.SX32 R8, R8, R3, 0x1, P4 ;  /* 0x0000000308087211 */ /* 0x000fc600020f0eff */
[----:B------:R-:W-:Y:S01]  /*13500*/  STL [R1+0x438], R18 ;  /* 0x0004381201007387 */ /* 0x000fe20000100800 */
[----:B-1----:R-:W-:-:S03]  /*13510*/  LEA R15, P3, R14, R4, 0x1 ;  /* 0x000000040e0f7211 */ /* 0x002fc600078608ff */
[----:B------:R0:W-:Y:S01]  /*13520*/  STL [R1+0x40c], R7 ;  /* 0x00040c0701007387 */ /* 0x0001e20000100800 */
[----:B------:R-:W-:-:S03]  /*13530*/  LEA.HI.X.SX32 R9, R9, R3, 0x1, P5 ;  /* 0x0000000309097211 */ /* 0x000fc600028f0eff */
[----:B------:R-:W-:Y:S04]  /*13540*/  STL [R1+0x440], R15 ;  /* 0x0004400f01007387 */ /* 0x000fe80000100800 */
[----:B------:R1:W-:Y:S01]  /*13550*/  STL [R1+0x414], R8 ;  /* 0x0004140801007387 */ /* 0x0003e20000100800 */
[----:B0-----:R-:W-:-:S05]  /*13560*/  LEA R7, P4, R16, R4, 0x1 ;  /* 0x0000000410077211 */ /* 0x001fca00078808ff */
        /* <DEDUP_REMOVED lines=8> */
[----:B------:R1:W-:Y:S01]  /*135f0*/  STL [R1+0x458], R9 ;  /* 0x0004580901007387 */ /* 0x0003e20000100800 */
[----:B------:R-:W-:-:S03]  /*13600*/  LEA.HI.X.SX32 R10, R14, R3, 0x1, P3 ;  /* 0x000000030e0a7211 */ /* 0x000fc600018f0eff */
[----:B------:R2:W-:Y:S01]  /*13610*/  STL [R1+0x42c], R8 ;  /* 0x00042c0801007387 */ /* 0x0005e20000100800 */
[----:B0-----:R-:W-:Y:S02]  /*13620*/  LEA R7, P1, R2, R4, 0x1 ;  /* 0x0000000402077211 */ /* 0x001fe400078208ff */
[----:B-1----:R-:W-:-:S03]  /*13630*/  LEA.HI.X.SX32 R9, R13, R3, 0x1, P2 ;  /* 0x000000030d097211 */ /* 0x002fc600010f0eff */
[----:B------:R-:W-:Y:S01]  /*13640*/  STL [R1+0x460], R7 ;  /* 0x0004600701007387 */ /* 0x000fe20000100800 */
[----:B--2---:R-:W-:-:S03]  /*13650*/  LEA R8, P2, R0, R4, 0x1 ;  /* 0x0000000400087211 */ /* 0x004fc600078408ff */
[----:B------:R0:W-:Y:S04]  /*13660*/  STL [R1+0x434], R9 ;  /* 0x0004340901007387 */ /* 0x0001e80000100800 */
[----:B------:R1:W-:Y:S04]  /*13670*/  STL [R1+0x468], R8 ;  /* 0x0004680801007387 */ /* 0x0003e80000100800 */
[----:B------:R2:W-:Y:S01]  /*13680*/  STL [R1+0x43c], R10 ;  /* 0x00043c0a01007387 */ /* 0x0005e20000100800 */
[----:B0-----:R-:W-:Y:S02]  /*13690*/  LEA.HI.X.SX32 R9, R16, R3, 0x1, P4 ;  /* 0x0000000310097211 */ /* 0x001fe400020f0eff */
[----:B-1----:R-:W-:-:S02]  /*136a0*/  LEA R8, P3, R140, R4, 0x1 ;  /* 0x000000048c087211 */ /* 0x002fc400078608ff */
[----:B--2---:R-:W-:-:S03]  /*136b0*/  LEA R10, P4, R141, R4, 0x1 ;  /* 0x000000048d0a7211 */ /* 0x004fc600078808ff */
[----:B------:R-:W-:Y:S01]  /*136c0*/  STL [R1+0x470], R8 ;  /* 0x0004700801007387 */ /* 0x000fe20000100800 */
[----:B------:R-:W-:-:S03]  /*136d0*/  LEA.HI.X.SX32 R11, R19, R3, 0x1, P0 ;  /* 0x00000003130b7211 */ /* 0x000fc600000f0eff */
[----:B------:R0:W-:Y:S04]  /*136e0*/  STL [R1+0x444], R9 ;  /* 0x0004440901007387 */ /* 0x0001e80000100800 */
[----:B------:R1:W-:Y:S01]  /*136f0*/  STL [R1+0x478], R10 ;  /* 0x0004780a01007387 */ /* 0x0003e20000100800 */
[----:B0-----:R-:W-:Y:S02]  /*13700*/  LEA.HI.X.SX32 R9, R17, R3, 0x1, P5 ;  /* 0x0000000311097211 */ /* 0x001fe400028f0eff */
[----:B-1----:R-:W-:-:S03]  /*13710*/  LEA R10, P5, R6, R4, 0x1 ;  /* 0x00000004060a7211 */ /* 0x002fc600078a08ff */
[----:B------:R-:W-:Y:S04]  /*13720*/  STL [R1+0x44c], R9 ;  /* 0x00044c0901007387 */ /* 0x000fe80000100800 */
[----:B------:R0:W-:Y:S04]  /*13730*/  STL [R1+0x480], R10 ;  /* 0x0004800a01007387 */ /* 0x0001e80000100800 */
[----:B------:R1:W-:Y:S01]  /*13740*/  STL [R1+0x454], R11 ;  /* 0x0004540b01007387 */ /* 0x0003e20000100800 */
[----:B0-----:R-:W-:Y:S02]  /*13750*/  LEA R10, P0, R5, R4, 0x1 ;  /* 0x00000004050a7211 */ /* 0x001fe400078008ff */
[----:B-1----:R-:W-:-:S02]  /*13760*/  LEA.HI.X.SX32 R11, R2, R3, 0x1, P1 ;  /* 0x00000003020b7211 */ /* 0x002fc400008f0eff */
[----:B------:R-:W-:Y:S01]  /*13770*/  LEA R13, P1, R12, R4, 0x1 ;  /* 0x000000040c0d7211 */ /* 0x000fe200078208ff */
[----:B------:R-:W2:Y:S01]  /*13780*/  LDL.LU R2, [R1+0x97c] ;  /* 0x00097c0001027983 */ /* 0x000ea20000300800 */
[----:B------:R-:W-:-:S03]  /*13790*/  LEA.HI.X.SX32 R14, R140, R3, 0x1, P3 ;  /* 0x000000038c0e7211 */ /* 0x000fc600018f0eff */
[----:B------:R-:W-:Y:S01]  /*137a0*/  STL [R1+0x488], R10 ;  /* 0x0004880a01007387 */ /* 0x000fe20000100800 */
[----:B------:R-:W-:-:S03]  /*137b0*/  IMAD R7, R21, 0x4, R5 ;  /* 0x0000000415077824 */ /* 0x000fc600078e0205 */
[----:B------:R0:W-:Y:S04]  /*137c0*/  STL [R1+0x45c], R11 ;  /* 0x00045c0b01007387 */ /* 0x0001e80000100800 */
[----:B------:R1:W-:Y:S01]  /*137d0*/  STL [R1+0x4cc], R13 ;  /* 0x0004cc0d01007387 */ /* 0x0003e20000100800 */
[----:B0-----:R-:W-:-:S03]  /*137e0*/  LEA.HI.X.SX32 R11, R0, R3, 0x1, P2 ;  /* 0x00000003000b7211 */ /* 0x001fc600010f0eff */
[----:B------:R0:W5:Y:S01]  /*137f0*/  LDL.LU R0, [R1+0x978] ;  /* 0x0009780001007983 */ /* 0x0001620000300800 */
[----:B-1----:R-:W-:Y:S01]  /*13800*/  LEA.HI.X.SX32 R13, R141, R3, 0x1, P4 ;  /* 0x000000038d0d7211 */ /* 0x002fe200020f0eff */
[C---:B------:R-:W-:Y:S02]  /*13810*/  IMAD R8, R21.reuse, 0x4, R7 ;  /* 0x0000000415087824 */ /* 0x040fe400078e0207 */
[----:B------:R-:W-:Y:S04]  /*13820*/  STL [R1+0x464], R11 ;  /* 0x0004640b01007387 */ /* 0x000fe80000100800 */
[----:B------:R1:W-:Y:S01]  /*13830*/  STL [R1+0x46c], R14 ;  /* 0x00046c0e01007387 */ /* 0x0003e20000100800 */
[----:B------:R-:W-:-:S03]  /*13840*/  IMAD R9, R21, 0x4, R8 ;  /* 0x0000000415097824 */ /* 0x000fc600078e0208 */
[----:B------:R3:W-:Y:S01]  /*13850*/  STL [R1+0x474], R13 ;  /* 0x0004740d01007387 */ /* 0x0007e20000100800 */
[-C--:B-1----:R-:W-:Y:S02]  /*13860*/  LEA.HI.X.SX32 R14, R6, R3.reuse, 0x1, P5 ;  /* 0x00000003060e7211 */ /* 0x082fe400028f0eff */
[-C--:B------:R-:W-:Y:S02]  /*13870*/  LEA.HI.X.SX32 R6, R12, R3.reuse, 0x1, P1 ;  /* 0x000000030c067211 */ /* 0x080fe400008f0eff */
[----:B---3--:R-:W-:Y:S01]  /*13880*/  LEA.HI.X.SX32 R13, R5, R3, 0x1, P0 ;  /* 0x00000003050d7211 */ /* 0x008fe200000f0eff */
[----:B------:R-:W-:Y:S01]  /*13890*/  STL [R1+0x47c], R14 ;  /* 0x00047c0e01007387 */ /* 0x000fe20000100800 */
[----:B------:R-:W-:Y:S01]  /*138a0*/  IMAD R10, R21, 0x4, R9 ;  /* 0x00000004150a7824 */ /* 0x000fe200078e0209 */
[----:B------:R-:W-:Y:S02]  /*138b0*/  LEA R12, P0, R7, R4, 0x1 ;  /* 0x00000004070c7211 */ /* 0x000fe400078008ff */
[----:B------:R-:W-:Y:S04]  /*138c0*/  STL [R1+0x484], R13 ;  /* 0x0004840d01007387 */ /* 0x000fe80000100800 */
[----:B------:R1:W-:Y:S01]  /*138d0*/  STL [R1+0x4c8], R6 ;  /* 0x0004c80601007387 */ /* 0x0003e20000100800 */
[----:B------:R-:W-:-:S03]  /*138e0*/  IMAD R11, R21, 0x4, R10 ;  /* 0x00000004150b7824 */ /* 0x000fc600078e020a */
[----:B------:R3:W-:Y:S01]  /*138f0*/  STL [R1+0x490], R12 ;  /* 0x0004900c01007387 */ /* 0x0007e20000100800 */
[-C--:B-1----:R-:W-:Y:S02]  /*13900*/  LEA R6, P1, R8, R4.reuse, 0x1 ;  /* 0x0000000408067211 */ /* 0x082fe400078208ff */
[----:B------:R-:W-:Y:S01]  /*13910*/  LEA R13, P2, R9, R4, 0x1 ;  /* 0x00000004090d7211 */ /* 0x000fe200078408ff */
[C---:B------:R-:W-:Y:S02]  /*13920*/  IMAD R5, R21.reuse, 0x4, R11 ;  /* 0x0000000415057824 */ /* 0x040fe400078e020b */
[----:B------:R1:W-:Y:S02]  /*13930*/  STL [R1+0x498], R6 ;  /* 0x0004980601007387 */ /* 0x0003e40000100800 */
[----:B---3--:R-:W-:Y:S02]  /*13940*/  IMAD R12, R21, 0x4, R5 ;  /* 0x00000004150c7824 */ /* 0x008fe400078e0205 */
[----:B------:R-:W-:Y:S01]  /*13950*/  STL [R1+0x4a0], R13 ;  /* 0x0004a00d01007387 */ /* 0x000fe20000100800 */
[----:B-1----:R-:W-:-:S02]  /*13960*/  LEA.HI.X.SX32 R6, R7, R3, 0x1, P0 ;  /* 0x0000000307067211 */ /* 0x002fc400000f0eff */
[-C--:B------:R-:W-:Y:S02]  /*13970*/  LEA.HI.X.SX32 R7, R8, R3.reuse, 0x1, P1 ;  /* 0x0000000308077211 */ /* 0x080fe400008f0eff */
[----:B------:R-:W-:Y:S01]  /*13980*/  LEA.HI.X.SX32 R8, R9, R3, 0x1, P2 ;  /* 0x0000000309087211 */ /* 0x000fe200010f0eff */
[----:B------:R1:W-:Y:S01]  /*13990*/  STL [R1+0x48c], R6 ;  /* 0x00048c0601007387 */ /* 0x0003e20000100800 */
[----:B------:R-:W-:-:S03]  /*139a0*/  LEA R9, P1, R11, R4, 0x1 ;  /* 0x000000040b097211 */ /* 0x000fc600078208ff */
[----:B------:R3:W-:Y:S04]  /*139b0*/  STL [R1+0x494], R7 ;  /* 0x0004940701007387 */ /* 0x0007e80000100800 */
[----:B------:R4:W-:Y:S01]  /*139c0*/  STL [R1+0x49c], R8 ;  /* 0x00049c0801007387 */ /* 0x0009e20000100800 */
[----:B-1----:R-:W-:Y:S01]  /*139d0*/  IMAD R6, R21, 0x4, R12 ;  /* 0x0000000415067824 */ /* 0x002fe200078e020c */
[-C--:B---3--:R-:W-:Y:S02]  /*139e0*/  LEA R7, P0, R10, R4.reuse, 0x1 ;  /* 0x000000040a077211 */ /* 0x088fe400078008ff */
[----:B----4-:R-:W-:-:S03]  /*139f0*/  LEA R8, P2, R5, R4, 0x1 ;  /* 0x0000000405087211 */ /* 0x010fc600078408ff */
[----:B------:R1:W-:Y:S04]  /*13a00*/  STL [R1+0x4a8], R7 ;  /* 0x0004a80701007387 */ /* 0x0003e80000100800 */
[----:B------:R-:W-:Y:S04]  /*13a10*/  STL [R1+0x4b0], R9 ;  /* 0x0004b00901007387 */ /* 0x000fe80000100800 */
[----:B------:R3:W-:Y:S01]  /*13a20*/  STL [R1+0x4b8], R8 ;  /* 0x0004b80801007387 */ /* 0x0007e20000100800 */
[----:B-1----:R-:W-:Y:S01]  /*13a30*/  IMAD R7, R21, 0x4, R6 ;  /* 0x0000000415077824 */ /* 0x002fe200078e0206 */
[----:B---3--:R-:W-:-:S03]  /*13a40*/  LEA.HI.X.SX32 R8, R5, R3, 0x1, P2 ;  /* 0x0000000305087211 */ /* 0x008fc600010f0eff */
[----:B------:R-:W-:Y:S02]  /*13a50*/  IMAD R5, R21, 0x4, R7 ;  /* 0x0000000415057824 */ /* 0x000fe400078e0207 */
[----:B------:R-:W1:Y:S01]  /*13a60*/  S2R R21, SR_TID.X ;  /* 0x0000000000157919 */ /* 0x000e620000002100 */
[-C--:B------:R-:W-:Y:S02]  /*13a70*/  LEA.HI.X.SX32 R10, R10, R3.reuse, 0x1, P0 ;  /* 0x000000030a0a7211 */ /* 0x080fe400000f0eff */
[----:B------:R-:W-:-:S03]  /*13a80*/  LEA.HI.X.SX32 R9, R11, R3, 0x1, P1 ;  /* 0x000000030b097211 */ /* 0x000fc600008f0eff */
[----:B------:R3:W-:Y:S04]  /*13a90*/  STL [R1+0x4a4], R10 ;  /* 0x0004a40a01007387 */ /* 0x0007e80000100800 */
[----:B------:R4:W-:Y:S04]  /*13aa0*/  STL [R1+0x4ac], R9 ;  /* 0x0004ac0901007387 */ /* 0x0009e80000100800 */
[----:B------:R0:W-:Y:S01]  /*13ab0*/  STL [R1+0x4b4], R8 ;  /* 0x0004b40801007387 */ /* 0x0001e20000100800 */
[-C--:B---3--:R-:W-:Y:S02]  /*13ac0*/  LEA R10, P0, R12, R4.reuse, 0x1 ;  /* 0x000000040c0a7211 */ /* 0x088fe400078008ff */
[----:B----4-:R-:W-:-:S02]  /*13ad0*/  LEA R9, P2, R7, R4, 0x1 ;  /* 0x0000000407097211 */ /* 0x010fc400078408ff */
[CC--:B0-----:R-:W-:Y:S02]  /*13ae0*/  LEA R8, P1, R6.reuse, R4.reuse, 0x1 ;  /* 0x0000000406087211 */ /* 0x0c1fe400078208ff */
[----:B------:R-:W-:Y:S01]  /*13af0*/  LEA R4, P3, R5, R4, 0x1 ;  /* 0x0000000405047211 */ /* 0x000fe200078608ff */
[----:B------:R-:W-:Y:S01]  /*13b00*/  STL [R1+0x4bc], R10 ;  /* 0x0004bc0a01007387 */ /* 0x000fe20000100800 */
[----:B------:R-:W-:-:S03]  /*13b10*/  LEA.HI.X.SX32 R6, R6, R3, 0x1, P1 ;  /* 0x0000000306067211 */ /* 0x000fc600008f0eff */
[----:B------:R0:W-:Y:S04]  /*13b20*/  STL [R1+0x4c0], R8 ;  /* 0x0004c00801007387 */ /* 0x0001e80000100800 */
[----:B------:R-:W-:Y:S04]  /*13b30*/  STL [R1+0x4c4], R9 ;  /* 0x0004c40901007387 */ /* 0x000fe80000100800 */
[----:B------:R3:W-:Y:S01]  /*13b40*/  STL [R1+0x3dc], R4 ;  /* 0x0003dc0401007387 */ /* 0x0007e20000100800 */
[----:B0-----:R-:W-:-:S05]  /*13b50*/  LEA.HI.X.SX32 R8, R12, R3, 0x1, P0 ;  /* 0x000000030c087211 */ /* 0x001fca00000f0eff */
[----:B------:R-:W-:Y:S01]  /*13b60*/  STL [R1+0x3cc], R8 ;  /* 0x0003cc0801007387 */ /* 0x000fe20000100800 */
[----:B---3--:R-:W-:-:S03]  /*13b70*/  LEA.HI.X.SX32 R4, R7, R3, 0x1, P2 ;  /* 0x0000000307047211 */ /* 0x008fc600010f0eff */
[----:B------:R-:W-:Y:S01]  /*13b80*/  STL [R1+0x3d4], R6 ;  /* 0x0003d40601007387 */ /* 0x000fe20000100800 */
[----:B------:R-:W-:-:S03]  /*13b90*/  LEA.HI.X.SX32 R3, R5, R3, 0x1, P3 ;  /* 0x0000000305037211 */ /* 0x000fc600018f0eff */
[----:B------:R1:W-:Y:S01]  /*13ba0*/  STL [R1+0x3d8], R4 ;  /* 0x0003d80401007387 */ /* 0x0003e20000100800 */
[----:B------:R-:W-:-:S03]  /*13bb0*/  UIADD3 UR7, UR6, 0x20000, URZ ;  /* 0x0002000006077890 */ /* 0x000fc6000fffe03f */
[----:B------:R0:W-:Y:S01]  /*13bc0*/  STL [R1+0x3d0], R3 ;  /* 0x0003d00301007387 */ /* 0x0001e20000100800 */
[----:B-1----:R-:W-:Y:S01]  /*13bd0*/  IMAD.SHL.U32 R4, R21, 0x200, RZ ;  /* 0x0000020015047824 */ /* 0x002fe200078e00ff */
[----:B------:R-:W-:-:S04]  /*13be0*/  USHF.R.U32.HI UR12, URZ, 0x4, UR7 ;  /* 0x000000043f0c7899 */ /* 0x000fc80008011607 */
[----:B------:R1:W-:Y:S01]  /*13bf0*/  STL [R1+0x970], R4 ;  /* 0x0009700401007387 */ /* 0x0003e20000100800 */
[----:B------:R-:W-:Y:S02]  /*13c00*/  USGXT.U32 UR12, UR12, 0xe ;  /* 0x0000000e0c0c789a */ /* 0x000fe40008000000 */
[----:B------:R-:W-:Y:S02]  /*13c10*/  USHF.L.U32 UR8, UR8, 0x7, URZ ;  /* 0x0000000708087899 */ /* 0x000fe4000800063f */
[----:B------:R-:W-:Y:S01]  /*13c20*/  UIADD3 UR11, UP0, UR12, 0x80, URZ ;  /* 0x000000800c0b7890 */ /* 0x000fe2000ff1e03f */
[----:B------:R-:W-:Y:S01]  /*13c30*/  UMOV UR5, URZ ;  /* 0x0000003f00057c82 */ /* 0x000fe20008000000 */
[----:B------:R-:W-:Y:S02]  /*13c40*/  USHF.L.U32 UR7, UR9, 0x7, URZ ;  /* 0x0000000709077899 */ /* 0x000fe4000800063f */
[----:B------:R-:W-:Y:S02]  /*13c50*/  USHF.R.S32.HI UR9, URZ, 0x1f, UR8 ;  /* 0x0000001f3f097899 */ /* 0x000fe40008011408 */
[----:B------:R-:W-:Y:S01]  /*13c60*/  UIADD3.X UR5, UR5, 0x40000040, URZ, UP0, !UPT ;  /* 0x4000004005057890 */ /* 0x000fe200087fe43f */
[----:B------:R-:W-:Y:S01]  /*13c70*/  CS2R R24, SRZ ;  /* 0x0000000000187805 */ /* 0x000fe2000001ff00 */
[----:B------:R-:W-:Y:S01]  /*13c80*/  USHF.R.S32.HI UR10, URZ, 0x1f, UR7 ;  /* 0x0000001f3f0a7899 */ /* 0x000fe20008011407 */
        /* <DEDUP_REMOVED lines=39> */
[----:B------:R-:W-:Y:S01]  /*13f00*/  CS2R R104, SRZ ;  /* 0x0000000000687805 */ /* 0x000fe2000001ff00 */
[----:B------:R-:W-:Y:S01]  /*13f10*/  USHF.L.U32 UR45, UR8, 0x1, URZ ;  /* 0x00000001082d7899 */ /* 0x000fe2000800063f */
[----:B------:R-:W-:Y:S02]  /*13f20*/  CS2R R106, SRZ ;  /* 0x00000000006a7805 */ /* 0x000fe4000001ff00 */
[----:B------:R-:W-:Y:S01]  /*13f30*/  CS2R R108, SRZ ;  /* 0x00000000006c7805 */ /* 0x000fe2000001ff00 */
[----:B------:R-:W-:Y:S01]  /*13f40*/  USHF.L.U64.HI UR42, UR8, 0x1, UR9 ;  /* 0x00000001082a7899 */ /* 0x000fe20008010209 */
[----:B------:R-:W-:Y:S01]  /*13f50*/  CS2R R110, SRZ ;  /* 0x00000000006e7805 */ /* 0x000fe2000001ff00 */
[----:B------:R-:W-:Y:S01]  /*13f60*/  USHF.L.U32 UR44, UR7, 0x1, URZ ;  /* 0x00000001072c7899 */ /* 0x000fe2000800063f */
[----:B------:R-:W-:Y:S01]  /*13f70*/  UMOV UR8, UR11 ;  /* 0x0000000b00087c82 */ /* 0x000fe20008000000 */
[----:B------:R-:W-:Y:S01]  /*13f80*/  UMOV UR9, UR5 ;  /* 0x0000000500097c82 */ /* 0x000fe20008000000 */
[----:B------:R-:W-:Y:S01]  /*13f90*/  UMOV UR4, URZ ;  /* 0x0000003f00047c82 */ /* 0x000fe20008000000 */
[----:B------:R-:W-:-:S02]  /*13fa0*/  USHF.L.U64.HI UR7, UR7, 0x1, UR10 ;  /* 0x0000000107077899 */ /* 0x000fc4000801020a */
[----:B------:R-:W-:Y:S02]  /*13fb0*/  UIADD3.64 UR16, UR8, 0x80, URZ ;  /* 0x0000008008107897 */ /* 0x000fe4000fffe03f */
[----:B------:R-:W-:Y:S02]  /*13fc0*/  UIADD3.64 UR20, UR8, 0x100, URZ ;  /* 0x0000010008147897 */ /* 0x000fe4000fffe03f */
[----:B------:R-:W-:Y:S01]  /*13fd0*/  UIADD3.64 UR24, UR8, 0x180, URZ ;  /* 0x0000018008187897 */ /* 0x000fe2000fffe03f */
[----:B------:R-:W0:Y:S01]  /*13fe0*/  LDL.LU R19, [R1+0x8ec] ;  /* 0x0008ec0001137983 */ /* 0x000e220000300800 */
[----:B------:R-:W-:Y:S02]  /*13ff0*/  CS2R R112, SRZ ;  /* 0x0000000000707805 */ /* 0x000fe4000001ff00 */
[----:B------:R-:W-:Y:S02]  /*14000*/  CS2R R114, SRZ ;  /* 0x0000000000727805 */ /* 0x000fe4000001ff00 */
[----:B------:R-:W-:Y:S01]  /*14010*/  CS2R R116, SRZ ;  /* 0x0000000000747805 */ /* 0x000fe2000001ff00 */
[----:B------:R-:W3:Y:S01]  /*14020*/  LDL R21, [R1+0x96c] ;  /* 0x00096c0001157983 */ /* 0x000ee20000100800 */
        /* <DEDUP_REMOVED lines=16> */
[----:B------:R-:W-:Y:S01]  /*14130*/  CS2R R150, SRZ ;  /* 0x0000000000967805 */ /* 0x000fe2000001ff00 */
[----:B------:R-:W-:Y:S02]  /*14140*/  UIADD3.64 UR28, UR8, 0x200, URZ ;  /* 0x00000200081c7897 */ /* 0x000fe4000fffe03f */
[----:B------:R-:W-:Y:S02]  /*14150*/  UIADD3.64 UR32, UR8, 0x280, URZ ;  /* 0x0000028008207897 */ /* 0x000fe4000fffe03f */
[----:B------:R-:W-:Y:S01]  /*14160*/  UIADD3.64 UR36, UR8, 0x300, URZ ;  /* 0x0000030008247897 */ /* 0x000fe2000fffe03f */
[----:B------:R-:W-:Y:S01]  /*14170*/  ULDC UR46, c[0x0][0x230] ;  /* 0x00008c00002e7ab9 */ /* 0x000fe20000000800 */
[----:B0-----:R-:W-:-:S02]  /*14180*/  SHF.R.S32.HI R3, RZ, 0x7, R19 ;  /* 0x00000007ff037819 */ /* 0x001fc40000011413 */
[----:B---3--:R-:W-:-:S03]  /*14190*/  LOP3.LUT R6, R21, 0x8000, R4, 0xf8, !PT ;  /* 0x0000800015067812 */ /* 0x008fc600078ef804 */
[----:B------:R2:W-:Y:S01]  /*141a0*/  STL [R1+0x8ec], R3 ;  /* 0x0008ec0301007387 */ /* 0x0005e20000100800 */
[C---:B------:R-:W-:Y:S02]  /*141b0*/  LOP3.LUT R5, R6.reuse, 0x20, RZ, 0x3c, !PT ;  /* 0x0000002006057812 */ /* 0x040fe400078e3cff */
[----:B-1----:R-:W-:Y:S02]  /*141c0*/  LOP3.LUT R4, R6, 0x40, RZ, 0x3c, !PT ;  /* 0x0000004006047812 */ /* 0x002fe400078e3cff */
[----:B--2---:R-:W-:Y:S02]  /*141d0*/  LOP3.LUT R3, R2, 0x40, RZ, 0x3c, !PT ;  /* 0x0000004002037812 */ /* 0x004fe400078e3cff */
[----:B------:R-:W-:-:S07]  /*141e0*/  LOP3.LUT R3, R6, 0x60, RZ, 0x3c, !PT ;  /* 0x0000006006037812 */ /* 0x000fce00078e3cff */
.L_x_2:
[----:B0-----:R-:W0:Y:S01]  /*141f0*/  S2R R190, SR_TID.X ;  /* 0x0000000000be7919 */ /* 0x001e220000002100 */
[----:B------:R-:W-:Y:S01]  /*14200*/  UIMAD UR5, UR4, -0x80, UR46 ;  /* 0xffffff80040578a4 */ /* 0x000fe2000f8e022e */
[----:B------:R-:W2:Y:S04]  /*14210*/  LDL R9, [R1+0x3d0] ;  /* 0x0003d00001097983 */ /* 0x000ea80000100800 */
[----:B------:R-:W2:Y:S04]  /*14220*/  LDL R8, [R1+0x3dc] ;  /* 0x0003dc0001087983 */ /* 0x000ea80000100800 */
[----:B-----5:R-:W-:Y:S04]  /*14230*/  STL [R1+0x9d4], R5 ;  /* 0x0009d40501007387 */ /* 0x020fe80000100800 */
[----:B------:R-:W-:Y:S04]  /*14240*/  STL [R1+0x9d0], R4 ;  /* 0x0009d00401007387 */ /* 0x000fe80000100800 */
[----:B------:R-:W-:Y:S04]  /*14250*/  STL [R1+0x9cc], R251 ;  /* 0x0009ccfb01007387 */ /* 0x000fe80000100800 */
[----:B------:R-:W-:Y:S04]  /*14260*/  STL [R1+0x9c8], R250 ;  /* 0x0009c8fa01007387 */ /* 0x000fe80000100800 */
[----:B------:R-:W-:Y:S01]  /*14270*/  STL [R1+0x9c4], R249 ;  /* 0x0009c4f901007387 */ /* 0x000fe20000100800 */
[----:B0-----:R-:W-:-:S03]  /*14280*/  SHF.R.U32.HI R7, RZ, 0x6, R190 ;  /* 0x00000006ff077819 */ /* 0x001fc600000116be */
[----:B------:R0:W-:Y:S01]  /*14290*/  STL [R1+0x9c0], R248 ;  /* 0x0009c0f801007387 */ /* 0x0001e20000100800 */
[----:B------:R-:W-:Y:S02]  /*142a0*/  SHF.R.U32.HI R190, RZ, 0x6, R190 ;  /* 0x00000006ffbe7819 */ /* 0x000fe400000116be */
[----:B------:R-:W-:Y:S01]  /*142b0*/  SGXT.U32 R7, R7, 0x2 ;  /* 0x000000020707781a */ /* 0x000fe20000000000 */
[----:B------:R1:W-:Y:S01]  /*142c0*/  STL [R1+0x9bc], R3 ;  /* 0x0009bc0301007387 */ /* 0x0003e20000100800 */
[----:B------:R-:W-:Y:S02]  /*142d0*/  SGXT.U32 R190, R190, 0x2 ;  /* 0x00000002bebe781a */ /* 0x000fe40000000000 */
[----:B------:R-:W-:Y:S01]  /*142e0*/  LOP3.LUT R191, R7, 0x4, RZ, 0xfc, !PT ;  /* 0x0000000407bf7812 */ /* 0x000fe200078efcff */
[----:B-----5:R3:W-:Y:S03]  /*142f0*/  STL [R1+0x978], R0 ;  /* 0x0009780001007387 */ /* 0x0207e60000100800 */
[----:B------:R-:W-:Y:S01]  /*14300*/  ISETP.GE.AND P2, PT, R191, UR5, PT ;  /* 0x00000005bf007c0c */ /* 0x000fe2000bf46270 */
[----:B------:R-:W4:Y:S01]  /*14310*/  S2R R7, SR_TID.X ;  /* 0x0000000000077919 */ /* 0x000f220000002100 */
[----:B------:R-:W-:Y:S01]  /*14320*/  LOP3.LUT R191, R190, 0x8, RZ, 0xfc, !PT ;  /* 0x00000008bebf7812 */ /* 0x000fe200078efcff */
[----:B0-----:R-:W2:Y:S03]  /*14330*/  LDL R248, [R1+0x3d8] ;  /* 0x0003d80001f87983 */ /* 0x001ea60000100800 */
[----:B------:R-:W-:-:S02]  /*14340*/  ISETP.GE.AND P3, PT, R191, UR5, PT ;  /* 0x00000005bf007c0c */ /* 0x000fc4000bf66270 */
[----:B------:R-:W2:Y:S04]  /*14350*/  LDL R191, [R1+0x4c4] ;  /* 0x0004c40001bf7983 */ /* 0x000ea80000100800 */
[----:B------:R-:W2:Y:S04]  /*14360*/  LDL R4, [R1+0x4c0] ;  /* 0x0004c00001047983 */ /* 0x000ea80000100800 */
[----:B-1----:R-:W2:Y:S04]  /*14370*/  LDL R3, [R1+0x3cc] ;  /* 0x0003cc0001037983 */ /* 0x002ea80000100800 */
[----:B---3--:R-:W3:Y:S01]  /*14380*/  LDL R0, [R1+0x4bc] ;  /* 0x0004bc0001007983 */ /* 0x008ee20000100800 */
[----:B------:R-:W-:-:S02]  /*14390*/  PRMT R172, RZ, 0x7610, R172 ;  /* 0x00007610ffac7816 */ /* 0x000fc400000000ac */
[----:B------:R-:W-:Y:S01]  /*143a0*/  PRMT R180, RZ, 0x7610, R180 ;  /* 0x00007610ffb47816 */ /* 0x000fe200000000b4 */
[----:B------:R-:W0:Y:S01]  /*143b0*/  S2R R250, SR_TID.X ;  /* 0x0000000000fa7919 */ /* 0x000e220000002100 */
[----:B----4-:R-:W-:-:S04]  /*143c0*/  SHF.R.U32.HI R190, RZ, 0x6, R7 ;  /* 0x00000006ffbe7819 */ /* 0x010fc80000011607 */
[----:B------:R-:W-:-:S04]  /*143d0*/  SGXT.U32 R190, R190, 0x2 ;  /* 0x00000002bebe781a */ /* 0x000fc80000000000 */
[----:B------:R-:W-:-:S04]  /*143e0*/  LOP3.LUT R5, R190, 0xc, RZ, 0xfc, !PT ;  /* 0x0000000cbe057812 */ /* 0x000fc800078efcff */
[----:B------:R-:W-:Y:S02]  /*143f0*/  ISETP.GE.AND P6, PT, R5, UR5, PT ;  /* 0x0000000505007c0c */ /* 0x000fe4000bfc6270 */
[----:B------:R-:W4:Y:S01]  /*14400*/  LDL R5, [R1+0x3d4] ;  /* 0x0003d40001057983 */ /* 0x000f220000100800 */
[----:B------:R-:W1:Y:S01]  /*14410*/  S2R R190, SR_TID.X ;  /* 0x0000000000be7919 */ /* 0x000e620000002100 */
[----:B------:R-:W-:Y:S02]  /*14420*/  PRMT R171, RZ, 0x7610, R171 ;  /* 0x00007610ffab7816 */ /* 0x000fe400000000ab */
[----:B------:R-:W-:Y:S02]  /*14430*/  PRMT R179, RZ, 0x7610, R179 ;  /* 0x00007610ffb37816 */ /* 0x000fe400000000b3 */
[----:B------:R-:W-:Y:S02]  /*14440*/  PRMT R170, RZ, 0x7610, R170 ;  /* 0x00007610ffaa7816 */ /* 0x000fe400000000aa */
[----:B------:R-:W-:-:S02]  /*14450*/  PRMT R178, RZ, 0x7610, R178 ;  /* 0x00007610ffb27816 */ /* 0x000fc400000000b2 */
[----:B------:R-:W-:Y:S02]  /*14460*/  PRMT R169, RZ, 0x7610, R169 ;  /* 0x00007610ffa97816 */ /* 0x000fe400000000a9 */
[----:B------:R-:W-:Y:S02]  /*14470*/  PRMT R177, RZ, 0x7610, R177 ;  /* 0x00007610ffb17816 */ /* 0x000fe400000000b1 */
        /* <DEDUP_REMOVED lines=10> */
[----:B-1----:R-:W-:Y:S02]  /*14520*/  SHF.R.U32.HI R190, RZ, 0x6, R190 ;  /* 0x00000006ffbe7819 */ /* 0x002fe400000116be */
[----:B------:R-:W-:Y:S02]  /*14530*/  PRMT R163, RZ, 0x7610, R163 ;  /* 0x00007610ffa37816 */ /* 0x000fe400000000a3 */
[----:B------:R-:W-:Y:S02]  /*14540*/  SGXT.U32 R190, R190, 0x2 ;  /* 0x00000002bebe781a */ /* 0x000fe40000000000 */
[----:B------:R-:W-:Y:S02]  /*14550*/  PRMT R186, RZ, 0x7610, R186 ;  /* 0x00007610ffba7816 */ /* 0x000fe400000000ba */
[----:B------:R-:W-:Y:S02]  /*14560*/  LOP3.LUT R251, R190, 0x10, RZ, 0xfc, !PT ;  /* 0x00000010befb7812 */ /* 0x000fe400078efcff */
[----:B------:R-:W-:-:S02]  /*14570*/  PRMT R162, RZ, 0x7610, R162 ;  /* 0x00007610ffa27816 */ /* 0x000fc400000000a2 */
[----:B------:R-:W-:Y:S01]  /*14580*/  ISETP.GE.AND P1, PT, R251, UR5, PT ;  /* 0x00000005fb007c0c */ /* 0x000fe2000bf26270 */
[----:B--2---:R1:W2:Y:S01]  /*14590*/  @!P2 LDG.E.U16 R172, desc[UR40][R8.64] ;  /* 0x0000002808aca981 */ /* 0x0042a2000c1e1500 */
[----:B------:R-:W-:Y:S02]  /*145a0*/  PRMT R185, RZ, 0x7610, R185 ;  /* 0x00007610ffb97816 */ /* 0x000fe400000000b9 */
[----:B------:R-:W-:Y:S02]  /*145b0*/  PRMT R161, RZ, 0x7610, R161 ;  /* 0x00007610ffa17816 */ /* 0x000fe400000000a1 */
[----:B------:R-:W-:Y:S02]  /*145c0*/  PRMT R184, RZ, 0x7610, R184 ;  /* 0x00007610ffb87816 */ /* 0x000fe400000000b8 */
[----:B------:R-:W-:Y:S02]  /*145d0*/  PRMT R160, RZ, 0x7610, R160 ;  /* 0x00007610ffa07816 */ /* 0x000fe400000000a0 */
[----:B------:R-:W-:-:S02]  /*145e0*/  PRMT R183, RZ, 0x7610, R183 ;  /* 0x00007610ffb77816 */ /* 0x000fc400000000b7 */
[----:B------:R-:W-:Y:S02]  /*145f0*/  PRMT R159, RZ, 0x7610, R159 ;  /* 0x00007610ff9f7816 */ /* 0x000fe4000000009f */
[----:B------:R-:W-:Y:S02]  /*14600*/  PRMT R182, RZ, 0x7610, R182 ;  /* 0x00007610ffb67816 */ /* 0x000fe400000000b6 */
[----:B0-----:R-:W-:Y:S01]  /*14610*/  SHF.R.U32.HI R7, RZ, 0x6, R250 ;  /* 0x00000006ff077819 */ /* 0x001fe200000116fa */
[----:B-1----:R-:W-:Y:S02]  /*14620*/  @!P3 IMAD.MOV.U32 R8, RZ, RZ, R191 ;  /* 0x000000ffff08b224 */ /* 0x002fe400078e00bf */
[----:B------:R-:W2:Y:S01]  /*14630*/  LDL R191, [R1+0x4b8] ;  /* 0x0004b80001bf7983 */ /* 0x000ea20000100800 */
[----:B------:R-:W-:-:S03]  /*14640*/  @!P3 IMAD.MOV.U32 R9, RZ, RZ, R248 ;  /* 0x000000ffff09b224 */ /* 0x000fc600078e00f8 */
[----:B------:R-:W2:Y:S04]  /*14650*/  LDL R248, [R1+0x4b4] ;  /* 0x0004b40001f87983 */ /* 0x000ea80000100800 */
[----:B------:R0:W2:Y:S02]  /*14660*/  @!P3 LDG.E.U16 R180, desc[UR40][R8.64] ;  /* 0x0000002808b4b981 */ /* 0x0000a4000c1e1500 */
[----:B0-----:R-:W-:Y:S02]  /*14670*/  @!P6 IMAD.MOV.U32 R8, RZ, RZ, R4 ;  /* 0x000000ffff08e224 */ /* 0x001fe400078e0004 */
[----:B------:R-:W2:Y:S01]  /*14680*/  LDL R4, [R1+0x4b0] ;  /* 0x0004b00001047983 */ /* 0x000ea20000100800 */
[----:B----4-:R-:W-:-:S03]  /*14690*/  @!P6 IMAD.MOV.U32 R9, RZ, RZ, R5 ;  /* 0x000000ffff09e224 */ /* 0x010fc600078e0005 */
[----:B------:R-:W4:Y:S04]  /*146a0*/  LDL R5, [R1+0x4ac] ;  /* 0x0004ac0001057983 */ /* 0x000f280000100800 */
[----:B------:R3:W4:Y:S02]  /*146b0*/  @!P6 LDG.E.U16 R171, desc[UR40][R8.64] ;  /* 0x0000002808abe981 */ /* 0x000724000c1e1500 */
[----:B---3--:R-:W-:Y:S02]  /*146c0*/  @!P1 IMAD.MOV.U32 R8, RZ, RZ, R0 ;  /* 0x000000ffff089224 */ /* 0x008fe400078e0000 */
[----:B------:R-:W-:Y:S01]  /*146d0*/  @!P1 IMAD.MOV.U32 R9, RZ, RZ, R3 ;  /* 0x000000ffff099224 */ /* 0x000fe200078e0003 */
[----:B------:R-:W3:Y:S04]  /*146e0*/  LDL R0, [R1+0x4a8] ;  /* 0x0004a80001007983 */ /* 0x000ee80000100800 */
[----:B------:R-:W3:Y:S01]  /*146f0*/  LDL R3, [R1+0x4a4] ;  /* 0x0004a40001037983 */ /* 0x000ee20000100800 */
[----:B------:R-:W0:Y:S03]  /*14700*/  S2R R190, SR_TID.X ;  /* 0x0000000000be7919 */ /* 0x000e260000002100 */
[----:B------:R2:W3:Y:S01]  /*14710*/  @!P1 LDG.E.U16 R179, desc[UR40][R8.64] ;  /* 0x0000002808b39981 */ /* 0x0004e2000c1e1500 */
[----:B0-----:R-:W-:-:S04]  /*14720*/  SHF.R.U32.HI R190, RZ, 0x6, R190 ;  /* 0x00000006ffbe7819 */ /* 0x001fc800000116be */
[----:B------:R-:W-:-:S04]  /*14730*/  SGXT.U32 R190, R190, 0x2 ;  /* 0x00000002bebe781a */ /* 0x000fc80000000000 */
[----:B------:R-:W-:Y:S02]  /*14740*/  LOP3.LUT R249, R190, 0x14, RZ, 0xfc, !PT ;  /* 0x00000014bef97812 */ /* 0x000fe400078efcff */
[----:B------:R-:W0:Y:S02]  /*14750*/  S2R R190, SR_TID.X ;  /* 0x0000000000be7919 */ /* 0x000e240000002100 */
[----:B------:R-:W-:Y:S02]  /*14760*/  ISETP.GE.AND P4, PT, R249, UR5, PT ;  /* 0x00000005f9007c0c */ /* 0x000fe4000bf86270 */
[----:B0-----:R-:W-:-:S04]  /*14770*/  SHF.R.U32.HI R190, RZ, 0x6, R190 ;  /* 0x00000006ffbe7819 */ /* 0x001fc800000116be */
[----:B------:R-:W-:-:S04]  /*14780*/  SGXT.U32 R190, R190, 0x2 ;  /* 0x00000002bebe781a */ /* 0x000fc80000000000 */
[----:B------:R-:W-:Y:S02]  /*14790*/  LOP3.LUT R249, R190, 0x18, RZ, 0xfc, !PT ;  /* 0x00000018bef97812 */ /* 0x000fe400078efcff */
[----:B------:R-:W0:Y:S02]  /*147a0*/  S2R R190, SR_TID.X ;  /* 0x0000000000be7919 */ /* 0x000e240000002100 */
[----:B------:R-:W-:Y:S02]  /*147b0*/  ISETP.GE.AND P5, PT, R249, UR5, PT ;  /* 0x00000005f9007c0c */ /* 0x000fe4000bfa6270 */
[----:B0-----:R-:W-:-:S04]  /*147c0*/  SHF.R.U32.HI R190, RZ, 0x6, R190 ;  /* 0x00000006ffbe7819 */ /* 0x001fc800000116be */
[----:B------:R-:W-:-:S04]  /*147d0*/  SGXT.U32 R190, R190, 0x2 ;  /* 0x00000002bebe781a */ /* 0x000fc80000000000 */
[----:B------:R-:W-:-:S04]  /*147e0*/  LOP3.LUT R249, R190, 0x1c, RZ, 0xfc, !PT ;  /* 0x0000001cbef97812 */ /* 0x000fc800078efcff */
[----:B------:R-:W-:Y:S01]  /*147f0*/  ISETP.GE.AND P2, PT, R249, UR5, PT ;  /* 0x00000005f9007c0c */ /* 0x000fe2000bf46270 */
[----:B--2---:R-:W-:Y:S02]  /*14800*/  @!P4 IMAD.MOV.U32 R8, RZ, RZ, R191 ;  /* 0x000000ffff08c224 */ /* 0x004fe400078e00bf */
        /* <DEDUP_REMOVED lines=10> */
[----:B------:R-:W3:Y:S01]  /*148b0*/  LDL R0, [R1+0x490] ;  /* 0x0004900001007983 */ /* 0x000ee20000100800 */
[----:B------:R-:W-:-:S03]  /*148c0*/  @!P2 IMAD.MOV.U32 R9, RZ, RZ, R3 ;  /* 0x000000ffff09a224 */ /* 0x000fc600078e0003 */
        /* <DEDUP_REMOVED lines=137> */
[--C-:B0-----:R-:W-:Y:S02]  /*15160*/  SHF.R.U32.HI R251, RZ, 0x6, R190.reuse ;  /* 0x00000006fffb7819 */ /* 0x101fe400000116be */
[----:B------:R-:W-:-:S04]  /*15170*/  SHF.R.U32.HI R190, RZ, 0x6, R190 ;  /* 0x00000006ffbe7819 */ /* 0x000fc800000116be */
[----:B------:R-:W-:Y:S02]  /*15180*/  SGXT.U32 R190, R190, 0x2 ;  /* 0x00000002bebe781a */ /* 0x000fe40000000000 */
[----:B------:R-:W-:Y:S02]  /*15190*/  SGXT.U32 R251, R251, 0x2 ;  /* 0x00000002fbfb781a */ /* 0x000fe40000000000 */
[----:B------:R-:W-:Y:S02]  /*151a0*/  ISETP.GE.AND P3, PT, R249, UR5, PT ;  /* 0x00000005f9007c0c */ /* 0x000fe4000bf66270 */
[----:B------:R-:W-:Y:S02]  /*151b0*/  LOP3.LUT R249, R251, 0x5c, RZ, 0xfc, !PT ;  /* 0x0000005cfbf97812 */ /* 0x000fe400078efcff */
[----:B------:R-:W3:Y:S02]  /*151c0*/  LDL R251, [R1+0x424] ;  /* 0x0004240001fb7983 */ /* 0x000ee40000100800 */
[----:B------:R-:W-:-:S02]  /*151d0*/  ISETP.GE.AND P4, PT, R249, UR5, PT ;  /* 0x00000005f9007c0c */ /* 0x000fc4000bf86270 */
[----:B------:R-:W3:Y:S01]  /*151e0*/  LDL R249, [R1+0x41c] ;  /* 0x00041c0001f97983 */ /* 0x000ee20000100800 */
[----:B--2---:R-:W-:Y:S01]  /*151f0*/  @!P1 IMAD.MOV.U32 R8, RZ, RZ, R191 ;  /* 0x000000ffff089224 */ /* 0x004fe200078e00bf */
[----:B------:R-:W-:Y:S02]  /*15200*/  LOP3.LUT R191, R190, 0x60, RZ, 0xfc, !PT ;  /* 0x00000060bebf7812 */ /* 0x000fe400078efcff */
[----:B------:R-:W0:Y:S01]  /*15210*/  S2R R190, SR_TID.X ;  /* 0x0000000000be7919 */ /* 0x000e220000002100 */
[----:B------:R-:W-:Y:S02]  /*15220*/  @!P1 IMAD.MOV.U32 R9, RZ, RZ, R248 ;  /* 0x000000ffff099224 */ /* 0x000fe400078e00f8 */
[----:B------:R-:W2:Y:S04]  /*15230*/  LDL R248, [R1+0x420] ;  /* 0x0004200001f87983 */ /* 0x000ea80000100800 */
[----:B------:R1:W2:Y:S01]  /*15240*/  @!P1 LDG.E.U16 R186, desc[UR40][R8.64] ;  /* 0x0000002808ba9981 */ /* 0x0002a2000c1e1500 */
[----:B------:R-:W-:-:S03]  /*15250*/  ISETP.GE.AND P1, PT, R191, UR5, PT ;  /* 0x00000005bf007c0c */ /* 0x000fc6000bf26270 */
[----:B------:R-:W2:Y:S01]  /*15260*/  LDL R191, [R1+0x428] ;  /* 0x0004280001bf7983 */ /* 0x000ea20000100800 */
[----:B-1----:R-:W-:Y:S01]  /*15270*/  @!P2 IMAD.MOV.U32 R8, RZ, RZ, R4 ;  /* 0x000000ffff08a224 */ /* 0x002fe200078e0004 */
[----:B0-----:R-:W-:-:S04]  /*15280*/  SHF.R.U32.HI R190, RZ, 0x6, R190 ;  /* 0x00000006ffbe7819 */ /* 0x001fc800000116be */
[----:B------:R-:W-:Y:S01]  /*15290*/  SGXT.U32 R190, R190, 0x2 ;  /* 0x00000002bebe781a */ /* 0x000fe20000000000 */
[----:B----4-:R-:W-:Y:S02]  /*152a0*/  @!P2 IMAD.MOV.U32 R9, RZ, RZ, R5 ;  /* 0x000000ffff09a224 */ /* 0x010fe400078e0005 */
[----:B------:R-:W4:Y:S01]  /*152b0*/  LDL R5, [R1+0x414] ;  /* 0x0004140001057983 */ /* 0x000f220000100800 */
[----:B------:R-:W-:-:S03]  /*152c0*/  LOP3.LUT R4, R190, 0x64, RZ, 0xfc, !PT ;  /* 0x00000064be047812 */ /* 0x000fc600078efcff */
[----:B------:R3:W4:Y:S01]  /*152d0*/  @!P2 LDG.E.U16 R162, desc[UR40][R8.64] ;  /* 0x0000002808a2a981 */ /* 0x000722000c1e1500 */
[----:B------:R-:W-:-:S03]  /*152e0*/  ISETP.GE.AND P2, PT, R4, UR5, PT ;  /* 0x0000000504007c0c */ /* 0x000fc6000bf46270 */
[----:B------:R-:W4:Y:S01]  /*152f0*/  LDL R4, [R1+0x418] ;  /* 0x0004180001047983 */ /* 0x000f220000100800 */
[----:B---3--:R-:W-:-:S03]  /*15300*/  @!P3 IMAD.MOV.U32 R8, RZ, RZ, R0 ;  /* 0x000000ffff08b224 */ /* 0x008fc600078e0000 */
[----:B------:R-:W3:Y:S01]  /*15310*/  LDL R0, [R1+0x410] ;  /* 0x0004100001007983 */ /* 0x000ee20000100800 */
[----:B------:R-:W-:-:S03]  /*15320*/  @!P3 IMAD.MOV.U32 R9, RZ, RZ, R3 ;  /* 0x000000ffff09b224 */ /* 0x000fc600078e0003 */
[----:B------:R-:W3:Y:S04]  /*15330*/  LDL R3, [R1+0x40c] ;  /* 0x00040c0001037983 */ /* 0x000ee80000100800 */
[----:B------:R0:W3:Y:S02]  /*15340*/  @!P3 LDG.E.U16 R185, desc[UR40][R8.64] ;  /* 0x0000002808b9b981 */ /* 0x0000e4000c1e1500 */
[----:B0-----:R-:W0:Y:S02]  /*15350*/  S2R R9, SR_TID.X ;  /* 0x0000000000097919 */ /* 0x001e240000002100 */
[----:B0-----:R-:W-:-:S04]  /*15360*/  SHF.R.U32.HI R9, RZ, 0x6, R9 ;  /* 0x00000006ff097819 */ /* 0x001fc80000011609 */
[----:B------:R-:W-:-:S04]  /*15370*/  SGXT.U32 R9, R9, 0x2 ;  /* 0x000000020909781a */ /* 0x000fc80000000000 */
[----:B------:R-:W-:-:S04]  /*15380*/  LOP3.LUT R9, R9, 0x68, RZ, 0xfc, !PT ;  /* 0x0000006809097812 */ /* 0x000fc800078efcff */
[----:B------:R-:W-:Y:S01]  /*15390*/  ISETP.GE.AND P3, PT, R9, UR5, PT ;  /* 0x0000000509007c0c */ /* 0x000fe2000bf66270 */
[----:B------:R-:W-:Y:S02]  /*153a0*/  @!P4 IMAD.MOV.U32 R9, RZ, RZ, R251 ;  /* 0x000000ffff09c224 */ /* 0x000fe400078e00fb */
[----:B--2---:R-:W-:-:S05]  /*153b0*/  @!P4 IMAD.MOV.U32 R8, RZ, RZ, R191 ;  /* 0x000000ffff08c224 */ /* 0x004fca00078e00bf */
[----:B------:R0:W2:Y:S02]  /*153c0*/  @!P4 LDG.E.U16 R161, desc[UR40][R8.64] ;  /* 0x0000002808a1c981 */ /* 0x0000a4000c1e1500 */
[----:B0-----:R-:W-:Y:S02]  /*153d0*/  @!P1 IMAD.MOV.U32 R8, RZ, RZ, R248 ;  /* 0x000000ffff089224 */ /* 0x001fe400078e00f8 */
[----:B------:R-:W-:Y:S01]  /*153e0*/  @!P1 IMAD.MOV.U32 R9, RZ, RZ, R249 ;  /* 0x000000ffff099224 */ /* 0x000fe200078e00f9 */
[----:B------:R-:W0:Y:S04]  /*153f0*/  S2R R190, SR_TID.X ;  /* 0x0000000000be7919 */ /* 0x000e280000002100 */
[----:B------:R4:W2:Y:S04]  /*15400*/  @!P1 LDG.E.U16 R184, desc[UR40][R8.64] ;  /* 0x0000002808b89981 */ /* 0x0008a8000c1e1500 */
[----:B------:R-:W2:Y:S04]  /*15410*/  LDL R249, [R1+0x408] ;  /* 0x0004080001f97983 */ /* 0x000ea80000100800 */
[----:B------:R-:W2:Y:S01]  /*15420*/  LDL R248, [R1+0x3ec] ;  /* 0x0003ec0001f87983 */ /* 0x000ea20000100800 */
[----:B----4-:R-:W-:-:S02]  /*15430*/  @!P2 IMAD.MOV.U32 R9, RZ, RZ, R5 ;  /* 0x000000ffff09a224 */ /* 0x010fc400078e0005 */
[----:B------:R-:W-:-:S05]  /*15440*/  @!P2 IMAD.MOV.U32 R8, RZ, RZ, R4 ;  /* 0x000000ffff08a224 */ /* 0x000fca00078e0004 */
[----:B------:R3:W4:Y:S02]  /*15450*/  @!P2 LDG.E.U16 R160, desc[UR40][R8.64] ;  /* 0x0000002808a0a981 */ /* 0x000724000c1e1500 */
[----:B---3--:R-:W-:Y:S02]  /*15460*/  @!P3 IMAD.MOV.U32 R8, RZ, RZ, R0 ;  /* 0x000000ffff08b224 */ /* 0x008fe400078e0000 */
[----:B------:R-:W-:Y:S01]  /*15470*/  @!P3 IMAD.MOV.U32 R9, RZ, RZ, R3 ;  /* 0x000000ffff09b224 */ /* 0x000fe200078e0003 */
[----:B0-----:R-:W-:Y:S01]  /*15480*/  SHF.R.U32.HI R190, RZ, 0x6, R190 ;  /* 0x00000006ffbe7819 */ /* 0x001fe200000116be */
[----:B------:R-:W3:Y:S04]  /*15490*/  LDL R3, [R1+0x3f4] ;  /* 0x0003f40001037983 */ /* 0x000ee80000100800 */
[----:B------:R2:W4:Y:S04]  /*154a0*/  @!P3 LDG.E.U16 R183, desc[UR40][R8.64] ;  /* 0x0000002808b7b981 */ /* 0x000528000c1e1500 */
[----:B------:R-:W3:Y:S04]  /*154b0*/  LDL R0, [R1+0x3f8] ;  /* 0x0003f80001007983 */ /* 0x000ee80000100800 */
[----:B------:R-:W4:Y:S01]  /*154c0*/  LDL R9, [R1+0x404] ;  /* 0x0004040001097983 */ /* 0x000f220000100800 */
[----:B------:R-:W-:-:S04]  /*154d0*/  SGXT.U32 R190, R190, 0x2 ;  /* 0x00000002bebe781a */ /* 0x000fc80000000000 */
[----:B------:R-:W-:Y:S02]  /*154e0*/  LOP3.LUT R191, R190, 0x6c, RZ, 0xfc, !PT ;  /* 0x0000006cbebf7812 */ /* 0x000fe400078efcff */
[----:B------:R-:W0:Y:S02]  /*154f0*/  S2R R190, SR_TID.X ;  /* 0x0000000000be7919 */ /* 0x000e240000002100 */
[----:B------:R-:W-:Y:S02]  /*15500*/  ISETP.GE.AND P4, PT, R191, UR5, PT ;  /* 0x00000005bf007c0c */ /* 0x000fe4000bf86270 */
[--C-:B0-----:R-:W-:Y:S02]  /*15510*/  SHF.R.U32.HI R191, RZ, 0x6, R190.reuse ;  /* 0x00000006ffbf7819 */ /* 0x101fe400000116be */
[----:B------:R-:W-:-:S04]  /*15520*/  SHF.R.U32.HI R190, RZ, 0x6, R190 ;  /* 0x00000006ffbe7819 */ /* 0x000fc800000116be */
[----:B------:R-:W-:-:S04]  /*15530*/  SGXT.U32 R190, R190, 0x2 ;  /* 0x00000002bebe781a */ /* 0x000fc80000000000 */
[----:B------:R-:W-:Y:S02]  /*15540*/  LOP3.LUT R4, R190, 0x74, RZ, 0xfc, !PT ;  /* 0x00000074be047812 */ /* 0x000fe400078efcff */
[----:B------:R-:W0:Y:S01]  /*15550*/  S2R R190, SR_TID.X ;  /* 0x0000000000be7919 */ /* 0x000e220000002100 */
[----:B------:R-:W-:Y:S02]  /*15560*/  SGXT.U32 R191, R191, 0x2 ;  /* 0x00000002bfbf781a */ /* 0x000fe40000000000 */
[----:B------:R-:W-:Y:S02]  /*15570*/  ISETP.GE.AND P2, PT, R4, UR5, PT ;  /* 0x0000000504007c0c */ /* 0x000fe4000bf46270 */
[----:B------:R-:W-:-:S04]  /*15580*/  LOP3.LUT R191, R191, 0x70, RZ, 0xfc, !PT ;  /* 0x00000070bfbf7812 */ /* 0x000fc800078efcff */
[----:B------:R-:W-:Y:S02]  /*15590*/  ISETP.GE.AND P1, PT, R191, UR5, PT ;  /* 0x00000005bf007c0c */ /* 0x000fe4000bf26270 */
[----:B------:R-:W3:Y:S01]  /*155a0*/  LDL R191, [R1+0x3f0] ;  /* 0x0003f00001bf7983 */ /* 0x000ee20000100800 */
[----:B0-----:R-:W-:-:S04]  /*155b0*/  SHF.R.U32.HI R190, RZ, 0x6, R190 ;  /* 0x00000006ffbe7819 */ /* 0x001fc800000116be */
[----:B------:R-:W-:-:S04]  /*155c0*/  SGXT.U32 R190, R190, 0x2 ;  /* 0x00000002bebe781a */ /* 0x000fc80000000000 */
[C---:B------:R-:W-:Y:S02]  /*155d0*/  LOP3.LUT R4, R190.reuse, 0x7c, RZ, 0xfc, !PT ;  /* 0x0000007cbe047812 */ /* 0x040fe400078efcff */
[----:B------:R-:W-:Y:S02]  /*155e0*/  LOP3.LUT R5, R190, 0x78, RZ, 0xfc, !PT ;  /* 0x00000078be057812 */ /* 0x000fe400078efcff */
[----:B------:R-:W-:Y:S01]  /*155f0*/  ISETP.GE.AND P5, PT, R4, UR5, PT ;  /* 0x0000000504007c0c */ /* 0x000fe2000bfa6270 */
[----:B------:R-:W3:Y:S01]  /*15600*/  LDL R190, [R1+0x3e4] ;  /* 0x0003e40001be7983 */ /* 0x000ee20000100800 */
[----:B------:R-:W-:-:S03]  /*15610*/  ISETP.GE.AND P3, PT, R5, UR5, PT ;  /* 0x0000000505007c0c */ /* 0x000fc6000bf66270 */
[----:B------:R-:W3:Y:S04]  /*15620*/  LDL R4, [R1+0x3e8] ;  /* 0x0003e80001047983 */ /* 0x000ee80000100800 */
[----:B------:R-:W3:Y:S04]  /*15630*/  LDL.LU R5, [R1+0x4c8] ;  /* 0x0004c80001057983 */ /* 0x000ee80000300800 */
[----:B------:R-:W3:Y:S01]  /*15640*/  LDL.LU R251, [R1+0x4cc] ;  /* 0x0004cc0001fb7983 */ /* 0x000ee20000300800 */
[----:B--2---:R-:W-:-:S05]  /*15650*/  @!P4 IMAD.MOV.U32 R8, RZ, RZ, R249 ;  /* 0x000000ffff08c224 */ /* 0x004fca00078e00f9 */
[----:B----4-:R0:W2:Y:S04]  /*15660*/  @!P4 LDG.E.U16 R159, desc[UR40][R8.64] ;  /* 0x00000028089fc981 */ /* 0x0100a8000c1e1500 */
[----:B------:R-:W0:Y:S04]  /*15670*/  LDL R8, [R1+0x3fc] ;  /* 0x0003fc0001087983 */ /* 0x000e280000100800 */
[----:B------:R-:W0:Y:S01]  /*15680*/  LDL R9, [R1+0x400] ;  /* 0x0004000001097983 */ /* 0x000e220000100800 */
[----:B------:R-:W1:Y:S01]  /*15690*/  S2R R249, SR_TID.X ;  /* 0x0000000000f97919 */ /* 0x000e620000002100 */
[----:B------:R-:W-:-:S02]  /*156a0*/  PRMT R158, RZ, 0x7610, R158 ;  /* 0x00007610ff9e7816 */ /* 0x000fc4000000009e */
[----:B------:R-:W-:Y:S02]  /*156b0*/  SGXT.U32 R7, R7, 0x2 ;  /* 0x000000020707781a */ /* 0x000fe40000000000 */
[----:B------:R-:W-:Y:S02]  /*156c0*/  PRMT R181, RZ, 0x7610, R181 ;  /* 0x00007610ffb57816 */ /* 0x000fe400000000b5 */
[----:B------:R-:W-:Y:S02]  /*156d0*/  ISETP.GE.AND P0, PT, R7, UR5, PT ;  /* 0x0000000507007c0c */ /* 0x000fe4000bf06270 */
[----:B------:R-:W-:Y:S02]  /*156e0*/  PRMT R157, RZ, 0x7610, R157 ;  /* 0x00007610ff9d7816 */ /* 0x000fe4000000009d */
[----:B------:R-:W-:Y:S02]  /*156f0*/  PRMT R188, RZ, 0x7610, R188 ;  /* 0x00007610ffbc7816 */ /* 0x000fe400000000bc */
[----:B-1----:R-:W-:-:S02]  /*15700*/  LOP3.LUT R249, R249, 0x7f, RZ, 0xc0, !PT ;  /* 0x0000007ff9f97812 */ /* 0x002fc400078ec0ff */
[----:B0-----:R-:W-:-:S04]  /*15710*/  @!P1 LOP3.LUT R9, R9, R8, RZ, 0x3c, !PT ;  /* 0x0000000809099212 */ /* 0x001fc800078e3cff */
[----:B------:R-:W-:-:S04]  /*15720*/  @!P1 LOP3.LUT R8, R9, R8, RZ, 0x3c, !PT ;  /* 0x0000000809089212 */ /* 0x000fc800078e3cff */
[----:B------:R-:W-:-:S05]  /*15730*/  @!P1 LOP3.LUT R9, R9, R8, RZ, 0x3c, !PT ;  /* 0x0000000809099212 */ /* 0x000fca00078e3cff */
[----:B------:R3:W4:Y:S02]  /*15740*/  @!P1 LDG.E.U16 R182, desc[UR40][R8.64] ;  /* 0x0000002808b69981 */ /* 0x000724000c1e1500 */
[----:B---3--:R-:W-:Y:S02]  /*15750*/  @!P2 IMAD.MOV.U32 R8, RZ, RZ, R0 ;  /* 0x000000ffff08a224 */ /* 0x008fe400078e0000 */
[----:B------:R-:W-:Y:S01]  /*15760*/  @!P2 IMAD.MOV.U32 R9, RZ, RZ, R3 ;  /* 0x000000ffff09a224 */ /* 0x000fe200078e0003 */
[----:B------:R-:W-:Y:S01]  /*15770*/  ISETP.GE.AND P1, PT, R249, UR5, PT ;  /* 0x00000005f9007c0c */ /* 0x000fe2000bf26270 */
[----:B------:R-:W3:Y:S04]  /*15780*/  LDL R3, [R1+0x4dc] ;  /* 0x0004dc0001037983 */ /* 0x000ee80000100800 */
[----:B------:R0:W2:Y:S04]  /*15790*/  @!P2 LDG.E.U16 R158, desc[UR40][R8.64] ;  /* 0x00000028089ea981 */ /* 0x0000a8000c1e1500 */
[----:B------:R-:W4:Y:S04]  /*157a0*/  LDL R249, [R1+0x8e8] ;  /* 0x0008e80001f97983 */ /* 0x000f280000100800 */
[----:B------:R-:W3:Y:S01]  /*157b0*/  LDL R0, [R1+0x8d8] ;  /* 0x0008d80001007983 */ /* 0x000ee20000100800 */
[----:B0-----:R-:W-:-:S02]  /*157c0*/  @!P3 IMAD.MOV.U32 R8, RZ, RZ, R191 ;  /* 0x000000ffff08b224 */ /* 0x001fc400078e00bf */
[----:B------:R-:W-:Y:S01]  /*157d0*/  @!P3 IMAD.MOV.U32 R9, RZ, RZ, R248 ;  /* 0x000000ffff09b224 */ /* 0x000fe200078e00f8 */
[----:B------:R-:W2:Y:S04]  /*157e0*/  LDL R191, [R1+0x8c8] ;  /* 0x0008c80001bf7983 */ /* 0x000ea80000100800 */
[----:B------:R0:W2:Y:S04]  /*157f0*/  @!P3 LDG.E.U16 R181, desc[UR40][R8.64] ;  /* 0x0000002808b5b981 */ /* 0x0000a8000c1e1500 */
[----:B------:R-:W2:Y:S01]  /*15800*/  LDL R248, [R1+0x8c4] ;  /* 0x0008c40001f87983 */ /* 0x000ea20000100800 */
[----:B0-----:R-:W-:-:S02]  /*15810*/  @!P5 IMAD.MOV.U32 R8, RZ, RZ, R4 ;  /* 0x000000ffff08d224 */ /* 0x001fc400078e0004 */
[----:B------:R-:W-:Y:S01]  /*15820*/  @!P5 IMAD.MOV.U32 R9, RZ, RZ, R190 ;  /* 0x000000ffff09d224 */ /* 0x000fe200078e00be */
[----:B------:R-:W2:Y:S04]  /*15830*/  LDL R4, [R1+0x8a8] ;  /* 0x0008a80001047983 */ /* 0x000ea80000100800 */
[----:B------:R0:W2:Y:S04]  /*15840*/  @!P5 LDG.E.U16 R157, desc[UR40][R8.64] ;  /* 0x00000028089dd981 */ /* 0x0000a8000c1e1500 */
[----:B------:R-:W2:Y:S01]  /*15850*/  LDL R190, [R1+0x8a4] ;  /* 0x0008a40001be7983 */ /* 0x000ea20000100800 */
[----:B0-----:R-:W-:-:S02]  /*15860*/  @!P0 IMAD.MOV.U32 R8, RZ, RZ, R251 ;  /* 0x000000ffff088224 */ /* 0x001fc400078e00fb */
[----:B------:R-:W-:-:S05]  /*15870*/  @!P0 IMAD.MOV.U32 R9, RZ, RZ, R5 ;  /* 0x000000ffff098224 */ /* 0x000fca00078e0005 */
[----:B------:R4:W2:Y:S01]  /*15880*/  @!P0 LDG.E.U16 R188, desc[UR40][R8.64] ;  /* 0x0000002808bc8981 */ /* 0x0008a2000c1e1500 */
[----:B------:R-:W-:Y:S06]  /*15890*/  BAR.SYNC.DEFER_BLOCKING 0x0 ;  /* 0x0000000000007b1d */ /* 0x000fec0000010000 */
[----:B------:R-:W3:Y:S01]  /*158a0*/  LDL R9, [R1+0x8e4] ;  /* 0x0008e40001097983 */ /* 0x000ee20000100800 */
[----:B------:R-:W-:Y:S02]  /*158b0*/  PRMT R156, RZ, 0x7610, R156 ;  /* 0x00007610ff9c7816 */ /* 0x000fe4000000009c */
[----:B------:R-:W-:-:S02]  /*158c0*/  PRMT R155, RZ, 0x7610, R155 ;  /* 0x00007610ff9b7816 */ /* 0x000fc4000000009b */
[----:B------:R-:W-:Y:S02]  /*158d0*/  PRMT R154, RZ, 0x7610, R154 ;  /* 0x00007610ff9a7816 */ /* 0x000fe4000000009a */
[----:B------:R-:W-:Y:S01]  /*158e0*/  PRMT R153, RZ, 0x7610, R153 ;  /* 0x00007610ff997816 */ /* 0x000fe20000000099 */
[----:B----4-:R-:W-:Y:S01]  /*158f0*/  @!P1 IMAD.MOV.U32 R8, RZ, RZ, R249 ;  /* 0x000000ffff089224 */ /* 0x010fe200078e00f9 */
[----:B------:R-:W-:Y:S01]  /*15900*/  PRMT R152, RZ, 0x7610, R152 ;  /* 0x00007610ff987816 */ /* 0x000fe20000000098 */
[----:B------:R-:W4:Y:S04]  /*15910*/  LDL R249, [R1+0x868] ;  /* 0x0008680001f97983 */ /* 0x000f280000100800 */
[----:B---3--:R0:W3:Y:S02]  /*15920*/  @!P1 LDG.E.U16 R156, desc[UR40][R8.64] ;  /* 0x00000028089c9981 */ /* 0x0080e4000c1e1500 */
[----:B0-----:R-:W-:-:S02]  /*15930*/  @!P1 IMAD.MOV.U32 R8, RZ, RZ, R0 ;  /* 0x000000ffff089224 */ /* 0x001fc400078e0000 */
[----:B------:R-:W-:Y:S01]  /*15940*/  @!P1 IMAD.MOV.U32 R9, RZ, RZ, R3 ;  /* 0x000000ffff099224 */ /* 0x000fe200078e0003 */
[----:B------:R-:W3:Y:S04]  /*15950*/  LDL R0, [R1+0x848] ;  /* 0x0008480001007983 */ /* 0x000ee80000100800 */
[----:B------:R2:W3:Y:S04]  /*15960*/  @!P1 LDG.E.U16 R155, desc[UR40][R8.64] ;  /* 0x00000028089b9981 */ /* 0x0004e8000c1e1500 */
[----:B------:R-:W3:Y:S01]  /*15970*/  LDL R3, [R1+0x844] ;  /* 0x0008440001037983 */ /* 0x000ee20000100800 */
[----:B--2---:R-:W-:-:S02]  /*15980*/  @!P1 IMAD.MOV.U32 R8, RZ, RZ, R191 ;  /* 0x000000ffff089224 */ /* 0x004fc400078e00bf */
        /* <DEDUP_REMOVED lines=8> */
[----:B------:R-:W2:Y:S04]  /*15a10*/  LDL R190, [R1+0x804] ;  /* 0x0008040001be7983 */ /* 0x000ea80000100800 */
[----:B------:R-:W0:Y:S04]  /*15a20*/  LDL R8, [R1+0x884] ;  /* 0x0008840001087983 */ /* 0x000e280000100800 */
[----:B------:R-:W0:Y:S02]  /*15a30*/  LDL R9, [R1+0x888] ;  /* 0x0008880001097983 */ /* 0x000e240000100800 */
[----:B0-----:R-:W-:-:S04]  /*15a40*/  @!P1 LOP3.LUT R9, R9, R8, RZ, 0x3c, !PT ;  /* 0x0000000809099212 */ /* 0x001fc800078e3cff */
[----:B------:R-:W-:-:S04]  /*15a50*/  @!P1 LOP3.LUT R8, R9, R8, RZ, 0x3c, !PT ;  /* 0x0000000809089212 */ /* 0x000fc800078e3cff */
[----:B------:R-:W-:-:S05]  /*15a60*/  @!P1 LOP3.LUT R9, R9, R8, RZ, 0x3c, !PT ;  /* 0x0000000809099212 */ /* 0x000fca00078e3cff */
[----:B------:R4:W2:Y:S04]  /*15a70*/  @!P1 LDG.E.U16 R152, desc[UR40][R8.64] ;  /* 0x0000002808989981 */ /* 0x0008a8000c1e1500 */
[----:B------:R-:W3:Y:S01]  /*15a80*/  LDL R9, [R1+0x864] ;  /* 0x0008640001097983 */ /* 0x000ee20000100800 */
[----:B------:R-:W-:Y:S01]  /*15a90*/  PRMT R23, RZ, 0x7610, R23 ;  /* 0x00007610ff177816 */ /* 0x000fe20000000017 */
[----:B----4-:R-:W-:Y:S01]  /*15aa0*/  @!P1 IMAD.MOV.U32 R8, RZ, RZ, R249 ;  /* 0x000000ffff089224 */ /* 0x010fe200078e00f9 */
[----:B------:R-:W-:Y:S01]  /*15ab0*/  PRMT R22, RZ, 0x7610, R22 ;  /* 0x00007610ff167816 */ /* 0x000fe20000000016 */
[----:B------:R-:W4:Y:S01]  /*15ac0*/  LDL R249, [R1+0x788] ;  /* 0x0007880001f97983 */ /* 0x000f220000100800 */
[----:B------:R-:W-:Y:S02]  /*15ad0*/  PRMT R21, RZ, 0x7610, R21 ;  /* 0x00007610ff157816 */ /* 0x000fe40000000015 */
[----:B------:R-:W-:Y:S01]  /*15ae0*/  PRMT R20, RZ, 0x7610, R20 ;  /* 0x00007610ff147816 */ /* 0x000fe20000000014 */
[----:B---3--:R0:W3:Y:S02]  /*15af0*/  @!P1 LDG.E.U16 R23, desc[UR40][R8.64] ;  /* 0x0000002808179981 */ /* 0x0080e4000c1e1500 */
[----:B0-----:R-:W-:-:S02]  /*15b00*/  @!P1 IMAD.MOV.U32 R8, RZ, RZ, R0 ;  /* 0x000000ffff089224 */ /* 0x001fc400078e0000 */
[----:B------:R-:W-:Y:S01]  /*15b10*/  @!P1 IMAD.MOV.U32 R9, RZ, RZ, R3 ;  /* 0x000000ffff099224 */ /* 0x000fe200078e0003 */
[----:B------:R-:W4:Y:S04]  /*15b20*/  LDL R0, [R1+0x7c8] ;  /* 0x0007c80001007983 */ /* 0x000f280000100800 */
[----:B------:R2:W3:Y:S04]  /*15b30*/  @!P1 LDG.E.U16 R22, desc[UR40][R8.64] ;  /* 0x0000002808169981 */ /* 0x0004e8000c1e1500 */
[----:B------:R-:W3:Y:S01]  /*15b40*/  LDL R3, [R1+0x7c4] ;  /* 0x0007c40001037983 */ /* 0x000ee20000100800 */
[----:B--2---:R-:W-:-:S02]  /*15b50*/  @!P1 IMAD.MOV.U32 R8, RZ, RZ, R191 ;  /* 0x000000ffff089224 */ /* 0x004fc400078e00bf */
[----:B------:R-:W-:Y:S01]  /*15b60*/  @!P1 IMAD.MOV.U32 R9, RZ, RZ, R248 ;  /* 0x000000ffff099224 */ /* 0x000fe200078e00f8 */
[----:B------:R-:W-:Y:S01]  /*15b70*/  PRMT R19, RZ, 0x7610, R19 ;  /* 0x00007610ff137816 */ /* 0x000fe20000000013 */
[----:B------:R-:W2:Y:S04]  /*15b80*/  LDL R248, [R1+0x764] ;  /* 0x0007640001f87983 */ /* 0x000ea80000100800 */
[----:B------:R0:W2:Y:S01]  /*15b90*/  @!P1 LDG.E.U16 R21, desc[UR40][R8.64] ;  /* 0x0000002808159981 */ /* 0x0000a2000c1e1500 */
[----:B------:R-:W-:Y:S02]  /*15ba0*/  PRMT R18, RZ, 0x7610, R18 ;  /* 0x00007610ff127816 */ /* 0x000fe40000000012 */
[----:B------:R-:W-:Y:S01]  /*15bb0*/  PRMT R17, RZ, 0x7610, R17 ;  /* 0x00007610ff117816 */ /* 0x000fe20000000011 */
        /* <DEDUP_REMOVED lines=11> */
[----:B------:R4:W2:Y:S02]  /*15c70*/  @!P1 LDG.E.U16 R19, desc[UR40][R8.64] ;  /* 0x0000002808139981 */ /* 0x0008a4000c1e1500 */
[----:B----4-:R-:W-:Y:S02]  /*15c80*/  @!P1 IMAD.MOV.U32 R8, RZ, RZ, R0 ;  /* 0x000000ffff089224 */ /* 0x010fe400078e0000 */
[----:B---3--:R-:W-:Y:S01]  /*15c90*/  @!P1 IMAD.MOV.U32 R9, RZ, RZ, R3 ;  /* 0x000000ffff099224 */ /* 0x008fe200078e0003 */
[----:B------:R-:W3:Y:S04]  /*15ca0*/  LDL R0, [R1+0x728] ;  /* 0x0007280001007983 */ /* 0x000ee80000100800 */
[----:B------:R0:W4:Y:S04]  /*15cb0*/  @!P1 LDG.E.U16 R18, desc[UR40][R8.64] ;  /* 0x0000002808129981 */ /* 0x000128000c1e1500 */
[----:B------:R-:W4:Y:S04]  /*15cc0*/  LDL R3, [R1+0x724] ;  /* 0x0007240001037983 */ /* 0x000f280000100800 */
[----:B------:R-:W0:Y:S04]  /*15cd0*/  LDL R8, [R1+0x7a4] ;  /* 0x0007a40001087983 */ /* 0x000e280000100800 */
[----:B------:R-:W0:Y:S02]  /*15ce0*/  LDL R9, [R1+0x7a8] ;  /* 0x0007a80001097983 */ /* 0x000e240000100800 */
[----:B0-----:R-:W-:-:S04]  /*15cf0*/  @!P1 LOP3.LUT R9, R9, R8, RZ, 0x3c, !PT ;  /* 0x0000000809099212 */ /* 0x001fc800078e3cff */
[----:B------:R-:W-:-:S04]  /*15d00*/  @!P1 LOP3.LUT R8, R9, R8, RZ, 0x3c, !PT ;  /* 0x0000000809089212 */ /* 0x000fc800078e3cff */
[----:B------:R-:W-:-:S05]  /*15d10*/  @!P1 LOP3.LUT R9, R9, R8, RZ, 0x3c, !PT ;  /* 0x0000000809099212 */ /* 0x000fca00078e3cff */
[----:B------:R0:W4:Y:S04]  /*15d20*/  @!P1 LDG.E.U16 R17, desc[UR40][R8.64] ;  /* 0x0000002808119981 */ /* 0x000128000c1e1500 */
[----:B------:R-:W2:Y:S01]  /*15d30*/  LDL R9, [R1+0x784] ;  /* 0x0007840001097983 */ /* 0x000ea20000100800 */
[----:B------:R-:W-:Y:S01]  /*15d40*/  PRMT R16, RZ, 0x7610, R16 ;  /* 0x00007610ff107816 */ /* 0x000fe20000000010 */
[----:B0-----:R-:W-:Y:S01]  /*15d50*/  @!P1 IMAD.MOV.U32 R8, RZ, RZ, R249 ;  /* 0x000000ffff089224 */ /* 0x001fe200078e00f9 */
[----:B------:R-:W-:Y:S01]  /*15d60*/  PRMT R15, RZ, 0x7610, R15 ;  /* 0x00007610ff0f7816 */ /* 0x000fe2000000000f */
[----:B------:R-:W4:Y:S01]  /*15d70*/  LDL R249, [R1+0x6c8] ;  /* 0x0006c80001f97983 */ /* 0x000f220000100800 */
[----:B------:R-:W-:Y:S02]  /*15d80*/  PRMT R14, RZ, 0x7610, R14 ;  /* 0x00007610ff0e7816 */ /* 0x000fe4000000000e */
[----:B------:R-:W-:Y:S01]  /*15d90*/  PRMT R13, RZ, 0x7610, R13 ;  /* 0x00007610ff0d7816 */ /* 0x000fe2000000000d */
[----:B--2---:R0:W2:Y:S02]  /*15da0*/  @!P1 LDG.E.U16 R16, desc[UR40][R8.64] ;  /* 0x0000002808109981 */ /* 0x0040a4000c1e1500 */
[----:B0-----:R-:W-:-:S02]  /*15db0*/  @!P1 IMAD.MOV.U32 R8, RZ, RZ, R191 ;  /* 0x000000ffff089224 */ /* 0x001fc400078e00bf */
[----:B------:R-:W-:Y:S01]  /*15dc0*/  @!P1 IMAD.MOV.U32 R9, RZ, RZ, R248 ;  /* 0x000000ffff099224 */ /* 0x000fe200078e00f8 */
[----:B------:R-:W-:Y:S01]  /*15dd0*/  PRMT R12, RZ, 0x7610, R12 ;  /* 0x00007610ff0c7816 */ /* 0x000fe2000000000c */
[----:B------:R-:W2:Y:S04]  /*15de0*/  LDL R191, [R1+0x6a4] ;  /* 0x0006a40001bf7983 */ /* 0x000ea80000100800 */
[----:B------:R0:W2:Y:S01]  /*15df0*/  @!P1 LDG.E.U16 R15, desc[UR40][R8.64] ;  /* 0x00000028080f9981 */ /* 0x0000a2000c1e1500 */
[----:B------:R-:W-:-:S03]  /*15e00*/  PRMT R11, RZ, 0x7610, R11 ;  /* 0x00007610ff0b7816 */ /* 0x000fc6000000000b */
[----:B------:R-:W2:Y:S01]  /*15e10*/  LDL R248, [R1+0x684] ;  /* 0x0006840001f87983 */ /* 0x000ea20000100800 */
[----:B0-----:R-:W-:Y:S02]  /*15e20*/  @!P1 IMAD.MOV.U32 R8, RZ, RZ, R4 ;  /* 0x000000ffff089224 */ /* 0x001fe400078e0004 */
[----:B------:R-:W-:Y:S01]  /*15e30*/  @!P1 IMAD.MOV.U32 R9, RZ, RZ, R190 ;  /* 0x000000ffff099224 */ /* 0x000fe200078e00be */
[----:B------:R-:W2:Y:S04]  /*15e40*/  LDL R4, [R1+0x688] ;  /* 0x0006880001047983 */ /* 0x000ea80000100800 */
[----:B------:R3:W2:Y:S04]  /*15e50*/  @!P1 LDG.E.U16 R14, desc[UR40][R8.64] ;  /* 0x00000028080e9981 */ /* 0x0006a8000c1e1500 */
[----:B------:R-:W2:Y:S01]  /*15e60*/  LDL R190, [R1+0x6a8] ;  /* 0x0006a80001be7983 */ /* 0x000ea20000100800 */
[----:B---3--:R-:W-:-:S02]  /*15e70*/  @!P1 IMAD.MOV.U32 R8, RZ, RZ, R0 ;  /* 0x000000ffff089224 */ /* 0x008fc400078e0000 */
[----:B----4-:R-:W-:Y:S01]  /*15e80*/  @!P1 IMAD.MOV.U32 R9, RZ, RZ, R3 ;  /* 0x000000ffff099224 */ /* 0x010fe200078e0003 */
        /* <DEDUP_REMOVED lines=19> */
[----:B------:R-:W4:Y:S04]  /*15fc0*/  LDL R249, [R1+0x5e8] ;  /* 0x0005e80001f97983 */ /* 0x000f280000100800 */
[----:B--2---:R0:W2:Y:S02]  /*15fd0*/  @!P1 LDG.E.U16 R10, desc[UR40][R8.64] ;  /* 0x00000028080a9981 */ /* 0x0040a4000c1e1500 */
[----:B0-----:R-:W-:-:S02]  /*15fe0*/  PRMT R9, RZ, 0x7610, R9 ;  /* 0x00007610ff097816 */ /* 0x001fc40000000009 */
[----:B------:R-:W-:-:S04]  /*15ff0*/  PRMT R8, RZ, 0x7610, R8 ;  /* 0x00007610ff087816 */ /* 0x000fc80000000008 */
[----:B------:R0:W2:Y:S02]  /*16000*/  @!P1 LDG.E.U16 R9, desc[UR40][R190.64] ;  /* 0x00000028be099981 */ /* 0x0000a4000c1e1500 */
[----:B0-----:R-:W-:Y:S02]  /*16010*/  @!P1 IMAD.MOV.U32 R190, RZ, RZ, R4 ;  /* 0x000000ffffbe9224 */ /* 0x001fe400078e0004 */
[----:B------:R-:W-:Y:S01]  /*16020*/  @!P1 IMAD.MOV.U32 R191, RZ, RZ, R248 ;  /* 0x000000ffffbf9224 */ /* 0x000fe200078e00f8 */
[----:B------:R-:W-:Y:S01]  /*16030*/  PRMT R204, RZ, 0x7610, R204 ;  /* 0x00007610ffcc7816 */ /* 0x000fe200000000cc */
[----:B------:R-:W2:Y:S04]  /*16040*/  LDL R248, [R1+0x5c4] ;  /* 0x0005c40001f87983 */ /* 0x000ea80000100800 */
[----:B------:R3:W2:Y:S01]  /*16050*/  @!P1 LDG.E.U16 R8, desc[UR40][R190.64] ;  /* 0x00000028be089981 */ /* 0x0006a2000c1e1500 */
[----:B------:R-:W-:-:S02]  /*16060*/  PRMT R202, RZ, 0x7610, R202 ;  /* 0x00007610ffca7816 */ /* 0x000fc400000000ca */
[----:B------:R-:W-:Y:S01]  /*16070*/  PRMT R200, RZ, 0x7610, R200 ;  /* 0x00007610ffc87816 */ /* 0x000fe200000000c8 */
[----:B------:R-:W2:Y:S01]  /*16080*/  LDL R4, [R1+0x5c8] ;  /* 0x0005c80001047983 */ /* 0x000ea20000100800 */
[----:B---3--:R-:W-:Y:S02]  /*16090*/  @!P1 IMAD.MOV.U32 R190, RZ, RZ, R0 ;  /* 0x000000ffffbe9224 */ /* 0x008fe400078e0000 */
        /* <DEDUP_REMOVED lines=27> */
[----:B------:R-:W-:-:S03]  /*16250*/  PRMT R195, RZ, 0x7610, R195 ;  /* 0x00007610ffc37816 */ /* 0x000fc600000000c3 */
[----:B--2---:R0:W2:Y:S02]  /*16260*/  @!P1 LDG.E.U16 R198, desc[UR40][R190.64] ;  /* 0x00000028bec69981 */ /* 0x0040a4000c1e1500 */
        /* <DEDUP_REMOVED lines=145> */
[----:B------:R-:W3:Y:S01]  /*16b80*/  LDL R191, [R1+0x1c4] ;  /* 0x0001c40001bf7983 */ /* 0x000ee20000100800 */
[----:B------:R-:W-:Y:S01]  /*16b90*/  PRMT R229, RZ, 0x7610, R229 ;  /* 0x00007610ffe57816 */ /* 0x000fe200000000e5 */
[----:B--2---:R-:W-:Y:S01]  /*16ba0*/  @!P1 IMAD.MOV.U32 R190, RZ, RZ, R248 ;  /* 0x000000ffffbe9224 */ /* 0x004fe200078e00f8 */
[----:B------:R-:W-:Y:S01]  /*16bb0*/  PRMT R230, RZ, 0x7610, R230 ;  /* 0x00007610ffe67816 */ /* 0x000fe200000000e6 */
[----:B------:R-:W2:Y:S01]  /*16bc0*/  LDL R248, [R1+0x128] ;  /* 0x0001280001f87983 */ /* 0x000ea20000100800 */
[----:B------:R-:W-:-:S03]  /*16bd0*/  PRMT R232, RZ, 0x7610, R232 ;  /* 0x00007610ffe87816 */ /* 0x000fc600000000e8 */
[----:B---3--:R0:W3:Y:S02]  /*16be0*/  @!P1 LDG.E.U16 R229, desc[UR40][R190.64] ;  /* 0x00000028bee59981 */ /* 0x0080e4000c1e1500 */
[----:B0-----:R-:W-:Y:S02]  /*16bf0*/  @!P1 IMAD.MOV.U32 R190, RZ, RZ, R4 ;  /* 0x000000ffffbe9224 */ /* 0x001fe400078e0004 */
[----:B------:R-:W-:Y:S01]  /*16c00*/  @!P1 IMAD.MOV.U32 R191, RZ, RZ, R249 ;  /* 0x000000ffffbf9224 */ /* 0x000fe200078e00f9 */
[----:B------:R-:W-:Y:S01]  /*16c10*/  PRMT R233, RZ, 0x7610, R233 ;  /* 0x00007610ffe97816 */ /* 0x000fe200000000e9 */
[----:B------:R-:W3:Y:S04]  /*16c20*/  LDL R249, [R1+0xe4] ;  /* 0x0000e40001f97983 */ /* 0x000ee80000100800 */
[----:B------:R0:W3:Y:S01]  /*16c30*/  @!P1 LDG.E.U16 R230, desc[UR40][R190.64] ;  /* 0x00000028bee69981 */ /* 0x0000e2000c1e1500 */
[----:B------:R-:W-:-:S02]  /*16c40*/  PRMT R235, RZ, 0x7610, R235 ;  /* 0x00007610ffeb7816 */ /* 0x000fc400000000eb */
[----:B------:R-:W-:Y:S01]  /*16c50*/  PRMT R236, RZ, 0x7610, R236 ;  /* 0x00007610ffec7816 */ /* 0x000fe200000000ec */
[----:B------:R-:W3:Y:S01]  /*16c60*/  LDL R4, [R1+0xe8] ;  /* 0x0000e80001047983 */ /* 0x000ee20000100800 */
[----:B0-----:R-:W-:Y:S02]  /*16c70*/  @!P1 IMAD.MOV.U32 R190, RZ, RZ, R0 ;  /* 0x000000ffffbe9224 */ /* 0x001fe400078e0000 */
[----:B----4-:R-:W-:Y:S01]  /*16c80*/  @!P1 IMAD.MOV.U32 R191, RZ, RZ, R3 ;  /* 0x000000ffffbf9224 */ /* 0x010fe200078e0003 */
[----:B------:R-:W4:Y:S04]  /*16c90*/  LDL R0, [R1+0xc8] ;  /* 0x0000c80001007983 */ /* 0x000f280000100800 */
        /* <DEDUP_REMOVED lines=15> */
[----:B--2---:R-:W-:Y:S01]  /*16d90*/  @!P1 IMAD.MOV.U32 R190, RZ, RZ, R248 ;  /* 0x000000ffffbe9224 */ /* 0x004fe200078e00f8 */
[----:B------:R-:W-:Y:S02]  /*16da0*/  PRMT R238, RZ, 0x7610, R238 ;  /* 0x00007610ffee7816 */ /* 0x000fe400000000ee */
[----:B------:R-:W-:Y:S01]  /*16db0*/  PRMT R239, RZ, 0x7610, R239 ;  /* 0x00007610ffef7816 */ /* 0x000fe200000000ef */
[----:B------:R-:W2:Y:S04]  /*16dc0*/  LDL R248, [R1+0x88] ;  /* 0x0000880001f87983 */ /* 0x000ea80000100800 */
[----:B---3--:R0:W3:Y:S04]  /*16dd0*/  @!P1 LDG.E.U16 R236, desc[UR40][R190.64] ;  /* 0x00000028beec9981 */ /* 0x0080e8000c1e1500 */
[----:B------:R-:W0:Y:S04]  /*16de0*/  LDL R190, [R1+0x104] ;  /* 0x0001040001be7983 */ /* 0x000e280000100800 */
[----:B------:R-:W0:Y:S01]  /*16df0*/  LDL R191, [R1+0x108] ;  /* 0x0001080001bf7983 */ /* 0x000e220000100800 */
[----:B------:R-:W-:-:S02]  /*16e00*/  PRMT R241, RZ, 0x7610, R241 ;  /* 0x00007610fff17816 */ /* 0x000fc400000000f1 */
[----:B0-----:R-:W-:-:S04]  /*16e10*/  @!P1 LOP3.LUT R191, R191, R190, RZ, 0x3c, !PT ;  /* 0x000000bebfbf9212 */ /* 0x001fc800078e3cff */
[----:B------:R-:W-:-:S04]  /*16e20*/  @!P1 LOP3.LUT R190, R191, R190, RZ, 0x3c, !PT ;  /* 0x000000bebfbe9212 */ /* 0x000fc800078e3cff */
[----:B------:R-:W-:-:S05]  /*16e30*/  @!P1 LOP3.LUT R191, R191, R190, RZ, 0x3c, !PT ;  /* 0x000000bebfbf9212 */ /* 0x000fca00078e3cff */
[----:B------:R0:W3:Y:S02]  /*16e40*/  @!P1 LDG.E.U16 R238, desc[UR40][R190.64] ;  /* 0x00000028beee9981 */ /* 0x0000e4000c1e1500 */
[----:B0-----:R-:W-:Y:S02]  /*16e50*/  @!P1 IMAD.MOV.U32 R190, RZ, RZ, R4 ;  /* 0x000000ffffbe9224 */ /* 0x001fe400078e0004 */
[----:B------:R-:W-:-:S05]  /*16e60*/  @!P1 IMAD.MOV.U32 R191, RZ, RZ, R249 ;  /* 0x000000ffffbf9224 */ /* 0x000fca00078e00f9 */
[----:B------:R4:W3:Y:S02]  /*16e70*/  @!P1 LDG.E.U16 R239, desc[UR40][R190.64] ;  /* 0x00000028beef9981 */ /* 0x0008e4000c1e1500 */
[----:B----4-:R-:W-:Y:S02]  /*16e80*/  @!P1 IMAD.MOV.U32 R190, RZ, RZ, R0 ;  /* 0x000000ffffbe9224 */ /* 0x010fe400078e0000 */
[----:B------:R-:W-:Y:S01]  /*16e90*/  @!P1 IMAD.MOV.U32 R191, RZ, RZ, R3 ;  /* 0x000000ffffbf9224 */ /* 0x000fe200078e0003 */
[----:B------:R-:W4:Y:S04]  /*16ea0*/  LDL R0, [R1+0x28] ;  /* 0x0000280001007983 */ /* 0x000f280000100800 */
[----:B------:R-:W3:Y:S04]  /*16eb0*/  LDL.LU R4, [R1+0x4] ;  /* 0x0000040001047983 */ /* 0x000ee80000300800 */
[----:B------:R-:W3:Y:S04]  /*16ec0*/  LDL.LU R249, [R1+0x24] ;  /* 0x0000240001f97983 */ /* 0x000ee80000300800 */
[----:B------:R-:W3:Y:S04]  /*16ed0*/  LDL.LU R3, [R1+0x8] ;  /* 0x0000080001037983 */ /* 0x000ee80000300800 */
[----:B------:R0:W3:Y:S04]  /*16ee0*/  @!P1 LDG.E.U16 R241, desc[UR40][R190.64] ;  /* 0x00000028bef19981 */ /* 0x0000e8000c1e1500 */
[----:B------:R-:W0:Y:S04]  /*16ef0*/  LDL R190, [R1+0xa4] ;  /* 0x0000a40001be7983 */ /* 0x000e280000100800 */
[----:B------:R-:W0:Y:S01]  /*16f00*/  LDL R191, [R1+0xa8] ;  /* 0x0000a80001bf7983 */ /* 0x000e220000100800 */
[----:B------:R-:W-:-:S02]  /*16f10*/  PRMT R243, RZ, 0x7610, R243 ;  /* 0x00007610fff37816 */ /* 0x000fc400000000f3 */
[----:B0-----:R-:W-:-:S04]  /*16f20*/  @!P1 LOP3.LUT R191, R191, R190, RZ, 0x3c, !PT ;  /* 0x000000bebfbf9212 */ /* 0x001fc800078e3cff */
[----:B------:R-:W-:-:S04]  /*16f30*/  @!P1 LOP3.LUT R190, R191, R190, RZ, 0x3c, !PT ;  /* 0x000000bebfbe9212 */ /* 0x000fc800078e3cff */
[----:B------:R-:W-:-:S05]  /*16f40*/  @!P1 LOP3.LUT R191, R191, R190, RZ, 0x3c, !PT ;  /* 0x000000bebfbf9212 */ /* 0x000fca00078e3cff */
[----:B------:R2:W3:Y:S04]  /*16f50*/  @!P1 LDG.E.U16 R243, desc[UR40][R190.64] ;  /* 0x00000028bef39981 */ /* 0x0004e8000c1e1500 */
[----:B------:R-:W4:Y:S01]  /*16f60*/  LDL R191, [R1+0x84] ;  /* 0x0000840001bf7983 */ /* 0x000f220000100800 */
[----:B------:R-:W-:Y:S01]  /*16f70*/  PRMT R245, RZ, 0x7610, R245 ;  /* 0x00007610fff57816 */ /* 0x000fe200000000f5 */
[----:B--2---:R-:W-:Y:S01]  /*16f80*/  @!P1 IMAD.MOV.U32 R190, RZ, RZ, R248 ;  /* 0x000000ffffbe9224 */ /* 0x004fe200078e00f8 */
[----:B------:R-:W-:Y:S01]  /*16f90*/  PRMT R247, RZ, 0x7610, R247 ;  /* 0x00007610fff77816 */ /* 0x000fe200000000f7 */
[----:B------:R-:W2:Y:S04]  /*16fa0*/  LDL R248, [R1+0x4e8] ;  /* 0x0004e80001f87983 */ /* 0x000ea80000100800 */
[----:B----4-:R0:W4:Y:S04]  /*16fb0*/  @!P1 LDG.E.U16 R245, desc[UR40][R190.64] ;  /* 0x00000028bef59981 */ /* 0x010128000c1e1500 */
[----:B------:R-:W0:Y:S04]  /*16fc0*/  LDL R190, [R1+0x64] ;  /* 0x0000640001be7983 */ /* 0x000e280000100800 */
[----:B------:R-:W0:Y:S02]  /*16fd0*/  LDL R191, [R1+0x68] ;  /* 0x0000680001bf7983 */ /* 0x000e240000100800 */
[----:B0-----:R-:W-:-:S04]  /*16fe0*/  @!P1 LOP3.LUT R191, R191, R190, RZ, 0x3c, !PT ;  /* 0x000000bebfbf9212 */ /* 0x001fc800078e3cff */
[----:B------:R-:W-:-:S04]  /*16ff0*/  @!P1 LOP3.LUT R190, R191, R190, RZ, 0x3c, !PT ;  /* 0x000000bebfbe9212 */ /* 0x000fc800078e3cff */
[----:B------:R-:W-:-:S05]  /*17000*/  @!P1 LOP3.LUT R191, R191, R190, RZ, 0x3c, !PT ;  /* 0x000000bebfbf9212 */ /* 0x000fca00078e3cff */
[----:B------:R0:W4:Y:S04]  /*17010*/  @!P1 LDG.E.U16 R247, desc[UR40][R190.64] ;  /* 0x00000028bef79981 */ /* 0x000128000c1e1500 */
[----:B------:R-:W0:Y:S04]  /*17020*/  LDL R190, [R1+0x44] ;  /* 0x0000440001be7983 */ /* 0x000e280000100800 */
[----:B------:R-:W0:Y:S01]  /*17030*/  LDL R191, [R1+0x48] ;  /* 0x0000480001bf7983 */ /* 0x000e220000100800 */
[----:B------:R-:W-:Y:S02]  /*17040*/  PRMT R246, RZ, 0x7610, R246 ;  /* 0x00007610fff67816 */ /* 0x000fe400000000f6 */
[----:B------:R-:W-:-:S02]  /*17050*/  PRMT R244, RZ, 0x7610, R244 ;  /* 0x00007610fff47816 */ /* 0x000fc400000000f4 */
[----:B------:R-:W-:Y:S02]  /*17060*/  PRMT R242, RZ, 0x7610, R242 ;  /* 0x00007610fff27816 */ /* 0x000fe400000000f2 */
[----:B0-----:R-:W-:-:S04]  /*17070*/  @!P1 LOP3.LUT R191, R191, R190, RZ, 0x3c, !PT ;  /* 0x000000bebfbf9212 */ /* 0x001fc800078e3cff */
[----:B------:R-:W-:-:S04]  /*17080*/  @!P1 LOP3.LUT R190, R191, R190, RZ, 0x3c, !PT ;  /* 0x000000bebfbe9212 */ /* 0x000fc800078e3cff */
[----:B------:R-:W-:-:S05]  /*17090*/  @!P1 LOP3.LUT R191, R191, R190, RZ, 0x3c, !PT ;  /* 0x000000bebfbf9212 */ /* 0x000fca00078e3cff */
[----:B------:R0:W4:Y:S02]  /*170a0*/  @!P1 LDG.E.U16 R246, desc[UR40][R190.64] ;  /* 0x00000028bef69981 */ /* 0x000124000c1e1500 */
[----:B0-----:R-:W-:Y:S02]  /*170b0*/  @!P1 IMAD.MOV.U32 R190, RZ, RZ, R0 ;  /* 0x000000ffffbe9224 */ /* 0x001fe400078e0000 */
[----:B---3--:R-:W-:Y:S01]  /*170c0*/  @!P1 IMAD.MOV.U32 R191, RZ, RZ, R249 ;  /* 0x000000ffffbf9224 */ /* 0x008fe200078e00f9 */
[----:B------:R-:W-:Y:S01]  /*170d0*/  PRMT R240, RZ, 0x7610, R240 ;  /* 0x00007610fff07816 */ /* 0x000fe200000000f0 */
[----:B------:R-:W3:Y:S04]  /*170e0*/  LDL R0, [R1+0x8a0] ;  /* 0x0008a00001007983 */ /* 0x000ee80000100800 */
[----:B------:R0:W4:Y:S02]  /*170f0*/  @!P1 LDG.E.U16 R244, desc[UR40][R190.64] ;  /* 0x00000028bef49981 */ /* 0x000124000c1e1500 */
[----:B0-----:R-:W-:-:S02]  /*17100*/  @!P1 IMAD.MOV.U32 R190, RZ, RZ, R3 ;  /* 0x000000ffffbe9224 */ /* 0x001fc400078e0003 */
[----:B------:R-:W-:-:S05]  /*17110*/  @!P1 IMAD.MOV.U32 R191, RZ, RZ, R4 ;  /* 0x000000ffffbf9224 */ /* 0x000fca00078e0004 */
[----:B------:R2:W4:Y:S04]  /*17120*/  @!P1 LDG.E.U16 R242, desc[UR40][R190.64] ;  /* 0x00000028bef29981 */ /* 0x000528000c1e1500 */
[----:B------:R-:W3:Y:S01]  /*17130*/  LDL R191, [R1+0x3e0] ;  /* 0x0003e00001bf7983 */ /* 0x000ee20000100800 */
[----:B--2---:R-:W-:Y:S01]  /*17140*/  @!P1 IMAD.MOV.U32 R190, RZ, RZ, R248 ;  /* 0x000000ffffbe9224 */ /* 0x004fe200078e00f8 */
[----:B------:R-:W-:Y:S02]  /*17150*/  PRMT R237, RZ, 0x7610, R237 ;  /* 0x00007610ffed7816 */ /* 0x000fe400000000ed */
[----:B------:R-:W-:Y:S01]  /*17160*/  PRMT R234, RZ, 0x7610, R234 ;  /* 0x00007610ffea7816 */ /* 0x000fe200000000ea */
[----:B------:R0:W-:Y:S04]  /*17170*/  STS.U16 [R2+UR6+0x20800], R179 ;  /* 0x020800b302007988 */ /* 0x0001e80008000406 */
[----:B------:R-:W2:Y:S04]  /*17180*/  LDL R248, [R1+0x880] ;  /* 0x0008800001f87983 */ /* 0x000ea80000100800 */
[----:B0-----:R-:W4:Y:S04]  /*17190*/  LDL R179, [R1+0x89c] ;  /* 0x00089c0001b37983 */ /* 0x001f280000100800 */
[----:B---3--:R0:W3:Y:S04]  /*171a0*/  @!P1 LDG.E.U16 R240, desc[UR40][R190.64] ;  /* 0x00000028bef09981 */ /* 0x0080e8000c1e1500 */
[----:B------:R-:W0:Y:S04]  /*171b0*/  LDL R190, [R1+0x4d8] ;  /* 0x0004d80001be7983 */ /* 0x000e280000100800 */
[----:B------:R-:W0:Y:S02]  /*171c0*/  LDL R191, [R1+0x8d4] ;  /* 0x0008d40001bf7983 */ /* 0x000e240000100800 */
[----:B0-----:R-:W-:-:S04]  /*171d0*/  @!P1 LOP3.LUT R191, R191, R190, RZ, 0x3c, !PT ;  /* 0x000000bebfbf9212 */ /* 0x001fc800078e3cff */
[----:B------:R-:W-:-:S04]  /*171e0*/  @!P1 LOP3.LUT R190, R191, R190, RZ, 0x3c, !PT ;  /* 0x000000bebfbe9212 */ /* 0x000fc800078e3cff */
[----:B------:R-:W-:-:S05]  /*171f0*/  @!P1 LOP3.LUT R191, R191, R190, RZ, 0x3c, !PT ;  /* 0x000000bebfbf9212 */ /* 0x000fca00078e3cff */
[----:B------:R0:W3:Y:S04]  /*17200*/  @!P1 LDG.E.U16 R237, desc[UR40][R190.64] ;  /* 0x00000028beed9981 */ /* 0x0000e8000c1e1500 */
[----:B------:R-:W0:Y:S04]  /*17210*/  LDL R190, [R1+0x8bc] ;  /* 0x0008bc0001be7983 */ /* 0x000e280000100800 */
[----:B------:R-:W0:Y:S02]  /*17220*/  LDL R191, [R1+0x8c0] ;  /* 0x0008c00001bf7983 */ /* 0x000e240000100800 */
[----:B0-----:R-:W-:-:S04]  /*17230*/  @!P1 LOP3.LUT R191, R191, R190, RZ, 0x3c, !PT ;  /* 0x000000bebfbf9212 */ /* 0x001fc800078e3cff */
[----:B------:R-:W-:-:S04]  /*17240*/  @!P1 LOP3.LUT R190, R191, R190, RZ, 0x3c, !PT ;  /* 0x000000bebfbe9212 */ /* 0x000fc800078e3cff */
[----:B------:R-:W-:-:S05]  /*17250*/  @!P1 LOP3.LUT R191, R191, R190, RZ, 0x3c, !PT ;  /* 0x000000bebfbf9212 */ /* 0x000fca00078e3cff */
[----:B------:R-:W3:Y:S04]  /*17260*/  @!P1 LDG.E.U16 R234, desc[UR40][R190.64] ;  /* 0x00000028beea9981 */ /* 0x000ee8000c1e1500 */
[----:B------:R-:W3:Y:S01]  /*17270*/  LDL R191, [R1+0x87c] ;  /* 0x00087c0001bf7983 */ /* 0x000ee20000100800 */
[----:B------:R-:W-:-:S03]  /*17280*/  PRMT R231, RZ, 0x7610, R231 ;  /* 0x00007610ffe77816 */ /* 0x000fc600000000e7 */
[----:B------:R0:W-:Y:S04]  /*17290*/  STS.U16 [R2+UR6+0x20c00], R178 ;  /* 0x020c00b202007988 */ /* 0x0001e80008000406 */
[----:B------:R1:W-:Y:S04]  /*172a0*/  STS.U16 [R2+UR6+0x21800], R175 ;  /* 0x021800af02007988 */ /* 0x0003e80008000406 */
[----:B------:R-:W3:Y:S01]  /*172b0*/  LDL R190, [R1+0x860] ;  /* 0x0008600001be7983 */ /* 0x000ee20000100800 */
[----:B0-----:R-:W-:-:S03]  /*172c0*/  @!P1 IMAD.MOV.U32 R178, RZ, RZ, R0 ;  /* 0x000000ffffb29224 */ /* 0x001fc600078e0000 */
[----:B------:R-:W3:Y:S04]  /*172d0*/  LDL R0, [R1+0x820] ;  /* 0x0008200001007983 */ /* 0x000ee80000100800 */
[----:B----4-:R2:W4:Y:S04]  /*172e0*/  @!P1 LDG.E.U16 R231, desc[UR40][R178.64] ;  /* 0x00000028b2e79981 */ /* 0x010528000c1e1500 */
[----:B-1----:R-:W4:Y:S01]  /*172f0*/  LDL R175, [R1+0x81c] ;  /* 0x00081c0001af7983 */ /* 0x002f220000100800 */
[----:B--2---:R-:W-:-:S03]  /*17300*/  @!P1 IMAD.MOV.U32 R178, RZ, RZ, R248 ;  /* 0x000000ffffb29224 */ /* 0x004fc600078e00f8 */
[----:B------:R-:W2:Y:S01]  /*17310*/  LDL R248, [R1+0x7fc] ;  /* 0x0007fc0001f87983 */ /* 0x000ea20000100800 */
[----:B---3--:R-:W-:-:S03]  /*17320*/  @!P1 IMAD.MOV.U32 R179, RZ, RZ, R191 ;  /* 0x000000ffffb39224 */ /* 0x008fc600078e00bf */
[----:B------:R-:W3:Y:S01]  /*17330*/  LDL R191, [R1+0x800] ;  /* 0x0008000001bf7983 */ /* 0x000ee20000100800 */
[----:B------:R-:W-:-:S03]  /*17340*/  PRMT R219, RZ, 0x7610, R219 ;  /* 0x00007610ffdb7816 */ /* 0x000fc600000000db */
[----:B------:R0:W-:Y:S01]  /*17350*/  STS.U16 [R2+UR6+0x21c00], R174 ;  /* 0x021c00ae02007988 */ /* 0x0001e20008000406 */
[----:B------:R-:W-:-:S03]  /*17360*/  PRMT R214, RZ, 0x7610, R214 ;  /* 0x00007610ffd67816 */ /* 0x000fc600000000d6 */
[----:B------:R1:W-:Y:S01]  /*17370*/  STS.U16 [R2+UR6+0x21400], R176 ;  /* 0x021400b002007988 */ /* 0x0003e20008000406 */
[----:B0-----:R-:W-:-:S03]  /*17380*/  @!P1 IMAD.MOV.U32 R174, RZ, RZ, R0 ;  /* 0x000000ffffae9224 */ /* 0x001fc600078e0000 */
[----:B------:R0:W-:Y:S01]  /*17390*/  STS.U16 [R2+UR6+0x22000], R173 ;  /* 0x022000ad02007988 */ /* 0x0001e20008000406 */
[----:B-1----:R-:W-:-:S03]  /*173a0*/  @!P1 IMAD.MOV.U32 R176, RZ, RZ, R190 ;  /* 0x000000ffffb09224 */ /* 0x002fc600078e00be */
[----:B------:R-:W3:Y:S04]  /*173b0*/  LDL R0, [R1+0x7c0] ;  /* 0x0007c00001007983 */ /* 0x000ee80000100800 */
[----:B----4-:R2:W4:Y:S04]  /*173c0*/  @!P1 LDG.E.U16 R219, desc[UR40][R174.64] ;  /* 0x00000028aedb9981 */ /* 0x010528000c1e1500 */
[----:B------:R-:W4:Y:S04]  /*173d0*/  LDL R190, [R1+0x7e0] ;  /* 0x0007e00001be7983 */ /* 0x000f280000100800 */
[----:B0-----:R-:W4:Y:S01]  /*173e0*/  LDL R173, [R1+0x7bc] ;  /* 0x0007bc0001ad7983 */ /* 0x001f220000100800 */
[----:B--2---:R-:W-:Y:S01]  /*173f0*/  @!P1 IMAD.MOV.U32 R175, RZ, RZ, R248 ;  /* 0x000000ffffaf9224 */ /* 0x004fe200078e00f8 */
[----:B------:R-:W-:-:S02]  /*17400*/  PRMT R209, RZ, 0x7610, R209 ;  /* 0x00007610ffd17816 */ /* 0x000fc400000000d1 */
[----:B------:R0:W-:Y:S01]  /*17410*/  STS.U16 [R2+UR6+0x22800], R186 ;  /* 0x022800ba02007988 */ /* 0x0001e20008000406 */
[----:B------:R-:W-:-:S03]  /*17420*/  PRMT R205, RZ, 0x7610, R205 ;  /* 0x00007610ffcd7816 */ /* 0x000fc600000000cd */
[----:B------:R-:W2:Y:S04]  /*17430*/  LDL R248, [R1+0x77c] ;  /* 0x00077c0001f87983 */ /* 0x000ea80000100800 */
[----:B0-----:R-:W2:Y:S01]  /*17440*/  LDL R186, [R1+0x7a0] ;  /* 0x0007a00001ba7983 */ /* 0x001ea20000100800 */
[----:B---3--:R-:W-:-:S03]  /*17450*/  @!P1 IMAD.MOV.U32 R174, RZ, RZ, R191 ;  /* 0x000000ffffae9224 */ /* 0x008fc600078e00bf */
[----:B------:R-:W3:Y:S04]  /*17460*/  LDL R191, [R1+0x780] ;  /* 0x0007800001bf7983 */ /* 0x000ee80000100800 */
[----:B------:R4:W3:Y:S04]  /*17470*/  @!P1 LDG.E.U16 R214, desc[UR40][R174.64] ;  /* 0x00000028aed69981 */ /* 0x0008e8000c1e1500 */
[----:B------:R-:W2:Y:S01]  /*17480*/  LDL R175, [R1+0x7dc] ;  /* 0x0007dc0001af7983 */ /* 0x000ea20000100800 */
[----:B----4-:R-:W-:-:S03]  /*17490*/  @!P1 IMAD.MOV.U32 R174, RZ, RZ, R190 ;  /* 0x000000ffffae9224 */ /* 0x010fc600078e00be */
[----:B------:R0:W-:Y:S04]  /*174a0*/  STS.U16 [R2+UR6+0x22400], R187 ;  /* 0x022400bb02007988 */ /* 0x0001e80008000406 */
[----:B------:R-:W4:Y:S04]  /*174b0*/  LDL R190, [R1+0x75c] ;  /* 0x00075c0001be7983 */ /* 0x000f280000100800 */
[----:B0-----:R-:W4:Y:S04]  /*174c0*/  LDL R187, [R1+0x760] ;  /* 0x0007600001bb7983 */ /* 0x001f280000100800 */
[----:B------:R0:W-:Y:S04]  /*174d0*/  STS.U16 [R2+UR6+0x21000], R177 ;  /* 0x021000b102007988 */ /* 0x0001e80008000406 */
[----:B0-----:R-:W3:Y:S04]  /*174e0*/  LDL R177, [R1+0x85c] ;  /* 0x00085c0001b17983 */ /* 0x001ee80000100800 */
[----:B--2---:R0:W2:Y:S02]  /*174f0*/  @!P1 LDG.E.U16 R209, desc[UR40][R174.64] ;  /* 0x00000028aed19981 */ /* 0x0040a4000c1e1500 */
[----:B0-----:R-:W-:-:S02]  /*17500*/  @!P1 IMAD.MOV.U32 R174, RZ, RZ, R0 ;  /* 0x000000ffffae9224 */ /* 0x001fc400078e0000 */
[----:B------:R-:W-:Y:S01]  /*17510*/  @!P1 IMAD.MOV.U32 R175, RZ, RZ, R173 ;  /* 0x000000ffffaf9224 */ /* 0x000fe200078e00ad */
[----:B------:R-:W-:Y:S01]  /*17520*/  PRMT R203, RZ, 0x7610, R203 ;  /* 0x00007610ffcb7816 */ /* 0x000fe200000000cb */
[----:B------:R-:W2:Y:S04]  /*17530*/  LDL R173, [R1+0x73c] ;  /* 0x00073c0001ad7983 */ /* 0x000ea80000100800 */
[----:B------:R0:W2:Y:S04]  /*17540*/  @!P1 LDG.E.U16 R205, desc[UR40][R174.64] ;  /* 0x00000028aecd9981 */ /* 0x0000a8000c1e1500 */
[----:B------:R-:W2:Y:S04]  /*17550*/  LDL R0, [R1+0x740] ;  /* 0x0007400001007983 */ /* 0x000ea80000100800 */
[----:B------:R-:W4:Y:S01]  /*17560*/  LDL R175, [R1+0x79c] ;  /* 0x00079c0001af7983 */ /* 0x000f220000100800 */
[----:B0-----:R-:W-:Y:S01]  /*17570*/  @!P1 IMAD.MOV.U32 R174, RZ, RZ, R186 ;  /* 0x000000ffffae9224 */ /* 0x001fe200078e00ba */
[----:B------:R-:W-:-:S02]  /*17580*/  PRMT R201, RZ, 0x7610, R201 ;  /* 0x00007610ffc97816 */ /* 0x000fc400000000c9 */
[----:B------:R-:W-:Y:S02]  /*17590*/  PRMT R199, RZ, 0x7610, R199 ;  /* 0x00007610ffc77816 */ /* 0x000fe400000000c7 */
[----:B------:R-:W-:Y:S01]  /*175a0*/  PRMT R225, RZ, 0x7610, R225 ;  /* 0x00007610ffe17816 */ /* 0x000fe200000000e1 */
[----:B------:R0:W-:Y:S05]  /*175b0*/  STS.U16 [R2+UR6+0x22c00], R185 ;  /* 0x022c00b902007988 */ /* 0x0001ea0008000406 */
[----:B---3--:R-:W3:Y:S04]  /*175c0*/  @!P1 LDG.E.U16 R225, desc[UR40][R176.64] ;  /* 0x00000028b0e19981 */ /* 0x008ee8000c1e1500 */
[----:B------:R-:W3:Y:S04]  /*175d0*/  LDL R176, [R1+0x83c] ;  /* 0x00083c0001b07983 */ /* 0x000ee80000100800 */
[----:B------:R-:W3:Y:S04]  /*175e0*/  LDL R177, [R1+0x840] ;  /* 0x0008400001b17983 */ /* 0x000ee80000100800 */
[----:B------:R1:W-:Y:S04]  /*175f0*/  STS.U16 [R2+UR6+0x23000], R184 ;  /* 0x023000b802007988 */ /* 0x0003e80008000406 */
[----:B----4-:R4:W3:Y:S02]  /*17600*/  @!P1 LDG.E.U16 R203, desc[UR40][R174.64] ;  /* 0x00000028aecb9981 */ /* 0x0108e4000c1e1500 */
[----:B----4-:R-:W-:-:S02]  /*17610*/  @!P1 IMAD.MOV.U32 R174, RZ, RZ, R191 ;  /* 0x000000ffffae9224 */ /* 0x010fc400078e00bf */
[----:B------:R-:W-:Y:S01]  /*17620*/  @!P1 IMAD.MOV.U32 R175, RZ, RZ, R248 ;  /* 0x000000ffffaf9224 */ /* 0x000fe200078e00f8 */
[----:B------:R-:W4:Y:S04]  /*17630*/  LDL R191, [R1+0x720] ;  /* 0x0007200001bf7983 */ /* 0x000f280000100800 */
[----:B------:R0:W3:Y:S04]  /*17640*/  @!P1 LDG.E.U16 R201, desc[UR40][R174.64] ;  /* 0x00000028aec99981 */ /* 0x0000e8000c1e1500 */
[----:B------:R-:W3:Y:S01]  /*17650*/  LDL R248, [R1+0x71c] ;  /* 0x00071c0001f87983 */ /* 0x000ee20000100800 */
[----:B0-----:R-:W-:-:S02]  /*17660*/  @!P1 IMAD.MOV.U32 R174, RZ, RZ, R187 ;  /* 0x000000ffffae9224 */ /* 0x001fc400078e00bb */
[----:B------:R-:W-:Y:S01]  /*17670*/  @!P1 IMAD.MOV.U32 R175, RZ, RZ, R190 ;  /* 0x000000ffffaf9224 */ /* 0x000fe200078e00be */
[----:B------:R-:W4:Y:S04]  /*17680*/  LDL R187, [R1+0x6fc] ;  /* 0x0006fc0001bb7983 */ /* 0x000f280000100800 */
[----:B------:R2:W3:Y:S02]  /*17690*/  @!P1 LDG.E.U16 R199, desc[UR40][R174.64] ;  /* 0x00000028aec79981 */ /* 0x0004e4000c1e1500 */
[----:B--2---:R-:W-:Y:S02]  /*176a0*/  @!P1 IMAD.MOV.U32 R175, RZ, RZ, R173 ;  /* 0x000000ffffaf9224 */ /* 0x004fe400078e00ad */
[----:B------:R-:W2:Y:S04]  /*176b0*/  LDL R173, [R1+0x700] ;  /* 0x0007000001ad7983 */ /* 0x000ea80000100800 */
[----:B------:R-:W-:Y:S04]  /*176c0*/  STL [R1+0x97c], R2 ;  /* 0x00097c0201007387 */ /* 0x000fe80000100800 */
[----:B------:R-:W3:Y:S04]  /*176d0*/  LDL R186, [R1+0x6dc] ;  /* 0x0006dc0001ba7983 */ /* 0x000ee80000100800 */
[----:B------:R-:W3:Y:S04]  /*176e0*/  LDL R185, [R1+0x6e0] ;  /* 0x0006e00001b97983 */ /* 0x000ee80000100800 */
[----:B-1----:R-:W3:Y:S04]  /*176f0*/  LDL R184, [R1+0x6c0] ;  /* 0x0006c00001b87983 */ /* 0x002ee80000100800 */
[----:B------:R-:W3:Y:S01]  /*17700*/  LDL R190, [R1+0x6bc] ;  /* 0x0006bc0001be7983 */ /* 0x000ee20000100800 */
[----:B------:R-:W-:Y:S01]  /*17710*/  @!P1 IMAD.MOV.U32 R174, RZ, RZ, R0 ;  /* 0x000000ffffae9224 */ /* 0x000fe200078e0000 */
[C---:B------:R-:W-:Y:S01]  /*17720*/  LOP3.LUT R0, R250.reuse, 0xc0, RZ, 0xc0, !PT ;  /* 0x000000c0fa007812 */ /* 0x040fe200078ec0ff */
[----:B------:R-:W-:-:S03]  /*17730*/  IMAD.SHL.U32 R250, R250, 0x2, RZ ;  /* 0x00000002fafa7824 */ /* 0x000fc600078e00ff */
[----:B------:R-:W-:-:S04]  /*17740*/  SHF.R.U32.HI R0, RZ, 0x2, R0 ;  /* 0x00000002ff007819 */ /* 0x000fc80000011600 */
[----:B------:R-:W-:-:S04]  /*17750*/  LOP3.LUT R0, R0, 0x1fe, R250, 0x78, !PT ;  /* 0x000001fe00007812 */ /* 0x000fc800078e78fa */
[----:B------:R-:W-:Y:S01]  /*17760*/  LOP3.LUT R0, R0, 0x40, RZ, 0x3c, !PT ;  /* 0x0000004000007812 */ /* 0x000fe200078e3cff */
[----:B------:R-:W-:Y:S04]  /*17770*/  STS.U16 [R2+UR6+0x20000], R188 ;  /* 0x020000bc02007988 */ /* 0x000fe80008000406 */
[----:B------:R-:W-:Y:S04]  /*17780*/  STS.U16 [R2+UR6+0x20400], R180 ;  /* 0x020400b402007988 */ /* 0x000fe80008000406 */
[----:B------:R-:W-:Y:S04]  /*17790*/  STS.U16 [R2+UR6+0x23400], R183 ;  /* 0x023400b702007988 */ /* 0x000fe80008000406 */
[----:B------:R0:W-:Y:S04]  /*177a0*/  STS.U16 [R2+UR6+0x23800], R182 ;  /* 0x023800b602007988 */ /* 0x0001e80008000406 */
[----:B------:R1:W-:Y:S04]  /*177b0*/  STS.U16 [R2+UR6+0x23c00], R181 ;  /* 0x023c00b502007988 */ /* 0x0003e80008000406 */
[----:B------:R2:W-:Y:S01]  /*177c0*/  STS.U16 [R0+UR6+0x20200], R172 ;  /* 0x020200ac00007988 */ /* 0x0005e20008000406 */
[----:B0-----:R-:W-:-:S03]  /*177d0*/  PRMT R182, RZ, 0x7610, R182 ;  /* 0x00007610ffb67816 */ /* 0x001fc600000000b6 */
[----:B-1----:R-:W3:Y:S04]  /*177e0*/  LDL R2, [R1+0x6a0] ;  /* 0x0006a00001027983 */ /* 0x002ee80000100800 */
[----:B------:R-:W-:Y:S04]  /*177f0*/  STS.U16 [R0+UR6+0x20600], R171 ;  /* 0x020600ab00007988 */ /* 0x000fe80008000406 */
[----:B------:R0:W-:Y:S01]  /*17800*/  STS.U16 [R0+UR6+0x20a00], R170 ;  /* 0x020a00aa00007988 */ /* 0x0001e20008000406 */
[----:B--2---:R-:W-:Y:S02]  /*17810*/  @!P1 IMAD.MOV.U32 R172, RZ, RZ, R173 ;  /* 0x000000ffffac9224 */ /* 0x004fe400078e00ad */
[----:B----4-:R-:W-:-:S02]  /*17820*/  @!P1 IMAD.MOV.U32 R173, RZ, RZ, R187 ;  /* 0x000000ffffad9224 */ /* 0x010fc400078e00bb */
[----:B------:R-:W2:Y:S04]  /*17830*/  LDL R187, [R1+0x69c] ;  /* 0x00069c0001bb7983 */ /* 0x000ea80000100800 */
[----:B------:R3:W4:Y:S02]  /*17840*/  @!P1 LDG.E.U16 R182, desc[UR40][R172.64] ;  /* 0x00000028acb69981 */ /* 0x000724000c1e1500 */
[----:B---3--:R-:W-:Y:S02]  /*17850*/  @!P1 IMAD.MOV.U32 R172, RZ, RZ, R185 ;  /* 0x000000ffffac9224 */ /* 0x008fe400078e00b9 */
[----:B------:R-:W-:Y:S01]  /*17860*/  @!P1 IMAD.MOV.U32 R173, RZ, RZ, R186 ;  /* 0x000000ffffad9224 */ /* 0x000fe200078e00ba */
[----:B------:R-:W3:Y:S04]  /*17870*/  LDL R185, [R1+0x680] ;  /* 0x0006800001b97983 */ /* 0x000ee80000100800 */
[----:B------:R-:W4:Y:S01]  /*17880*/  LDL R186, [R1+0x67c] ;  /* 0x00067c0001ba7983 */ /* 0x000f220000100800 */
[----:B0-----:R-:W-:-:S03]  /*17890*/  @!P1 IMAD.MOV.U32 R170, RZ, RZ, R184 ;  /* 0x000000ffffaa9224 */ /* 0x001fc600078e00b8 */
[----:B------:R-:W4:Y:S01]  /*178a0*/  LDL R184, [R1+0x640] ;  /* 0x0006400001b87983 */ /* 0x000f220000100800 */
[----:B------:R-:W-:-:S03]  /*178b0*/  @!P1 IMAD.MOV.U32 R171, RZ, RZ, R190 ;  /* 0x000000ffffab9224 */ /* 0x000fc600078e00be */
[----:B------:R-:W4:Y:S01]  /*178c0*/  LDL R190, [R1+0x63c] ;  /* 0x00063c0001be7983 */ /* 0x000f220000100800 */
[----:B------:R-:W-:-:S06]  /*178d0*/  PRMT R180, RZ, 0x7610, R180 ;  /* 0x00007610ffb47816 */ /* 0x000fcc00000000b4 */
[----:B------:R0:W4:Y:S04]  /*178e0*/  @!P1 LDG.E.U16 R180, desc[UR40][R170.64] ;  /* 0x00000028aab49981 */ /* 0x000128000c1e1500 */
[----:B------:R-:W-:Y:S04]  /*178f0*/  STS.U16 [R0+UR6+0x20e00], R169 ;  /* 0x020e00a900007988 */ /* 0x000fe80008000406 */
[----:B------:R3:W-:Y:S01]  /*17900*/  STS.U16 [R0+UR6+0x21200], R168 ;  /* 0x021200a800007988 */ /* 0x0007e20008000406 */
[----:B0-----:R-:W-:-:S03]  /*17910*/  @!P1 IMAD.MOV.U32 R170, RZ, RZ, R2 ;  /* 0x000000ffffaa9224 */ /* 0x001fc600078e0002 */
[----:B------:R-:W4:Y:S01]  /*17920*/  LDL R2, [R1+0x620] ;  /* 0x0006200001027983 */ /* 0x000f220000100800 */
[----:B------:R-:W-:-:S03]  /*17930*/  PRMT R197, RZ, 0x7610, R197 ;  /* 0x00007610ffc57816 */ /* 0x000fc600000000c5 */
[----:B------:R-:W-:Y:S04]  /*17940*/  STS.U16 [R0+UR6+0x21600], R167 ;  /* 0x021600a700007988 */ /* 0x000fe80008000406 */
[----:B------:R0:W-:Y:S04]  /*17950*/  STS.U16 [R0+UR6+0x21a00], R166 ;  /* 0x021a00a600007988 */ /* 0x0001e80008000406 */
[----:B------:R1:W4:Y:S02]  /*17960*/  @!P1 LDG.E.U16 R197, desc[UR40][R174.64] ;  /* 0x00000028aec59981 */ /* 0x000324000c1e1500 */
[----:B-1----:R-:W-:-:S02]  /*17970*/  @!P1 IMAD.MOV.U32 R174, RZ, RZ, R191 ;  /* 0x000000ffffae9224 */ /* 0x002fc400078e00bf */
[----:B------:R-:W4:Y:S01]  /*17980*/  LDL R191, [R1+0x660] ;  /* 0x0006600001bf7983 */ /* 0x000f220000100800 */
[----:B--2---:R-:W-:-:S03]  /*17990*/  @!P1 IMAD.MOV.U32 R171, RZ, RZ, R187 ;  /* 0x000000ffffab9224 */ /* 0x004fc600078e00bb */
[----:B------:R-:W2:Y:S01]  /*179a0*/  LDL R187, [R1+0x61c] ;  /* 0x00061c0001bb7983 */ /* 0x000ea20000100800 */
[----:B---3--:R-:W-:-:S03]  /*179b0*/  @!P1 IMAD.MOV.U32 R168, RZ, RZ, R185 ;  /* 0x000000ffffa89224 */ /* 0x008fc600078e00b9 */
[----:B------:R-:W3:Y:S01]  /*179c0*/  LDL R185, [R1+0x600] ;  /* 0x0006000001b97983 */ /* 0x000ee20000100800 */
[----:B----4-:R-:W-:-:S03]  /*179d0*/  @!P1 IMAD.MOV.U32 R169, RZ, RZ, R186 ;  /* 0x000000ffffa99224 */ /* 0x010fc600078e00ba */
[----:B------:R-:W4:Y:S01]  /*179e0*/  LDL R186, [R1+0x5fc] ;  /* 0x0005fc0001ba7983 */ /* 0x000f220000100800 */
[----:B0-----:R-:W-:-:S03]  /*179f0*/  @!P1 IMAD.MOV.U32 R166, RZ, RZ, R184 ;  /* 0x000000ffffa69224 */ /* 0x001fc600078e00b8 */
[----:B------:R-:W4:Y:S01]  /*17a00*/  LDL R184, [R1+0x5e0] ;  /* 0x0005e00001b87983 */ /* 0x000f220000100800 */
[----:B------:R-:W-:-:S03]  /*17a10*/  @!P1 IMAD.MOV.U32 R167, RZ, RZ, R190 ;  /* 0x000000ffffa79224 */ /* 0x000fc600078e00be */
[----:B------:R-:W4:Y:S01]  /*17a20*/  LDL R190, [R1+0x5dc] ;  /* 0x0005dc0001be7983 */ /* 0x000f220000100800 */
[----:B------:R-:W-:-:S04]  /*17a30*/  @!P1 LOP3.LUT R177, R177, R176, RZ, 0x3c, !PT ;  /* 0x000000b0b1b19212 */ /* 0x000fc800078e3cff */
[C---:B------:R-:W-:Y:S02]  /*17a40*/  @!P1 LOP3.LUT R176, R177.reuse, R176, RZ, 0x3c, !PT ;  /* 0x000000b0b1b09212 */ /* 0x040fe400078e3cff */
[----:B------:R-:W-:Y:S02]  /*17a50*/  PRMT R222, RZ, 0x7610, R222 ;  /* 0x00007610ffde7816 */ /* 0x000fe400000000de */
[----:B------:R-:W-:-:S05]  /*17a60*/  @!P1 LOP3.LUT R177, R177, R176, RZ, 0x3c, !PT ;  /* 0x000000b0b1b19212 */ /* 0x000fca00078e3cff */
[----:B------:R0:W4:Y:S01]  /*17a70*/  @!P1 LDG.E.U16 R222, desc[UR40][R176.64] ;  /* 0x00000028b0de9981 */ /* 0x000122000c1e1500 */
[----:B------:R-:W-:Y:S02]  /*17a80*/  PRMT R183, RZ, 0x7610, R183 ;  /* 0x00007610ffb77816 */ /* 0x000fe400000000b7 */
[----:B0-----:R-:W-:Y:S01]  /*17a90*/  PRMT R176, RZ, 0x7610, R176 ;  /* 0x00007610ffb07816 */ /* 0x001fe200000000b0 */
[----:B------:R-:W-:Y:S02]  /*17aa0*/  @!P1 IMAD.MOV.U32 R175, RZ, RZ, R248 ;  /* 0x000000ffffaf9224 */ /* 0x000fe400078e00f8 */
[----:B------:R-:W4:Y:S04]  /*17ab0*/  LDL R248, [R1+0x65c] ;  /* 0x00065c0001f87983 */ /* 0x000f280000100800 */
[----:B------:R0:W4:Y:S01]  /*17ac0*/  @!P1 LDG.E.U16 R176, desc[UR40][R166.64] ;  /* 0x00000028a6b09981 */ /* 0x000122000c1e1500 */
[----:B------:R-:W-:-:S03]  /*17ad0*/  PRMT R228, RZ, 0x7610, R228 ;  /* 0x00007610ffe47816 */ /* 0x000fc600000000e4 */
[----:B------:R1:W4:Y:S04]  /*17ae0*/  @!P1 LDG.E.U16 R183, desc[UR40][R174.64] ;  /* 0x00000028aeb79981 */ /* 0x000328000c1e1500 */
[----:B------:R-:W-:Y:S01]  /*17af0*/  STS.U16 [R0+UR6+0x21e00], R165 ;  /* 0x021e00a500007988 */ /* 0x000fe20008000406 */
[----:B0-----:R-:W-:-:S03]  /*17b00*/  @!P1 IMAD.MOV.U32 R166, RZ, RZ, R2 ;  /* 0x000000ffffa69224 */ /* 0x001fc600078e0002 */
[----:B------:R-:W4:Y:S01]  /*17b10*/  LDL R2, [R1+0x5c0] ;  /* 0x0005c00001027983 */ /* 0x000f220000100800 */
[----:B-1----:R-:W-:-:S03]  /*17b20*/  PRMT R174, RZ, 0x7610, R174 ;  /* 0x00007610ffae7816 */ /* 0x002fc600000000ae */
[----:B------:R3:W-:Y:S04]  /*17b30*/  STS.U16 [R0+UR6+0x22200], R164 ;  /* 0x022200a400007988 */ /* 0x0007e80008000406 */
[----:B------:R0:W4:Y:S02]  /*17b40*/  @!P1 LDG.E.U16 R228, desc[UR40][R178.64] ;  /* 0x00000028b2e49981 */ /* 0x000124000c1e1500 */
[----:B0-----:R-:W-:-:S06]  /*17b50*/  PRMT R178, RZ, 0x7610, R178 ;  /* 0x00007610ffb27816 */ /* 0x001fcc00000000b2 */
[----:B------:R0:W4:Y:S02]  /*17b60*/  @!P1 LDG.E.U16 R178, desc[UR40][R168.64] ;  /* 0x00000028a8b29981 */ /* 0x000124000c1e1500 */
[----:B0-----:R-:W-:Y:S02]  /*17b70*/  @!P1 IMAD.MOV.U32 R168, RZ, RZ, R191 ;  /* 0x000000ffffa89224 */ /* 0x001fe400078e00bf */
[----:B------:R-:W4:Y:S01]  /*17b80*/  LDL R191, [R1+0x5a0] ;  /* 0x0005a00001bf7983 */ /* 0x000f220000100800 */
[----:B--2---:R-:W-:-:S03]  /*17b90*/  @!P1 IMAD.MOV.U32 R167, RZ, RZ, R187 ;  /* 0x000000ffffa79224 */ /* 0x004fc600078e00bb */
[----:B------:R-:W2:Y:S01]  /*17ba0*/  LDL R187, [R1+0x5bc] ;  /* 0x0005bc0001bb7983 */ /* 0x000ea20000100800 */
[----:B---3--:R-:W-:-:S03]  /*17bb0*/  @!P1 IMAD.MOV.U32 R164, RZ, RZ, R185 ;  /* 0x000000ffffa49224 */ /* 0x008fc600078e00b9 */
[----:B------:R-:W3:Y:S01]  /*17bc0*/  LDL R185, [R1+0x580] ;  /* 0x0005800001b97983 */ /* 0x000ee20000100800 */
[----:B----4-:R-:W-:-:S03]  /*17bd0*/  @!P1 IMAD.MOV.U32 R165, RZ, RZ, R186 ;  /* 0x000000ffffa59224 */ /* 0x010fc600078e00ba */
[----:B------:R-:W4:Y:S04]  /*17be0*/  LDL R186, [R1+0x57c] ;  /* 0x00057c0001ba7983 */ /* 0x000f280000100800 */
[----:B------:R0:W4:Y:S02]  /*17bf0*/  @!P1 LDG.E.U16 R174, desc[UR40][R164.64] ;  /* 0x00000028a4ae9981 */ /* 0x000124000c1e1500 */
[----:B0-----:R-:W-:Y:S02]  /*17c00*/  @!P1 IMAD.MOV.U32 R164, RZ, RZ, R184 ;  /* 0x000000ffffa49224 */ /* 0x001fe400078e00b8 */
[----:B------:R-:W4:Y:S01]  /*17c10*/  LDL R184, [R1+0x560] ;  /* 0x0005600001b87983 */ /* 0x000f220000100800 */
[----:B------:R-:W-:-:S03]  /*17c20*/  @!P1 IMAD.MOV.U32 R165, RZ, RZ, R190 ;  /* 0x000000ffffa59224 */ /* 0x000fc600078e00be */
[----:B------:R-:W4:Y:S01]  /*17c30*/  LDL R190, [R1+0x55c] ;  /* 0x00055c0001be7983 */ /* 0x000f220000100800 */
[----:B------:R-:W-:-:S03]  /*17c40*/  PRMT R179, RZ, 0x7610, R179 ;  /* 0x00007610ffb37816 */ /* 0x000fc600000000b3 */
[----:B------:R-:W-:Y:S04]  /*17c50*/  STS.U16 [R0+UR6+0x22600], R163 ;  /* 0x022600a300007988 */ /* 0x000fe80008000406 */
[----:B------:R0:W-:Y:S01]  /*17c60*/  STS.U16 [R0+UR6+0x22a00], R162 ;  /* 0x022a00a200007988 */ /* 0x0001e20008000406 */
[----:B------:R-:W-:-:S03]  /*17c70*/  PRMT R181, RZ, 0x7610, R181 ;  /* 0x00007610ffb57816 */ /* 0x000fc600000000b5 */
[----:B------:R1:W4:Y:S01]  /*17c80*/  @!P1 LDG.E.U16 R179, desc[UR40][R170.64] ;  /* 0x00000028aab39981 */ /* 0x000322000c1e1500 */
[----:B------:R-:W-:-:S03]  /*17c90*/  @!P1 IMAD.MOV.U32 R169, RZ, RZ, R248 ;  /* 0x000000ffffa99224 */ /* 0x000fc600078e00f8 */
[----:B------:R-:W4:Y:S04]  /*17ca0*/  LDL R248, [R1+0x59c] ;  /* 0x00059c0001f87983 */ /* 0x000f280000100800 */
[----:B------:R-:W-:Y:S01]  /*17cb0*/  STS.U16 [R0+UR6+0x22e00], R161 ;  /* 0x022e00a100007988 */ /* 0x000fe20008000406 */
[----:B-1----:R-:W-:Y:S01]  /*17cc0*/  PRMT R170, RZ, 0x7610, R170 ;  /* 0x00007610ffaa7816 */ /* 0x002fe200000000aa */
[----:B0-----:R-:W-:Y:S02]  /*17cd0*/  @!P1 IMAD.MOV.U32 R162, RZ, RZ, R2 ;  /* 0x000000ffffa29224 */ /* 0x001fe400078e0002 */
[----:B------:R0:W4:Y:S04]  /*17ce0*/  @!P1 LDG.E.U16 R181, desc[UR40][R172.64] ;  /* 0x00000028acb59981 */ /* 0x000128000c1e1500 */
[----:B------:R-:W4:Y:S04]  /*17cf0*/  LDL R2, [R1+0x540] ;  /* 0x0005400001027983 */ /* 0x000f280000100800 */
[----:B------:R3:W-:Y:S01]  /*17d00*/  STS.U16 [R0+UR6+0x23200], R160 ;  /* 0x023200a000007988 */ /* 0x0007e20008000406 */
[----:B0-----:R-:W-:Y:S01]  /*17d10*/  PRMT R172, RZ, 0x7610, R172 ;  /* 0x00007610ffac7816 */ /* 0x001fe200000000ac */
[----:B--2---:R-:W-:-:S02]  /*17d20*/  @!P1 IMAD.MOV.U32 R163, RZ, RZ, R187 ;  /* 0x000000ffffa39224 */ /* 0x004fc400078e00bb */
[----:B------:R-:W2:Y:S04]  /*17d30*/  LDL R187, [R1+0x53c] ;  /* 0x00053c0001bb7983 */ /* 0x000ea80000100800 */
[----:B------:R0:W2:Y:S01]  /*17d40*/  @!P1 LDG.E.U16 R172, desc[UR40][R162.64] ;  /* 0x00000028a2ac9981 */ /* 0x0000a2000c1e1500 */
[----:B---3--:R-:W-:-:S03]  /*17d50*/  @!P1 IMAD.MOV.U32 R160, RZ, RZ, R185 ;  /* 0x000000ffffa09224 */ /* 0x008fc600078e00b9 */
[----:B------:R-:W3:Y:S01]  /*17d60*/  LDL R185, [R1+0x520] ;  /* 0x0005200001b97983 */ /* 0x000ee20000100800 */
[----:B----4-:R-:W-:-:S03]  /*17d70*/  @!P1 IMAD.MOV.U32 R161, RZ, RZ, R186 ;  /* 0x000000ffffa19224 */ /* 0x010fc600078e00ba */
[----:B------:R-:W4:Y:S04]  /*17d80*/  LDL R186, [R1+0x51c] ;  /* 0x00051c0001ba7983 */ /* 0x000f280000100800 */
[----:B------:R1:W4:Y:S01]  /*17d90*/  @!P1 LDG.E.U16 R170, desc[UR40][R160.64] ;  /* 0x00000028a0aa9981 */ /* 0x000322000c1e1500 */
[----:B0-----:R-:W-:-:S03]  /*17da0*/  @!P1 IMAD.MOV.U32 R162, RZ, RZ, R191 ;  /* 0x000000ffffa29224 */ /* 0x001fc600078e00bf */
[----:B------:R-:W4:Y:S01]  /*17db0*/  LDL R191, [R1+0x4fc] ;  /* 0x0004fc0001bf7983 */ /* 0x000f220000100800 */
[----:B-1----:R-:W-:-:S03]  /*17dc0*/  @!P1 IMAD.MOV.U32 R160, RZ, RZ, R184 ;  /* 0x000000ffffa09224 */ /* 0x002fc600078e00b8 */
[----:B------:R-:W4:Y:S01]  /*17dd0*/  LDL R184, [R1+0x500] ;  /* 0x0005000001b87983 */ /* 0x000f220000100800 */
[----:B------:R-:W-:-:S03]  /*17de0*/  @!P1 IMAD.MOV.U32 R161, RZ, RZ, R190 ;  /* 0x000000ffffa19224 */ /* 0x000fc600078e00be */
[----:B------:R-:W4:Y:S01]  /*17df0*/  LDL R190, [R1+0x3bc] ;  /* 0x0003bc0001be7983 */ /* 0x000f220000100800 */
[----:B------:R-:W-:-:S03]  /*17e00*/  PRMT R177, RZ, 0x7610, R177 ;  /* 0x00007610ffb17816 */ /* 0x000fc600000000b1 */
[----:B------:R-:W-:Y:S04]  /*17e10*/  STS.U16 [R0+UR6+0x23600], R159 ;  /* 0x0236009f00007988 */ /* 0x000fe80008000406 */
[----:B------:R0:W-:Y:S04]  /*17e20*/  STS.U16 [R0+UR6+0x23a00], R158 ;  /* 0x023a009e00007988 */ /* 0x0001e80008000406 */
[----:B------:R1:W4:Y:S01]  /*17e30*/  @!P1 LDG.E.U16 R177, desc[UR40][R168.64] ;  /* 0x00000028a8b19981 */ /* 0x000322000c1e1500 */
[----:B------:R-:W-:-:S03]  /*17e40*/  @!P1 IMAD.MOV.U32 R163, RZ, RZ, R248 ;  /* 0x000000ffffa39224 */ /* 0x000fc600078e00f8 */
[----:B------:R2:W-:Y:S01]  /*17e50*/  STS.U16 [R0+UR6+0x23e00], R157 ;  /* 0x023e009d00007988 */ /* 0x0005e20008000406 */
[----:B-1----:R-:W-:Y:S01]  /*17e60*/  PRMT R168, RZ, 0x7610, R168 ;  /* 0x00007610ffa87816 */ /* 0x002fe200000000a8 */
[----:B0-----:R-:W-:Y:S01]  /*17e70*/  @!P1 IMAD.MOV.U32 R158, RZ, RZ, R2 ;  /* 0x000000ffff9e9224 */ /* 0x001fe200078e0002 */
[----:B------:R-:W-:Y:S01]  /*17e80*/  PRMT R175, RZ, 0x7610, R175 ;  /* 0x00007610ffaf7816 */ /* 0x000fe200000000af */
[----:B------:R0:W-:Y:S05]  /*17e90*/  STS.U16 [R6+UR6], R156 ;  /* 0x0000009c06007988 */ /* 0x0001ea0008000406 */
[----:B------:R1:W4:Y:S02]  /*17ea0*/  @!P1 LDG.E.U16 R175, desc[UR40][R166.64] ;  /* 0x00000028a6af9981 */ /* 0x000324000c1e1500 */
[----:B-1----:R-:W-:Y:S01]  /*17eb0*/  PRMT R166, RZ, 0x7610, R166 ;  /* 0x00007610ffa67816 */ /* 0x002fe200000000a6 */
[----:B--2---:R-:W-:-:S02]  /*17ec0*/  @!P1 IMAD.MOV.U32 R159, RZ, RZ, R187 ;  /* 0x000000ffff9f9224 */ /* 0x004fc400078e00bb */
[----:B------:R-:W2:Y:S04]  /*17ed0*/  LDL R187, [R1+0x3c0] ;  /* 0x0003c00001bb7983 */ /* 0x000ea80000100800 */
[----:B------:R-:W2:Y:S04]  /*17ee0*/  LDL.LU R2, [R1+0x20] ;  /* 0x0000200001027983 */ /* 0x000ea80000300800 */
[----:B------:R-:W2:Y:S04]  /*17ef0*/  LDL.LU R0, [R1+0x3c] ;  /* 0x00003c0001007983 */ /* 0x000ea80000300800 */
[----:B------:R-:W2:Y:S04]  /*17f00*/  LDL R250, [R1+0x39c] ;  /* 0x00039c0001fa7983 */ /* 0x000ea80000100800 */
[----:B------:R-:W2:Y:S04]  /*17f10*/  LDL R248, [R1+0x3a0] ;  /* 0x0003a00001f87983 */ /* 0x000ea80000100800 */
[----:B------:R3:W2:Y:S02]  /*17f20*/  @!P1 LDG.E.U16 R168, desc[UR40][R158.64] ;  /* 0x000000289ea89981 */ /* 0x0006a4000c1e1500 */
[----:B---3--:R-:W-:-:S02]  /*17f30*/  @!P1 IMAD.MOV.U32 R158, RZ, RZ, R185 ;  /* 0x000000ffff9e9224 */ /* 0x008fc400078e00b9 */
[----:B----4-:R-:W-:Y:S01]  /*17f40*/  @!P1 IMAD.MOV.U32 R159, RZ, RZ, R186 ;  /* 0x000000ffff9f9224 */ /* 0x010fe200078e00ba */
[----:B------:R-:W3:Y:S04]  /*17f50*/  LDL R185, [R1+0x380] ;  /* 0x0003800001b97983 */ /* 0x000ee80000100800 */
[----:B------:R-:W4:Y:S01]  /*17f60*/  LDL R186, [R1+0x37c] ;  /* 0x00037c0001ba7983 */ /* 0x000f220000100800 */
[----:B0-----:R-:W-:-:S03]  /*17f70*/  @!P1 IMAD.MOV.U32 R156, RZ, RZ, R184 ;  /* 0x000000ffff9c9224 */ /* 0x001fc600078e00b8 */
[----:B------:R-:W4:Y:S01]  /*17f80*/  LDL R184, [R1+0x360] ;  /* 0x0003600001b87983 */ /* 0x000f220000100800 */
[----:B------:R-:W-:-:S03]  /*17f90*/  @!P1 IMAD.MOV.U32 R157, RZ, RZ, R191 ;  /* 0x000000ffff9d9224 */ /* 0x000fc600078e00bf */
[----:B------:R-:W4:Y:S04]  /*17fa0*/  LDL R191, [R1+0x35c] ;  /* 0x00035c0001bf7983 */ /* 0x000f280000100800 */
[----:B------:R0:W4:Y:S02]  /*17fb0*/  @!P1 LDG.E.U16 R166, desc[UR40][R156.64] ;  /* 0x000000289ca69981 */ /* 0x000124000c1e1500 */
[----:B0-----:R-:W-:Y:S02]  /*17fc0*/  @!P1 IMAD.MOV.U32 R157, RZ, RZ, R190 ;  /* 0x000000ffff9d9224 */ /* 0x001fe400078e00be */
[----:B------:R-:W4:Y:S01]  /*17fd0*/  LDL R190, [R1+0x33c] ;  /* 0x00033c0001be7983 */ /* 0x000f220000100800 */
[----:B------:R-:W-:-:S03]  /*17fe0*/  PRMT R173, RZ, 0x7610, R173 ;  /* 0x00007610ffad7816 */ /* 0x000fc600000000ad */
[----:B------:R0:W-:Y:S04]  /*17ff0*/  STS.U16 [R6+UR6+0x400], R155 ;  /* 0x0004009b06007988 */ /* 0x0001e80008000406 */
[----:B------:R1:W4:Y:S04]  /*18000*/  @!P1 LDG.E.U16 R173, desc[UR40][R164.64] ;  /* 0x00000028a4ad9981 */ /* 0x000328000c1e1500 */
[----:B------:R0:W-:Y:S01]  /*18010*/  STS.U16 [R6+UR6+0x800], R154 ;  /* 0x0008009a06007988 */ /* 0x0001e20008000406 */
[----:B-1----:R-:W-:-:S03]  /*18020*/  PRMT R164, RZ, 0x7610, R164 ;  /* 0x00007610ffa47816 */ /* 0x002fc600000000a4 */
[----:B------:R1:W-:Y:S01]  /*18030*/  STS.U16 [R6+UR6+0x1000], R152 ;  /* 0x0010009806007988 */ /* 0x0003e20008000406 */
[----:B------:R-:W-:-:S03]  /*18040*/  PRMT R171, RZ, 0x7610, R171 ;  /* 0x00007610ffab7816 */ /* 0x000fc600000000ab */
[----:B------:R1:W-:Y:S04]  /*18050*/  STS.U16 [R6+UR6+0xc00], R153 ;  /* 0x000c009906007988 */ /* 0x0003e80008000406 */
[----:B------:R0:W4:Y:S02]  /*18060*/  @!P1 LDG.E.U16 R171, desc[UR40][R162.64] ;  /* 0x00000028a2ab9981 */ /* 0x000124000c1e1500 */
[----:B0-----:R-:W-:Y:S01]  /*18070*/  PRMT R162, RZ, 0x7610, R162 ;  /* 0x00007610ffa27816 */ /* 0x001fe200000000a2 */
[----:B--2---:R-:W-:Y:S02]  /*18080*/  @!P1 IMAD.MOV.U32 R156, RZ, RZ, R187 ;  /* 0x000000ffff9c9224 */ /* 0x004fe400078e00bb */
[----:B------:R-:W2:Y:S01]  /*18090*/  LDL R187, [R1+0x340] ;  /* 0x0003400001bb7983 */ /* 0x000ea20000100800 */
[----:B------:R-:W-:-:S03]  /*180a0*/  @!P1 IMAD.MOV.U32 R155, RZ, RZ, R250 ;  /* 0x000000ffff9b9224 */ /* 0x000fc600078e00fa */
[----:B------:R-:W2:Y:S01]  /*180b0*/  LDL R250, [R1+0x2dc] ;  /* 0x0002dc0001fa7983 */ /* 0x000ea20000100800 */
[----:B------:R-:W-:-:S03]  /*180c0*/  @!P1 IMAD.MOV.U32 R154, RZ, RZ, R248 ;  /* 0x000000ffff9a9224 */ /* 0x000fc600078e00f8 */
[----:B------:R-:W2:Y:S04]  /*180d0*/  LDL R248, [R1+0x2e0] ;  /* 0x0002e00001f87983 */ /* 0x000ea80000100800 */
[----:B------:R3:W2:Y:S02]  /*180e0*/  @!P1 LDG.E.U16 R164, desc[UR40][R154.64] ;  /* 0x000000289aa49981 */ /* 0x0006a4000c1e1500 */
[----:B---3--:R-:W-:Y:S02]  /*180f0*/  @!P1 IMAD.MOV.U32 R154, RZ, RZ, R185 ;  /* 0x000000ffff9a9224 */ /* 0x008fe400078e00b9 */
[----:B------:R-:W3:Y:S01]  /*18100*/  LDL R185, [R1+0x320] ;  /* 0x0003200001b97983 */ /* 0x000ee20000100800 */
[----:B----4-:R-:W-:-:S03]  /*18110*/  @!P1 IMAD.MOV.U32 R155, RZ, RZ, R186 ;  /* 0x000000ffff9b9224 */ /* 0x010fc600078e00ba */
[----:B------:R-:W4:Y:S01]  /*18120*/  LDL R186, [R1+0x31c] ;  /* 0x00031c0001ba7983 */ /* 0x000f220000100800 */
[----:B-1----:R-:W-:-:S03]  /*18130*/  @!P1 IMAD.MOV.U32 R152, RZ, RZ, R184 ;  /* 0x000000ffff989224 */ /* 0x002fc600078e00b8 */
[----:B------:R-:W4:Y:S01]  /*18140*/  LDL R184, [R1+0x300] ;  /* 0x0003000001b87983 */ /* 0x000f220000100800 */
[----:B------:R-:W-:-:S03]  /*18150*/  @!P1 IMAD.MOV.U32 R153, RZ, RZ, R191 ;  /* 0x000000ffff999224 */ /* 0x000fc600078e00bf */
[----:B------:R-:W4:Y:S04]  /*18160*/  LDL R191, [R1+0x2fc] ;  /* 0x0002fc0001bf7983 */ /* 0x000f280000100800 */
[----:B------:R0:W4:Y:S02]  /*18170*/  @!P1 LDG.E.U16 R162, desc[UR40][R152.64] ;  /* 0x0000002898a29981 */ /* 0x000124000c1e1500 */
[----:B0-----:R-:W-:Y:S02]  /*18180*/  @!P1 IMAD.MOV.U32 R153, RZ, RZ, R190 ;  /* 0x000000ffff999224 */ /* 0x001fe400078e00be */
[----:B------:R-:W4:Y:S01]  /*18190*/  LDL R190, [R1+0x2bc] ;  /* 0x0002bc0001be7983 */ /* 0x000f220000100800 */
[----:B------:R-:W-:-:S03]  /*181a0*/  PRMT R169, RZ, 0x7610, R169 ;  /* 0x00007610ffa97816 */ /* 0x000fc600000000a9 */
[----:B------:R-:W-:Y:S04]  /*181b0*/  STS.U16 [R6+UR6+0x1400], R23 ;  /* 0x0014001706007988 */ /* 0x000fe80008000406 */
[----:B------:R0:W4:Y:S04]  /*181c0*/  @!P1 LDG.E.U16 R169, desc[UR40][R160.64] ;  /* 0x00000028a0a99981 */ /* 0x000128000c1e1500 */
[----:B------:R-:W-:Y:S01]  /*181d0*/  STS.U16 [R6+UR6+0x1800], R22 ;  /* 0x0018001606007988 */ /* 0x000fe20008000406 */
[----:B------:R-:W-:Y:S02]  /*181e0*/  PRMT R167, RZ, 0x7610, R167 ;  /* 0x00007610ffa77816 */ /* 0x000fe400000000a7 */
[----:B0-----:R-:W-:-:S04]  /*181f0*/  PRMT R160, RZ, 0x7610, R160 ;  /* 0x00007610ffa07816 */ /* 0x001fc800000000a0 */
[----:B------:R0:W4:Y:S04]  /*18200*/  @!P1 LDG.E.U16 R167, desc[UR40][R158.64] ;  /* 0x000000289ea79981 */ /* 0x000128000c1e1500 */
[----:B------:R1:W-:Y:S04]  /*18210*/  STS.U16 [R6+UR6+0x1c00], R21 ;  /* 0x001c001506007988 */ /* 0x0003e80008000406 */
[----:B------:R1:W-:Y:S01]  /*18220*/  STS.U16 [R6+UR6+0x2000], R20 ;  /* 0x0020001406007988 */ /* 0x0003e20008000406 */
[----:B0-----:R-:W-:Y:S01]  /*18230*/  PRMT R158, RZ, 0x7610, R158 ;  /* 0x00007610ff9e7816 */ /* 0x001fe2000000009e */
[----:B--2---:R-:W-:-:S02]  /*18240*/  @!P1 IMAD.MOV.U32 R152, RZ, RZ, R187 ;  /* 0x000000ffff989224 */ /* 0x004fc400078e00bb */
[----:B------:R-:W2:Y:S01]  /*18250*/  LDL R187, [R1+0x2c0] ;  /* 0x0002c00001bb7983 */ /* 0x000ea20000100800 */
[----:B-1----:R-:W-:Y:S01]  /*18260*/  @!P1 IMAD.MOV.U32 R21, RZ, RZ, R250 ;  /* 0x000000ffff159224 */ /* 0x002fe200078e00fa */
[----:B------:R-:W-:Y:S02]  /*18270*/  PRMT R165, RZ, 0x7610, R165 ;  /* 0x00007610ffa57816 */ /* 0x000fe400000000a5 */
[----:B------:R-:W-:Y:S01]  /*18280*/  STS.U16 [R6+UR6+0x2400], R19 ;  /* 0x0024001306007988 */ /* 0x000fe20008000406 */
[----:B------:R-:W-:-:S03]  /*18290*/  @!P1 IMAD.MOV.U32 R20, RZ, RZ, R248 ;  /* 0x000000ffff149224 */ /* 0x000fc600078e00f8 */
[----:B------:R0:W-:Y:S04]  /*182a0*/  STS.U16 [R6+UR6+0x2800], R18 ;  /* 0x0028001206007988 */ /* 0x0001e80008000406 */
[----:B------:R-:W2:Y:S04]  /*182b0*/  @!P1 LDG.E.U16 R158, desc[UR40][R20.64] ;  /* 0x00000028149e9981 */ /* 0x000ea8000c1e1500 */
[----:B------:R-:W2:Y:S04]  /*182c0*/  @!P1 LDG.E.U16 R165, desc[UR40][R156.64] ;  /* 0x000000289ca59981 */ /* 0x000ea8000c1e1500 */
[----:B------:R-:W2:Y:S01]  /*182d0*/  LDL R250, [R1+0x21c] ;  /* 0x00021c0001fa7983 */ /* 0x000ea20000100800 */
[----:B---3--:R-:W-:-:S03]  /*182e0*/  @!P1 IMAD.MOV.U32 R22, RZ, RZ, R185 ;  /* 0x000000ffff169224 */ /* 0x008fc600078e00b9 */
[----:B------:R-:W3:Y:S01]  /*182f0*/  LDL R248, [R1+0x220] ;  /* 0x0002200001f87983 */ /* 0x000ee20000100800 */
[----:B----4-:R-:W-:-:S03]  /*18300*/  @!P1 IMAD.MOV.U32 R23, RZ, RZ, R186 ;  /* 0x000000ffff179224 */ /* 0x010fc600078e00ba */
[----:B------:R-:W0:Y:S04]  /*18310*/  LDL R185, [R1+0x2a0] ;  /* 0x0002a00001b97983 */ /* 0x000e280000100800 */
[----:B------:R-:W4:Y:S04]  /*18320*/  LDL R186, [R1+0x29c] ;  /* 0x00029c0001ba7983 */ /* 0x000f280000100800 */
[----:B------:R1:W3:Y:S02]  /*18330*/  @!P1 LDG.E.U16 R160, desc[UR40][R22.64] ;  /* 0x0000002816a09981 */ /* 0x0002e4000c1e1500 */
[----:B-1----:R-:W-:-:S02]  /*18340*/  @!P1 IMAD.MOV.U32 R22, RZ, RZ, R184 ;  /* 0x000000ffff169224 */ /* 0x002fc400078e00b8 */
[----:B------:R-:W3:Y:S01]  /*18350*/  LDL R184, [R1+0x280] ;  /* 0x0002800001b87983 */ /* 0x000ee20000100800 */
[----:B------:R-:W-:-:S03]  /*18360*/  @!P1 IMAD.MOV.U32 R23, RZ, RZ, R191 ;  /* 0x000000ffff179224 */ /* 0x000fc600078e00bf */
[----:B------:R-:W3:Y:S01]  /*18370*/  LDL R191, [R1+0x27c] ;  /* 0x00027c0001bf7983 */ /* 0x000ee20000100800 */
[----:B------:R-:W-:-:S03]  /*18380*/  @!P1 IMAD.MOV.U32 R21, RZ, RZ, R190 ;  /* 0x000000ffff159224 */ /* 0x000fc600078e00be */
[----:B------:R-:W3:Y:S01]  /*18390*/  LDL R190, [R1+0x25c] ;  /* 0x00025c0001be7983 */ /* 0x000ee20000100800 */
[----:B------:R-:W-:-:S03]  /*183a0*/  PRMT R156, RZ, 0x7610, R156 ;  /* 0x00007610ff9c7816 */ /* 0x000fc6000000009c */
[----:B------:R1:W-:Y:S01]  /*183b0*/  STS.U16 [R6+UR6+0x2c00], R17 ;  /* 0x002c001106007988 */ /* 0x0003e20008000406 */
[----:B--2---:R-:W-:-:S03]  /*183c0*/  @!P1 IMAD.MOV.U32 R20, RZ, RZ, R187 ;  /* 0x000000ffff149224 */ /* 0x004fc600078e00bb */
[----:B------:R-:W2:Y:S01]  /*183d0*/  LDL R187, [R1+0x260] ;  /* 0x0002600001bb7983 */ /* 0x000ea20000100800 */
[----:B0-----:R-:W-:-:S03]  /*183e0*/  @!P1 IMAD.MOV.U32 R18, RZ, RZ, R185 ;  /* 0x000000ffff129224 */ /* 0x001fc600078e00b9 */
        /* <DEDUP_REMOVED lines=8> */
[----:B-1----:R-:W-:-:S03]  /*18470*/  @!P1 IMAD.MOV.U32 R17, RZ, RZ, R190 ;  /* 0x000000ffff119224 */ /* 0x002fc600078e00be */
[----:B------:R-:W3:Y:S01]  /*18480*/  LDL R190, [R1+0x1dc] ;  /* 0x0001dc0001be7983 */ /* 0x000ee20000100800 */
[----:B------:R-:W-:Y:S02]  /*18490*/  PRMT R163, RZ, 0x7610, R163 ;  /* 0x00007610ffa37816 */ /* 0x000fe400000000a3 */
[----:B------:R-:W-:Y:S01]  /*184a0*/  PRMT R161, RZ, 0x7610, R161 ;  /* 0x00007610ffa17816 */ /* 0x000fe200000000a1 */
[----:B------:R-:W-:Y:S04]  /*184b0*/  STS.U16 [R6+UR6+0x3000], R16 ;  /* 0x0030001006007988 */ /* 0x000fe80008000406 */
[----:B------:R0:W3:Y:S04]  /*184c0*/  @!P1 LDG.E.U16 R163, desc[UR40][R154.64] ;  /* 0x000000289aa39981 */ /* 0x0000e8000c1e1500 */
[----:B------:R1:W3:Y:S01]  /*184d0*/  @!P1 LDG.E.U16 R161, desc[UR40][R152.64] ;  /* 0x0000002898a19981 */ /* 0x0002e2000c1e1500 */
[----:B0-----:R-:W-:-:S03]  /*184e0*/  PRMT R154, RZ, 0x7610, R154 ;  /* 0x00007610ff9a7816 */ /* 0x001fc6000000009a */
[----:B------:R0:W-:Y:S01]  /*184f0*/  STS.U16 [R6+UR6+0x3400], R15 ;  /* 0x0034000f06007988 */ /* 0x0001e20008000406 */
[----:B-1----:R-:W-:-:S03]  /*18500*/  PRMT R152, RZ, 0x7610, R152 ;  /* 0x00007610ff987816 */ /* 0x002fc60000000098 */
[----:B------:R1:W-:Y:S01]  /*18510*/  STS.U16 [R6+UR6+0x3800], R14 ;  /* 0x0038000e06007988 */ /* 0x0003e20008000406 */
[----:B0-----:R-:W-:-:S03]  /*18520*/  @!P1 IMAD.MOV.U32 R15, RZ, RZ, R250 ;  /* 0x000000ffff0f9224 */ /* 0x001fc600078e00fa */
[----:B------:R0:W-:Y:S01]  /*18530*/  STS.U16 [R6+UR6+0x3c00], R13 ;  /* 0x003c000d06007988 */ /* 0x0001e20008000406 */
[----:B-1----:R-:W-:Y:S01]  /*18540*/  @!P1 IMAD.MOV.U32 R14, RZ, RZ, R248 ;  /* 0x000000ffff0e9224 */ /* 0x002fe200078e00f8 */
[----:B------:R-:W-:Y:S02]  /*18550*/  PRMT R159, RZ, 0x7610, R159 ;  /* 0x00007610ff9f7816 */ /* 0x000fe4000000009f */
[----:B------:R1:W-:Y:S04]  /*18560*/  STS.U16 [R6+UR6+0x4000], R12 ;  /* 0x0040000c06007988 */ /* 0x0003e80008000406 */
[----:B------:R-:W3:Y:S04]  /*18570*/  @!P1 LDG.E.U16 R152, desc[UR40][R14.64] ;  /* 0x000000280e989981 */ /* 0x000ee8000c1e1500 */
[----:B------:R-:W3:Y:S04]  /*18580*/  @!P1 LDG.E.U16 R159, desc[UR40][R22.64] ;  /* 0x00000028169f9981 */ /* 0x000ee8000c1e1500 */
[----:B------:R-:W3:Y:S04]  /*18590*/  LDL R250, [R1+0x15c] ;  /* 0x00015c0001fa7983 */ /* 0x000ee80000100800 */
[----:B------:R-:W3:Y:S01]  /*185a0*/  LDL R248, [R1+0x160] ;  /* 0x0001600001f87983 */ /* 0x000ee20000100800 */
[----:B--2---:R-:W-:-:S03]  /*185b0*/  @!P1 IMAD.MOV.U32 R16, RZ, RZ, R187 ;  /* 0x000000ffff109224 */ /* 0x004fc600078e00bb */
[----:B------:R-:W1:Y:S04]  /*185c0*/  LDL R187, [R1+0x1e0] ;  /* 0x0001e00001bb7983 */ /* 0x000e680000100800 */
[----:B------:R2:W3:Y:S02]  /*185d0*/  @!P1 LDG.E.U16 R154, desc[UR40][R16.64] ;  /* 0x00000028109a9981 */ /* 0x0004e4000c1e1500 */
[----:B--2---:R-:W-:Y:S02]  /*185e0*/  @!P1 IMAD.MOV.U32 R16, RZ, RZ, R185 ;  /* 0x000000ffff109224 */ /* 0x004fe400078e00b9 */
[----:B------:R-:W2:Y:S01]  /*185f0*/  LDL R185, [R1+0x1c0] ;  /* 0x0001c00001b97983 */ /* 0x000ea20000100800 */
[----:B----4-:R-:W-:-:S03]  /*18600*/  @!P1 IMAD.MOV.U32 R17, RZ, RZ, R186 ;  /* 0x000000ffff119224 */ /* 0x010fc600078e00ba */
[----:B------:R-:W4:Y:S01]  /*18610*/  LDL R186, [R1+0x1bc] ;  /* 0x0001bc0001ba7983 */ /* 0x000f220000100800 */
[----:B---3--:R-:W-:-:S03]  /*18620*/  @!P1 IMAD.MOV.U32 R14, RZ, RZ, R184 ;  /* 0x000000ffff0e9224 */ /* 0x008fc600078e00b8 */
[----:B------:R-:W3:Y:S01]  /*18630*/  LDL R184, [R1+0x1a0] ;  /* 0x0001a00001b87983 */ /* 0x000ee20000100800 */
[----:B------:R-:W-:-:S03]  /*18640*/  @!P1 IMAD.MOV.U32 R15, RZ, RZ, R191 ;  /* 0x000000ffff0f9224 */ /* 0x000fc600078e00bf */
[----:B------:R-:W3:Y:S01]  /*18650*/  LDL R191, [R1+0x19c] ;  /* 0x00019c0001bf7983 */ /* 0x000ee20000100800 */
[----:B0-----:R-:W-:-:S03]  /*18660*/  @!P1 IMAD.MOV.U32 R13, RZ, RZ, R190 ;  /* 0x000000ffff0d9224 */ /* 0x001fc600078e00be */
[----:B------:R-:W3:Y:S01]  /*18670*/  LDL R190, [R1+0x17c] ;  /* 0x00017c0001be7983 */ /* 0x000ee20000100800 */
[----:B------:R-:W-:Y:S02]  /*18680*/  PRMT R22, RZ, 0x7610, R22 ;  /* 0x00007610ff167816 */ /* 0x000fe40000000016 */
[----:B------:R-:W-:Y:S01]  /*18690*/  PRMT R157, RZ, 0x7610, R157 ;  /* 0x00007610ff9d7816 */ /* 0x000fe2000000009d */
[----:B------:R3:W-:Y:S04]  /*186a0*/  STS.U16 [R6+UR6+0x4800], R10 ;  /* 0x0048000a06007988 */ /* 0x0007e80008000406 */
[----:B------:R0:W-:Y:S04]  /*186b0*/  STS.U16 [R6+UR6+0x4400], R11 ;  /* 0x0044000b06007988 */ /* 0x0001e80008000406 */
[----:B------:R0:W3:Y:S02]  /*186c0*/  @!P1 LDG.E.U16 R157, desc[UR40][R20.64] ;  /* 0x00000028149d9981 */ /* 0x0000e4000c1e1500 */
[----:B0-----:R-:W-:Y:S01]  /*186d0*/  PRMT R20, RZ, 0x7610, R20 ;  /* 0x00007610ff147816 */ /* 0x001fe20000000014 */
[----:B-1----:R-:W-:-:S02]  /*186e0*/  @!P1 IMAD.MOV.U32 R12, RZ, RZ, R187 ;  /* 0x000000ffff0c9224 */ /* 0x002fc400078e00bb */
[----:B------:R-:W3:Y:S04]  /*186f0*/  LDL R187, [R1+0x180] ;  /* 0x0001800001bb7983 */ /* 0x000ee80000100800 */
        /* <DEDUP_REMOVED lines=8> */
[----:B------:R-:W3:Y:S04]  /*18780*/  LDL R191, [R1+0x11c] ;  /* 0x00011c0001bf7983 */ /* 0x000ee80000100800 */
[----:B------:R0:W3:Y:S02]  /*18790*/  @!P1 LDG.E.U16 R20, desc[UR40][R10.64] ;  /* 0x000000280a149981 */ /* 0x0000e4000c1e1500 */
[----:B0-----:R-:W-:Y:S02]  /*187a0*/  @!P1 IMAD.MOV.U32 R11, RZ, RZ, R190 ;  /* 0x000000ffff0b9224 */ /* 0x001fe400078e00be */
[----:B------:R-:W3:Y:S01]  /*187b0*/  LDL R190, [R1+0xfc] ;  /* 0x0000fc0001be7983 */ /* 0x000ee20000100800 */
[----:B------:R-:W-:Y:S02]  /*187c0*/  PRMT R155, RZ, 0x7610, R155 ;  /* 0x00007610ff9b7816 */ /* 0x000fe4000000009b */
[----:B------:R-:W-:Y:S01]  /*187d0*/  PRMT R153, RZ, 0x7610, R153 ;  /* 0x00007610ff997816 */ /* 0x000fe20000000099 */
[----:B------:R0:W-:Y:S04]  /*187e0*/  STS.U16 [R6+UR6+0x4c00], R9 ;  /* 0x004c000906007988 */ /* 0x0001e80008000406 */
[----:B------:R1:W3:Y:S04]  /*187f0*/  @!P1 LDG.E.U16 R155, desc[UR40][R18.64] ;  /* 0x00000028129b9981 */ /* 0x0002e8000c1e1500 */
[----:B------:R1:W-:Y:S01]  /*18800*/  STS.U16 [R6+UR6+0x5000], R8 ;  /* 0x0050000806007988 */ /* 0x0003e20008000406 */
[----:B0-----:R-:W-:-:S03]  /*18810*/  @!P1 IMAD.MOV.U32 R9, RZ, RZ, R250 ;  /* 0x000000ffff099224 */ /* 0x001fc600078e00fa */
[----:B------:R0:W3:Y:S01]  /*18820*/  @!P1 LDG.E.U16 R153, desc[UR40][R16.64] ;  /* 0x0000002810999981 */ /* 0x0000e2000c1e1500 */
[----:B-1----:R-:W-:-:S03]  /*18830*/  PRMT R18, RZ, 0x7610, R18 ;  /* 0x00007610ff127816 */ /* 0x002fc60000000012 */
[----:B------:R-:W3:Y:S01]  /*18840*/  LDL R250, [R1+0xbc] ;  /* 0x0000bc0001fa7983 */ /* 0x000ee20000100800 */
[----:B------:R-:W-:-:S03]  /*18850*/  @!P1 IMAD.MOV.U32 R8, RZ, RZ, R248 ;  /* 0x000000ffff089224 */ /* 0x000fc600078e00f8 */
[----:B------:R-:W3:Y:S01]  /*18860*/  LDL R248, [R1+0x9c] ;  /* 0x00009c0001f87983 */ /* 0x000ee20000100800 */
[----:B0-----:R-:W-:-:S03]  /*18870*/  PRMT R17, RZ, 0x7610, R17 ;  /* 0x00007610ff117816 */ /* 0x001fc60000000011 */
[----:B------:R2:W3:Y:S01]  /*18880*/  @!P1 LDG.E.U16 R18, desc[UR40][R8.64] ;  /* 0x0000002808129981 */ /* 0x0004e2000c1e1500 */
[----:B------:R-:W-:Y:S01]  /*18890*/  PRMT R16, RZ, 0x7610, R16 ;  /* 0x00007610ff107816 */ /* 0x000fe20000000010 */
[----:B------:R-:W-:Y:S02]  /*188a0*/  @!P1 IMAD.MOV.U32 R10, RZ, RZ, R187 ;  /* 0x000000ffff0a9224 */ /* 0x000fe400078e00bb */
[----:B------:R-:W3:Y:S01]  /*188b0*/  LDL R187, [R1+0x100] ;  /* 0x0001000001bb7983 */ /* 0x000ee20000100800 */
[----:B--2---:R-:W-:-:S03]  /*188c0*/  @!P1 IMAD.MOV.U32 R8, RZ, RZ, R185 ;  /* 0x000000ffff089224 */ /* 0x004fc600078e00b9 */
[----:B------:R-:W2:Y:S01]  /*188d0*/  LDL R185, [R1+0xe0] ;  /* 0x0000e00001b97983 */ /* 0x000ea20000100800 */
[----:B----4-:R-:W-:-:S03]  /*188e0*/  @!P1 IMAD.MOV.U32 R9, RZ, RZ, R186 ;  /* 0x000000ffff099224 */ /* 0x010fc600078e00ba */
[----:B------:R-:W4:Y:S04]  /*188f0*/  LDL R186, [R1+0xdc] ;  /* 0x0000dc0001ba7983 */ /* 0x000f280000100800 */
[----:B------:R3:W4:Y:S02]  /*18900*/  @!P1 LDG.E.U16 R17, desc[UR40][R8.64] ;  /* 0x0000002808119981 */ /* 0x000724000c1e1500 */
[----:B---3--:R-:W-:Y:S02]  /*18910*/  @!P1 IMAD.MOV.U32 R8, RZ, RZ, R184 ;  /* 0x000000ffff089224 */ /* 0x008fe400078e00b8 */
[----:B------:R-:W3:Y:S01]  /*18920*/  LDL R184, [R1+0xc0] ;  /* 0x0000c00001b87983 */ /* 0x000ee20000100800 */
[----:B------:R-:W-:-:S03]  /*18930*/  @!P1 IMAD.MOV.U32 R9, RZ, RZ, R191 ;  /* 0x000000ffff099224 */ /* 0x000fc600078e00bf */
[----:B------:R-:W3:Y:S04]  /*18940*/  LDL R191, [R1+0xa0] ;  /* 0x0000a00001bf7983 */ /* 0x000ee80000100800 */
[----:B------:R0:W3:Y:S02]  /*18950*/  @!P1 LDG.E.U16 R16, desc[UR40][R8.64] ;  /* 0x0000002808109981 */ /* 0x0000e4000c1e1500 */
[----:B0-----:R-:W-:Y:S02]  /*18960*/  @!P1 IMAD.MOV.U32 R9, RZ, RZ, R190 ;  /* 0x000000ffff099224 */ /* 0x001fe400078e00be */
[----:B------:R-:W3:Y:S01]  /*18970*/  LDL R190, [R1+0x7c] ;  /* 0x00007c0001be7983 */ /* 0x000ee20000100800 */
[----:B------:R-:W-:-:S06]  /*18980*/  PRMT R23, RZ, 0x7610, R23 ;  /* 0x00007610ff177816 */ /* 0x000fcc0000000017 */
[----:B------:R0:W3:Y:S01]  /*18990*/  @!P1 LDG.E.U16 R23, desc[UR40][R14.64] ;  /* 0x000000280e179981 */ /* 0x0000e2000c1e1500 */
[----:B------:R-:W-:-:S06]  /*189a0*/  PRMT R21, RZ, 0x7610, R21 ;  /* 0x00007610ff157816 */ /* 0x000fcc0000000015 */
[----:B------:R1:W3:Y:S01]  /*189b0*/  @!P1 LDG.E.U16 R21, desc[UR40][R12.64] ;  /* 0x000000280c159981 */ /* 0x0002e2000c1e1500 */
[----:B0-----:R-:W-:Y:S02]  /*189c0*/  PRMT R15, RZ, 0x7610, R15 ;  /* 0x00007610ff0f7816 */ /* 0x001fe4000000000f */
[----:B------:R-:W-:Y:S02]  /*189d0*/  PRMT R14, RZ, 0x7610, R14 ;  /* 0x00007610ff0e7816 */ /* 0x000fe4000000000e */
[----:B-1----:R-:W-:Y:S02]  /*189e0*/  PRMT R13, RZ, 0x7610, R13 ;  /* 0x00007610ff0d7816 */ /* 0x002fe4000000000d */
[----:B------:R-:W-:Y:S01]  /*189f0*/  PRMT R12, RZ, 0x7610, R12 ;  /* 0x00007610ff0c7816 */ /* 0x000fe2000000000c */
[----:B------:R-:W-:Y:S02]  /*18a00*/  @!P1 IMAD.MOV.U32 R8, RZ, RZ, R187 ;  /* 0x000000ffff089224 */ /* 0x000fe400078e00bb */
[----:B------:R-:W3:Y:S04]  /*18a10*/  LDL R187, [R1+0x80] ;  /* 0x0000800001bb7983 */ /* 0x000ee80000100800 */
[----:B------:R2:W3:Y:S02]  /*18a20*/  @!P1 LDG.E.U16 R15, desc[UR40][R8.64] ;  /* 0x00000028080f9981 */ /* 0x0004e4000c1e1500 */
[----:B--2---:R-:W-:-:S02]  /*18a30*/  @!P1 IMAD.MOV.U32 R8, RZ, RZ, R185 ;  /* 0x000000ffff089224 */ /* 0x004fc400078e00b9 */
[----:B------:R-:W2:Y:S01]  /*18a40*/  LDL R185, [R1+0x60] ;  /* 0x0000600001b97983 */ /* 0x000ea20000100800 */
[----:B----4-:R-:W-:-:S03]  /*18a50*/  @!P1 IMAD.MOV.U32 R9, RZ, RZ, R186 ;  /* 0x000000ffff099224 */ /* 0x010fc600078e00ba */
[----:B------:R-:W4:Y:S04]  /*18a60*/  LDL R186, [R1+0x5c] ;  /* 0x00005c0001ba7983 */ /* 0x000f280000100800 */
[----:B------:R3:W4:Y:S02]  /*18a70*/  @!P1 LDG.E.U16 R14, desc[UR40][R8.64] ;  /* 0x00000028080e9981 */ /* 0x000724000c1e1500 */
[----:B---3--:R-:W-:Y:S02]  /*18a80*/  @!P1 IMAD.MOV.U32 R8, RZ, RZ, R184 ;  /* 0x000000ffff089224 */ /* 0x008fe400078e00b8 */
[----:B------:R-:W-:Y:S01]  /*18a90*/  @!P1 IMAD.MOV.U32 R9, RZ, RZ, R250 ;  /* 0x000000ffff099224 */ /* 0x000fe200078e00fa */
[----:B------:R-:W3:Y:S04]  /*18aa0*/  LDL R184, [R1+0x40] ;  /* 0x0000400001b87983 */ /* 0x000ee80000100800 */
[----:B------:R0:W3:Y:S04]  /*18ab0*/  @!P1 LDG.E.U16 R13, desc[UR40][R8.64] ;  /* 0x00000028080d9981 */ /* 0x0000e8000c1e1500 */
[----:B------:R-:W3:Y:S01]  /*18ac0*/  LDL.LU R250, [R1+0x1c] ;  /* 0x00001c0001fa7983 */ /* 0x000ee20000300800 */
[----:B0-----:R-:W-:-:S02]  /*18ad0*/  @!P1 IMAD.MOV.U32 R8, RZ, RZ, R191 ;  /* 0x000000ffff089224 */ /* 0x001fc400078e00bf */
[----:B------:R-:W-:-:S05]  /*18ae0*/  @!P1 IMAD.MOV.U32 R9, RZ, RZ, R248 ;  /* 0x000000ffff099224 */ /* 0x000fca00078e00f8 */
[----:B------:R0:W3:Y:S02]  /*18af0*/  @!P1 LDG.E.U16 R12, desc[UR40][R8.64] ;  /* 0x00000028080c9981 */ /* 0x0000e4000c1e1500 */
[----:B0-----:R-:W-:Y:S02]  /*18b00*/  @!P1 IMAD.MOV.U32 R9, RZ, RZ, R190 ;  /* 0x000000ffff099224 */ /* 0x001fe400078e00be */
[----:B------:R-:W3:Y:S04]  /*18b10*/  LDL R190, [R1+0x8e0] ;  /* 0x0008e00001be7983 */ /* 0x000ee80000100800 */
[----:B------:R-:W3:Y:S04]  /*18b20*/  LDL.LU R248, [R1] ;  /* 0x0000000001f87983 */ /* 0x000ee80000300800 */
[----:B------:R-:W3:Y:S01]  /*18b30*/  LDL R191, [R1+0x4e4] ;  /* 0x0004e40001bf7983 */ /* 0x000ee20000100800 */
[----:B------:R-:W-:-:S06]  /*18b40*/  PRMT R19, RZ, 0x7610, R19 ;  /* 0x00007610ff137816 */ /* 0x000fcc0000000013 */
[----:B------:R0:W3:Y:S02]  /*18b50*/  @!P1 LDG.E.U16 R19, desc[UR40][R10.64] ;  /* 0x000000280a139981 */ /* 0x0000e4000c1e1500 */
[----:B0-----:R-:W-:Y:S02]  /*18b60*/  PRMT R11, RZ, 0x7610, R11 ;  /* 0x00007610ff0b7816 */ /* 0x001fe4000000000b */
[----:B------:R-:W-:Y:S01]  /*18b70*/  PRMT R10, RZ, 0x7610, R10 ;  /* 0x00007610ff0a7816 */ /* 0x000fe2000000000a */
[----:B------:R0:W-:Y:S04]  /*18b80*/  STS.U16 [R6+UR6+0x5400], R7 ;  /* 0x0054000706007988 */ /* 0x0001e80008000406 */
[----:B------:R1:W-:Y:S01]  /*18b90*/  STS.U16 [R6+UR6+0x6c00], R195 ;  /* 0x006c00c306007988 */ /* 0x0003e20008000406 */
[----:B0-----:R-:W-:-:S02]  /*18ba0*/  PRMT R7, RZ, 0x7610, R7 ;  /* 0x00007610ff077816 */ /* 0x001fc40000000007 */
[----:B-1----:R-:W-:Y:S01]  /*18bb0*/  PRMT R195, RZ, 0x7610, R195 ;  /* 0x00007610ffc37816 */ /* 0x002fe200000000c3 */
[----:B------:R-:W-:Y:S02]  /*18bc0*/  @!P1 IMAD.MOV.U32 R8, RZ, RZ, R187 ;  /* 0x000000ffff089224 */ /* 0x000fe400078e00bb */
[----:B------:R-:W3:Y:S04]  /*18bd0*/  LDL R187, [R1+0x894] ;  /* 0x0008940001bb7983 */ /* 0x000ee80000100800 */
[----:B------:R2:W3:Y:S02]  /*18be0*/  @!P1 LDG.E.U16 R11, desc[UR40][R8.64] ;  /* 0x00000028080b9981 */ /* 0x0004e4000c1e1500 */
[----:B--2---:R-:W-:Y:S02]  /*18bf0*/  @!P1 IMAD.MOV.U32 R8, RZ, RZ, R185 ;  /* 0x000000ffff089224 */ /* 0x004fe400078e00b9 */
[----:B----4-:R-:W-:-:S02]  /*18c00*/  @!P1 IMAD.MOV.U32 R9, RZ, RZ, R186 ;  /* 0x000000ffff099224 */ /* 0x010fc400078e00ba */
[----:B------:R-:W-:Y:S01]  /*18c10*/  @!P1 IMAD.MOV.U32 R185, RZ, RZ, R0 ;  /* 0x000000ffffb99224 */ /* 0x000fe200078e0000 */
[----:B------:R-:W2:Y:S04]  /*18c20*/  LDL R186, [R1+0x898] ;  /* 0x0008980001ba7983 */ /* 0x000ea80000100800 */
[----:B------:R0:W4:Y:S02]  /*18c30*/  @!P1 LDG.E.U16 R10, desc[UR40][R8.64] ;  /* 0x00000028080a9981 */ /* 0x000124000c1e1500 */
[----:B0-----:R-:W-:Y:S02]  /*18c40*/  PRMT R9, RZ, 0x7610, R9 ;  /* 0x00007610ff097816 */ /* 0x001fe40000000009 */
[----:B------:R-:W-:-:S04]  /*18c50*/  PRMT R8, RZ, 0x7610, R8 ;  /* 0x00007610ff087816 */ /* 0x000fc80000000008 */
[----:B---3--:R0:W3:Y:S02]  /*18c60*/  @!P1 LDG.E.U16 R9, desc[UR40][R184.64] ;  /* 0x00000028b8099981 */ /* 0x0080e4000c1e1500 */
[----:B0-----:R-:W-:Y:S02]  /*18c70*/  @!P1 IMAD.MOV.U32 R184, RZ, RZ, R2 ;  /* 0x000000ffffb89224 */ /* 0x001fe400078e0002 */
[----:B------:R-:W-:-:S05]  /*18c80*/  @!P1 IMAD.MOV.U32 R185, RZ, RZ, R250 ;  /* 0x000000ffffb99224 */ /* 0x000fca00078e00fa */
[----:B------:R0:W3:Y:S04]  /*18c90*/  @!P1 LDG.E.U16 R8, desc[UR40][R184.64] ;  /* 0x00000028b8089981 */ /* 0x0000e8000c1e1500 */
[----:B------:R1:W-:Y:S01]  /*18ca0*/  STL [R1+0x980], R0 ;  /* 0x0009800001007387 */ /* 0x0003e20000100800 */
[----:B0-----:R-:W-:Y:S02]  /*18cb0*/  @!P1 IMAD.MOV.U32 R185, RZ, RZ, R252 ;  /* 0x000000ffffb99224 */ /* 0x001fe400078e00fc */
[----:B------:R-:W-:Y:S01]  /*18cc0*/  @!P1 IMAD.MOV.U32 R184, RZ, RZ, R248 ;  /* 0x000000ffffb89224 */ /* 0x000fe200078e00f8 */
[----:B-1----:R-:W3:Y:S04]  /*18cd0*/  LDL.LU R0, [R1+0x50] ;  /* 0x0000500001007983 */ /* 0x002ee80000300800 */
[----:B------:R0:W3:Y:S04]  /*18ce0*/  @!P1 LDG.E.U16 R7, desc[UR40][R184.64] ;  /* 0x00000028b8079981 */ /* 0x0000e8000c1e1500 */
[----:B------:R1:W-:Y:S01]  /*18cf0*/  STL [R1+0x984], R2 ;  /* 0x0009840201007387 */ /* 0x0003e20000100800 */
[----:B0-----:R-:W-:-:S02]  /*18d00*/  @!P1 IMAD.MOV.U32 R184, RZ, RZ, R190 ;  /* 0x000000ffffb89224 */ /* 0x001fc400078e00be */
[----:B------:R-:W-:Y:S01]  /*18d10*/  @!P1 IMAD.MOV.U32 R185, RZ, RZ, R191 ;  /* 0x000000ffffb99224 */ /* 0x000fe200078e00bf */
[----:B-1----:R-:W3:Y:S04]  /*18d20*/  LDL.LU R2, [R1+0x58] ;  /* 0x0000580001027983 */ /* 0x002ee80000300800 */
[----:B------:R0:W-:Y:S04]  /*18d30*/  STL [R1+0x988], R252 ;  /* 0x000988fc01007387 */ /* 0x0001e80000100800 */
[----:B------:R1:W3:Y:S04]  /*18d40*/  @!P1 LDG.E.U16 R195, desc[UR40][R184.64] ;  /* 0x00000028b8c39981 */ /* 0x0002e8000c1e1500 */
[----:B0-----:R-:W3:Y:S04]  /*18d50*/  LDL.LU R252, [R1+0x8c] ;  /* 0x00008c0001fc7983 */ /* 0x001ee80000300800 */
[----:B------:R-:W1:Y:S04]  /*18d60*/  LDL R184, [R1+0x4d4] ;  /* 0x0004d40001b87983 */ /* 0x000e680000100800 */
[----:B------:R-:W1:Y:S04]  /*18d70*/  LDL R185, [R1+0x8d0] ;  /* 0x0008d00001b97983 */ /* 0x000e680000100800 */
[----:B------:R0:W-:Y:S04]  /*18d80*/  STS.U16 [R6+UR6+0x7400], R193 ;  /* 0x007400c106007988 */ /* 0x0001e80008000406 */
[----:B------:R1:W-:Y:S04]  /*18d90*/  STS.U16 [R6+UR6+0x7c00], R189 ;  /* 0x007c00bd06007988 */ /* 0x0003e80008000406 */
[----:B------:R-:W4:Y:S01]  /*18da0*/  LDL R191, [R1+0x854] ;  /* 0x0008540001bf7983 */ /* 0x000f220000100800 */
[----:B0-----:R-:W-:-:S03]  /*18db0*/  PRMT R193, RZ, 0x7610, R193 ;  /* 0x00007610ffc17816 */ /* 0x001fc600000000c1 */
[----:B------:R-:W4:Y:S01]  /*18dc0*/  LDL R190, [R1+0x858] ;  /* 0x0008580001be7983 */ /* 0x000f220000100800 */
[----:B-1----:R-:W-:-:S04]  /*18dd0*/  @!P1 LOP3.LUT R185, R185, R184, RZ, 0x3c, !PT ;  /* 0x000000b8b9b99212 */ /* 0x002fc800078e3cff */
[----:B------:R-:W-:-:S04]  /*18de0*/  @!P1 LOP3.LUT R184, R185, R184, RZ, 0x3c, !PT ;  /* 0x000000b8b9b89212 */ /* 0x000fc800078e3cff */
[----:B------:R-:W-:-:S05]  /*18df0*/  @!P1 LOP3.LUT R185, R185, R184, RZ, 0x3c, !PT ;  /* 0x000000b8b9b99212 */ /* 0x000fca00078e3cff */
[----:B------:R0:W3:Y:S04]  /*18e00*/  @!P1 LDG.E.U16 R193, desc[UR40][R184.64] ;  /* 0x00000028b8c19981 */ /* 0x0000e8000c1e1500 */
[----:B------:R-:W0:Y:S04]  /*18e10*/  LDL R184, [R1+0x8b4] ;  /* 0x0008b40001b87983 */ /* 0x000e280000100800 */
[----:B------:R-:W0:Y:S01]  /*18e20*/  LDL R185, [R1+0x8b8] ;  /* 0x0008b80001b97983 */ /* 0x000e220000100800 */
[----:B------:R-:W-:Y:S02]  /*18e30*/  PRMT R189, RZ, 0x7610, R189 ;  /* 0x00007610ffbd7816 */ /* 0x000fe400000000bd */
[----:B0-----:R-:W-:-:S04]  /*18e40*/  @!P1 LOP3.LUT R185, R185, R184, RZ, 0x3c, !PT ;  /* 0x000000b8b9b99212 */ /* 0x001fc800078e3cff */
[----:B------:R-:W-:-:S04]  /*18e50*/  @!P1 LOP3.LUT R184, R185, R184, RZ, 0x3c, !PT ;  /* 0x000000b8b9b89212 */ /* 0x000fc800078e3cff */
[----:B------:R-:W-:-:S05]  /*18e60*/  @!P1 LOP3.LUT R185, R185, R184, RZ, 0x3c, !PT ;  /* 0x000000b8b9b99212 */ /* 0x000fca00078e3cff */
[----:B------:R0:W3:Y:S02]  /*18e70*/  @!P1 LDG.E.U16 R189, desc[UR40][R184.64] ;  /* 0x00000028b8bd9981 */ /* 0x0000e4000c1e1500 */
[----:B0-----:R-:W-:-:S06]  /*18e80*/  PRMT R184, RZ, 0x7610, R184 ;  /* 0x00007610ffb87816 */ /* 0x001fcc00000000b8 */
[----:B--2---:R0:W2:Y:S04]  /*18e90*/  @!P1 LDG.E.U16 R184, desc[UR40][R186.64] ;  /* 0x00000028bab89981 */ /* 0x0040a8000c1e1500 */
[----:B------:R-:W0:Y:S04]  /*18ea0*/  LDL R186, [R1+0x874] ;  /* 0x0008740001ba7983 */ /* 0x000e280000100800 */
[----:B------:R-:W0:Y:S01]  /*18eb0*/  LDL R187, [R1+0x878] ;  /* 0x0008780001bb7983 */ /* 0x000e220000100800 */
[----:B------:R-:W-:Y:S02]  /*18ec0*/  PRMT R185, RZ, 0x7610, R185 ;  /* 0x00007610ffb97816 */ /* 0x000fe400000000b9 */
[----:B0-----:R-:W-:-:S04]  /*18ed0*/  @!P1 LOP3.LUT R187, R187, R186, RZ, 0x3c, !PT ;  /* 0x000000babbbb9212 */ /* 0x001fc800078e3cff */
[----:B------:R-:W-:-:S04]  /*18ee0*/  @!P1 LOP3.LUT R186, R187, R186, RZ, 0x3c, !PT ;  /* 0x000000babbba9212 */ /* 0x000fc800078e3cff */
[----:B------:R-:W-:-:S05]  /*18ef0*/  @!P1 LOP3.LUT R187, R187, R186, RZ, 0x3c, !PT ;  /* 0x000000babbbb9212 */ /* 0x000fca00078e3cff */
[----:B------:R0:W2:Y:S02]  /*18f00*/  @!P1 LDG.E.U16 R185, desc[UR40][R186.64] ;  /* 0x00000028bab99981 */ /* 0x0000a4000c1e1500 */
[----:B0-----:R-:W-:-:S06]  /*18f10*/  PRMT R186, RZ, 0x7610, R186 ;  /* 0x00007610ffba7816 */ /* 0x001fcc00000000ba */
[----:B----4-:R0:W4:Y:S04]  /*18f20*/  @!P1 LDG.E.U16 R186, desc[UR40][R190.64] ;  /* 0x00000028beba9981 */ /* 0x010128000c1e1500 */
[----:B------:R-:W0:Y:S04]  /*18f30*/  LDL R190, [R1+0x834] ;  /* 0x0008340001be7983 */ /* 0x000e280000100800 */
[----:B------:R-:W0:Y:S01]  /*18f40*/  LDL R191, [R1+0x838] ;  /* 0x0008380001bf7983 */ /* 0x000e220000100800 */
[----:B------:R-:W-:Y:S02]  /*18f50*/  PRMT R187, RZ, 0x7610, R187 ;  /* 0x00007610ffbb7816 */ /* 0x000fe400000000bb */
[----:B0-----:R-:W-:-:S04]  /*18f60*/  @!P1 LOP3.LUT R191, R191, R190, RZ, 0x3c, !PT ;  /* 0x000000bebfbf9212 */ /* 0x001fc800078e3cff */
[----:B------:R-:W-:-:S04]  /*18f70*/  @!P1 LOP3.LUT R190, R191, R190, RZ, 0x3c, !PT ;  /* 0x000000bebfbe9212 */ /* 0x000fc800078e3cff */
[----:B------:R-:W-:-:S05]  /*18f80*/  @!P1 LOP3.LUT R191, R191, R190, RZ, 0x3c, !PT ;  /* 0x000000bebfbf9212 */ /* 0x000fca00078e3cff */
[----:B------:R0:W4:Y:S04]  /*18f90*/  @!P1 LDG.E.U16 R187, desc[UR40][R190.64] ;  /* 0x00000028bebb9981 */ /* 0x000128000c1e1500 */
        /* <DEDUP_REMOVED lines=8> */
[----:B------:R-:W0:Y:S04]  /*19020*/  LDL R191, [R1+0x7f8] ;  /* 0x0007f80001bf7983 */ /* 0x000e280000100800 */
[----:B------:R1:W-:Y:S02]  /*19030*/  STS.U16 [R6+UR6+0x7800], R192 ;  /* 0x007800c006007988 */ /* 0x0003e40008000406 */
[----:B-1----:R-:W-:-:S02]  /*19040*/  PRMT R192, RZ, 0x7610, R192 ;  /* 0x00007610ffc07816 */ /* 0x002fc400000000c0 */
        /* <DEDUP_REMOVED lines=94> */
[----:B------:R1:W-:Y:S04]  /*19630*/  STS.U16 [R6+UR6+0x11400], R212 ;  /* 0x011400d406007988 */ /* 0x0003e80008000406 */
[----:B------:R3:W-:Y:S01]  /*19640*/  STS.U16 [R6+UR6+0x15000], R233 ;  /* 0x015000e906007988 */ /* 0x0007e20008000406 */
[----:B-1----:R-:W-:Y:S01]  /*19650*/  PRMT R212, RZ, 0x7610, R212 ;  /* 0x00007610ffd47816 */ /* 0x002fe200000000d4 */
[----:B---3--:R-:W-:-:S02]  /*19660*/  IMAD.MOV.U32 R233, RZ, RZ, R5 ;  /* 0x000000ffffe97224 */ /* 0x008fc400078e0005 */
[----:B------:R-:W3:Y:S01]  /*19670*/  LDL.LU R5, [R1+0x9d4] ;  /* 0x0009d40001057983 */ /* 0x000ee20000300800 */
        /* <DEDUP_REMOVED lines=9> */
[----:B--2---:R-:W-:-:S02]  /*19710*/  IMAD.MOV.U32 R235, RZ, RZ, R4 ;  /* 0x000000ffffeb7224 */ /* 0x004fc400078e0004 */
[----:B------:R-:W2:Y:S01]  /*19720*/  LDL.LU R4, [R1+0x9d0] ;  /* 0x0009d00001047983 */ /* 0x000ea20000300800 */
        /* <DEDUP_REMOVED lines=8> */
[----:B-1----:R-:W-:-:S03]  /*197b0*/  PRMT R215, RZ, 0x7610, R215 ;  /* 0x00007610ffd77816 */ /* 0x002fc600000000d7 */
[----:B---3--:R-:W3:Y:S01]  /*197c0*/  LDL.LU R236, [R1+0xc] ;  /* 0x00000c0001ec7983 */ /* 0x008ee20000300800 */
[----:B0-----:R-:W-:-:S04]  /*197d0*/  @!P1 LOP3.LUT R191, R191, R190, RZ, 0x3c, !PT ;  /* 0x000000bebfbf9212 */ /* 0x001fc800078e3cff */
[----:B------:R-:W-:-:S04]  /*197e0*/  @!P1 LOP3.LUT R190, R191, R190, RZ, 0x3c, !PT ;  /* 0x000000bebfbe9212 */ /* 0x000fc800078e3cff */
[----:B------:R-:W-:-:S05]  /*197f0*/  @!P1 LOP3.LUT R191, R191, R190, RZ, 0x3c, !PT ;  /* 0x000000bebfbf9212 */ /* 0x000fca00078e3cff */
[----:B------:R0:W3:Y:S04]  /*19800*/  @!P1 LDG.E.U16 R215, desc[UR40][R190.64] ;  /* 0x00000028bed79981 */ /* 0x0000e8000c1e1500 */
        /* <DEDUP_REMOVED lines=15> */
[----:B-1----:R-:W-:-:S03]  /*19900*/  PRMT R217, RZ, 0x7610, R217 ;  /* 0x00007610ffd97816 */ /* 0x002fc600000000d9 */
[----:B----4-:R-:W4:Y:S01]  /*19910*/  LDL.LU R239, [R1+0x14] ;  /* 0x0000140001ef7983 */ /* 0x010f220000300800 */
        /* <DEDUP_REMOVED lines=20> */
[----:B----4-:R-:W-:-:S02]  /*19a60*/  IMAD.MOV.U32 R243, RZ, RZ, R249 ;  /* 0x000000fffff37224 */ /* 0x010fc400078e00f9 */
[----:B------:R-:W4:Y:S01]  /*19a70*/  LDL.LU R249, [R1+0x9c4] ;  /* 0x0009c40001f97983 */ /* 0x000f220000300800 */
        /* <DEDUP_REMOVED lines=14> */
[----:B------:R0:W2:Y:S04]  /*19b60*/  @!P1 LDG.E.U16 R221, desc[UR40][R190.64] ;  /* 0x00000028bedd9981 */ /* 0x0000a8000c1e1500 */
        /* <DEDUP_REMOVED lines=26> */
[----:B--2---:R-:W2:Y:S01]  /*19d10*/  LDL.LU R244, [R1+0x34] ;  /* 0x0000340001f47983 */ /* 0x004ea20000300800 */
[----:B0-----:R-:W-:-:S04]  /*19d20*/  @!P1 LOP3.LUT R191, R191, R190, RZ, 0x3c, !PT ;  /* 0x000000bebfbf9212 */ /* 0x001fc800078e3cff */
[----:B------:R-:W-:-:S04]  /*19d30*/  @!P1 LOP3.LUT R190, R191, R190, RZ, 0x3c, !PT ;  /* 0x000000bebfbe9212 */ /* 0x000fc800078e3cff */
[----:B------:R-:W-:-:S05]  /*19d40*/  @!P1 LOP3.LUT R191, R191, R190, RZ, 0x3c, !PT ;  /* 0x000000bebfbf9212 */ /* 0x000fca00078e3cff */
[----:B------:R0:W3:Y:S04]  /*19d50*/  @!P1 LDG.E.U16 R226, desc[UR40][R190.64] ;  /* 0x00000028bee29981 */ /* 0x0000e8000c1e1500 */
[----:B------:R-:W0:Y:S04]  /*19d60*/  LDL R190, [R1+0x514] ;  /* 0x0005140001be7983 */ /* 0x000e280000100800 */
[----:B------:R-:W0:Y:S04]  /*19d70*/  LDL R191, [R1+0x518] ;  /* 0x0005180001bf7983 */ /* 0x000e280000100800 */
[----:B------:R1:W-:Y:S04]  /*19d80*/  STS.U16 [R6+UR6+0x14000], R227 ;  /* 0x014000e306007988 */ /* 0x0003e80008000406 */
[----:B------:R-:W-:Y:S01]  /*19d90*/  STS.U16 [R6+UR6+0x14400], R229 ;  /* 0x014400e506007988 */ /* 0x000fe20008000406 */
[----:B-1----:R-:W-:-:S03]  /*19da0*/  PRMT R227, RZ, 0x7610, R227 ;  /* 0x00007610ffe37816 */ /* 0x002fc600000000e3 */
[----:B------:R-:W-:Y:S04]  /*19db0*/  STS.U16 [R6+UR6+0x14800], R230 ;  /* 0x014800e606007988 */ /* 0x000fe80008000406 */
[----:B------:R-:W-:Y:S04]  /*19dc0*/  STS.U16 [R6+UR6+0x14c00], R232 ;  /* 0x014c00e806007988 */ /* 0x000fe80008000406 */
[----:B------:R-:W-:Y:S04]  /*19dd0*/  STS.U16 [R6+UR6+0x17c00], R242 ;  /* 0x017c00f206007988 */ /* 0x000fe80008000406 */
[----:B------:R1:W-:Y:S04]  /*19de0*/  STL [R1+0x98c], R6 ;  /* 0x00098c0601007387 */ /* 0x0003e80000100800 */
[----:B-1----:R-:W4:Y:S04]  /*19df0*/  LDL.LU R6, [R1+0x94] ;  /* 0x0000940001067983 */ /* 0x002f280000300800 */
[----:B------:R-:W2:Y:S01]  /*19e00*/  LDL.LU R242, [R1+0x10] ;  /* 0x0000100001f27983 */ /* 0x000ea20000300800 */
[----:B0-----:R-:W-:-:S04]  /*19e10*/  @!P1 LOP3.LUT R191, R191, R190, RZ, 0x3c, !PT ;  /* 0x000000bebfbf9212 */ /* 0x001fc800078e3cff */
[----:B------:R-:W-:-:S04]  /*19e20*/  @!P1 LOP3.LUT R190, R191, R190, RZ, 0x3c, !PT ;  /* 0x000000bebfbe9212 */ /* 0x000fc800078e3cff */
[----:B------:R-:W-:-:S05]  /*19e30*/  @!P1 LOP3.LUT R191, R191, R190, RZ, 0x3c, !PT ;  /* 0x000000bebfbf9212 */ /* 0x000fca00078e3cff */
[----:B------:R0:W3:Y:S04]  /*19e40*/  @!P1 LDG.E.U16 R227, desc[UR40][R190.64] ;  /* 0x00000028bee39981 */ /* 0x0000e8000c1e1500 */
[----:B------:R-:W0:Y:S04]  /*19e50*/  LDL R190, [R1+0x4f4] ;  /* 0x0004f40001be7983 */ /* 0x000e280000100800 */
[----:B------:R-:W0:Y:S01]  /*19e60*/  LDL R191, [R1+0x4f8] ;  /* 0x0004f80001bf7983 */ /* 0x000e220000100800 */
[----:B------:R-:W-:-:S03]  /*19e70*/  PRMT R229, RZ, 0x7610, R229 ;  /* 0x00007610ffe57816 */ /* 0x000fc600000000e5 */
[----:B------:R1:W-:Y:S04]  /*19e80*/  STS.U16 [R5+UR6+0x100], R240 ;  /* 0x000100f005007988 */ /* 0x0003e80008000406 */
[----:B-1----:R-:W2:Y:S01]  /*19e90*/  LDL.LU R240, [R1+0x18] ;  /* 0x0000180001f07983 */ /* 0x002ea20000300800 */
        /* <DEDUP_REMOVED lines=10> */
[----:B------:R0:W2:Y:S04]  /*19f40*/  @!P1 LDG.E.U16 R230, desc[UR40][R190.64] ;  /* 0x00000028bee69981 */ /* 0x0000a8000c1e1500 */
[----:B------:R-:W0:Y:S04]  /*19f50*/  LDL R190, [R1+0x394] ;  /* 0x0003940001be7983 */ /* 0x000e280000100800 */
[----:B------:R-:W0:Y:S01]  /*19f60*/  LDL R191, [R1+0x398] ;  /* 0x0003980001bf7983 */ /* 0x000e220000100800 */
[----:B------:R-:W-:-:S03]  /*19f70*/  PRMT R232, RZ, 0x7610, R232 ;  /* 0x00007610ffe87816 */ /* 0x000fc600000000e8 */
[----:B------:R1:W-:Y:S04]  /*19f80*/  STS.U16 [R5+UR6+0x500], R237 ;  /* 0x000500ed05007988 */ /* 0x0003e80008000406 */
[----:B------:R3:W-:Y:S04]  /*19f90*/  STS.U16 [R5+UR6+0x900], R234 ;  /* 0x000900ea05007988 */ /* 0x0007e80008000406 */
[----:B-1----:R-:W4:Y:S04]  /*19fa0*/  LDL R237, [R1+0x318] ;  /* 0x0003180001ed7983 */ /* 0x002f280000100800 */
[----:B---3--:R-:W3:Y:S01]  /*19fb0*/  LDL.LU R234, [R1+0x4c] ;  /* 0x00004c0001ea7983 */ /* 0x008ee20000300800 */
[----:B0-----:R-:W-:-:S04]  /*19fc0*/  @!P1 LOP3.LUT R191, R191, R190, RZ, 0x3c, !PT ;  /* 0x000000bebfbf9212 */ /* 0x001fc800078e3cff */
[----:B------:R-:W-:-:S04]  /*19fd0*/  @!P1 LOP3.LUT R190, R191, R190, RZ, 0x3c, !PT ;  /* 0x000000bebfbe9212 */ /* 0x000fc800078e3cff */
[----:B------:R-:W-:-:S05]  /*19fe0*/  @!P1 LOP3.LUT R191, R191, R190, RZ, 0x3c, !PT ;  /* 0x000000bebfbf9212 */ /* 0x000fca00078e3cff */
[----:B------:R0:W3:Y:S04]  /*19ff0*/  @!P1 LDG.E.U16 R232, desc[UR40][R190.64] ;  /* 0x00000028bee89981 */ /* 0x0000e8000c1e1500 */
[----:B------:R-:W0:Y:S04]  /*1a000*/  LDL R190, [R1+0x374] ;  /* 0x0003740001be7983 */ /* 0x000e280000100800 */
[----:B------:R-:W0:Y:S04]  /*1a010*/  LDL R191, [R1+0x378] ;  /* 0x0003780001bf7983 */ /* 0x000e280000100800 */
[----:B------:R1:W-:Y:S02]  /*1a020*/  STS.U16 [R5+UR6+0xd00], R231 ;  /* 0x000d00e705007988 */ /* 0x0003e40008000406 */
[----:B-1----:R-:W-:-:S02]  /*1a030*/  PRMT R231, RZ, 0x7610, R231 ;  /* 0x00007610ffe77816 */ /* 0x002fc400000000e7 */
        /* <DEDUP_REMOVED lines=20> */
[----:B------:R-:W3:Y:S04]  /*1a180*/  LDL R191, [R1+0x314] ;  /* 0x0003140001bf7983 */ /* 0x000ee80000100800 */
[----:B------:R0:W-:Y:S04]  /*1a190*/  STS.U16 [R5+UR6+0x5900], R176 ;  /* 0x005900b005007988 */ /* 0x0001e80008000406 */
[----:B------:R1:W-:Y:S04]  /*1a1a0*/  STS.U16 [R5+UR6+0x5d00], R175 ;  /* 0x005d00af05007988 */ /* 0x0003e80008000406 */
[----:B0-----:R-:W3:Y:S04]  /*1a1b0*/  LDL R176, [R1+0x8dc] ;  /* 0x0008dc0001b07983 */ /* 0x001ee80000100800 */
[----:B-1----:R-:W3:Y:S04]  /*1a1c0*/  LDL R175, [R1+0x4e0] ;  /* 0x0004e00001af7983 */ /* 0x002ee80000100800 */
[----:B------:R0:W-:Y:S04]  /*1a1d0*/  STS.U16 [R5+UR6+0x5100], R178 ;  /* 0x005100b205007988 */ /* 0x0001e80008000406 */
[----:B------:R1:W-:Y:S04]  /*1a1e0*/  STS.U16 [R5+UR6+0x5500], R177 ;  /* 0x005500b105007988 */ /* 0x0003e80008000406 */
[----:B0-----:R-:W3:Y:S04]  /*1a1f0*/  LDL R178, [R1+0x8cc] ;  /* 0x0008cc0001b27983 */ /* 0x001ee80000100800 */
[----:B-1----:R-:W3:Y:S01]  /*1a200*/  LDL R177, [R1+0x4d0] ;  /* 0x0004d00001b17983 */ /* 0x002ee20000100800 */
[----:B----4-:R-:W-:-:S03]  /*1a210*/  @!P1 IMAD.MOV.U32 R190, RZ, RZ, R237 ;  /* 0x000000ffffbe9224 */ /* 0x010fc600078e00ed */
[----:B------:R0:W-:Y:S04]  /*1a220*/  STS.U16 [R5+UR6+0x1900], R222 ;  /* 0x001900de05007988 */ /* 0x0001e80008000406 */
[----:B------:R1:W-:Y:S04]  /*1a230*/  STS.U16 [R5+UR6+0x4900], R180 ;  /* 0x004900b405007988 */ /* 0x0003e80008000406 */
[----:B------:R4:W-:Y:S01]  /*1a240*/  STS.U16 [R5+UR6+0x4d00], R179 ;  /* 0x004d00b305007988 */ /* 0x0009e20008000406 */
[----:B0-----:R-:W-:-:S03]  /*1a250*/  PRMT R222, RZ, 0x7610, R222 ;  /* 0x00007610ffde7816 */ /* 0x001fc600000000de */
[----:B------:R0:W-:Y:S04]  /*1a260*/  STS.U16 [R5+UR6+0x4100], R182 ;  /* 0x004100b605007988 */ /* 0x0001e80008000406 */
[----:B-1----:R-:W3:Y:S04]  /*1a270*/  LDL R180, [R1+0x8b0] ;  /* 0x0008b00001b47983 */ /* 0x002ee80000100800 */
[----:B----4-:R-:W4:Y:S04]  /*1a280*/  LDL R179, [R1+0x8ac] ;  /* 0x0008ac0001b37983 */ /* 0x010f280000100800 */
[----:B------:R1:W-:Y:S04]  /*1a290*/  STS.U16 [R5+UR6+0x4500], R181 ;  /* 0x004500b505007988 */ /* 0x0003e80008000406 */
[----:B------:R2:W-:Y:S04]  /*1a2a0*/  STS.U16 [R5+UR6+0x3d00], R183 ;  /* 0x003d00b705007988 */ /* 0x0005e80008000406 */
[----:B0-----:R-:W4:Y:S04]  /*1a2b0*/  LDL R182, [R1+0x890] ;  /* 0x0008900001b67983 */ /* 0x001f280000100800 */
[----:B-1----:R-:W4:Y:S04]  /*1a2c0*/  LDL R181, [R1+0x88c] ;  /* 0x00088c0001b57983 */ /* 0x002f280000100800 */
[----:B--2---:R-:W2:Y:S04]  /*1a2d0*/  LDL R183, [R1+0x86c] ;  /* 0x00086c0001b77983 */ /* 0x004ea80000100800 */
[----:B------:R-:W4:Y:S04]  /*1a2e0*/  LDL R237, [R1+0x850] ;  /* 0x0008500001ed7983 */ /* 0x000f280000100800 */
[----:B------:R-:W-:Y:S04]  /*1a2f0*/  STS.U16 [R5+UR6+0x1d00], R219 ;  /* 0x001d00db05007988 */ /* 0x000fe80008000406 */
        /* <DEDUP_REMOVED lines=50> */
[----:B---3--:R-:W3:Y:S04]  /*1a620*/  @!P1 LDG.E.U16 R222, desc[UR40][R190.64] ;  /* 0x00000028bede9981 */ /* 0x008ee8000c1e1500 */
[----:B------:R-:W3:Y:S04]  /*1a630*/  LDL R190, [R1+0x870] ;  /* 0x0008700001be7983 */ /* 0x000ee80000100800 */
[----:B------:R-:W3:Y:S04]  /*1a640*/  LDL R191, [R1+0x84c] ;  /* 0x00084c0001bf7983 */ /* 0x000ee80000100800 */
[----:B------:R0:W-:Y:S04]  /*1a650*/  STL [R1+0x990], R5 ;  /* 0x0009900501007387 */ /* 0x0001e80000100800 */
[----:B------:R1:W-:Y:S04]  /*1a660*/  STS.U16 [R4+UR6+0x10a00], R232 ;  /* 0x010a00e804007988 */ /* 0x0003e80008000406 */
[----:B0-----:R-:W3:Y:S04]  /*1a670*/  LDL.LU R5, [R1+0x70] ;  /* 0x0000700001057983 */ /* 0x001ee80000300800 */
[----:B------:R-:W3:Y:S04]  /*1a680*/  LDL.LU R227, [R1+0x54] ;  /* 0x0000540001e37983 */ /* 0x000ee80000300800 */
[----:B------:R-:W3:Y:S04]  /*1a690*/  LDL.LU R229, [R1+0x30] ;  /* 0x0000300001e57983 */ /* 0x000ee80000300800 */
[----:B------:R-:W3:Y:S04]  /*1a6a0*/  LDL.LU R230, [R1+0xb4] ;  /* 0x0000b40001e67983 */ /* 0x000ee80000300800 */
[----:B-1----:R-:W3:Y:S04]  /*1a6b0*/  LDL.LU R232, [R1+0x38] ;  /* 0x0000380001e87983 */ /* 0x002ee80000300800 */
[----:B------:R0:W-:Y:S04]  /*1a6c0*/  STS.U16 [R4+UR6+0x10e00], R231 ;  /* 0x010e00e704007988 */ /* 0x0001e80008000406 */
[----:B0-----:R-:W3:Y:S04]  /*1a6d0*/  LDL.LU R231, [R1+0x74] ;  /* 0x0000740001e77983 */ /* 0x001ee80000300800 */
[----:B------:R-:W3:Y:S04]  /*1a6e0*/  LDL R13, [R1+0x82c] ;  /* 0x00082c00010d7983 */ /* 0x000ee80000100800 */
        /* <DEDUP_REMOVED lines=14> */
[----:B------:R-:W3:Y:S01]  /*1a7d0*/  LDL R158, [R1+0x74c] ;  /* 0x00074c00019e7983 */ /* 0x000ee20000100800 */
[----:B------:R-:W-:Y:S01]  /*1a7e0*/  PRMT R197, RZ, 0x7610, R197 ;  /* 0x00007610ffc57816 */ /* 0x000fe200000000c5 */
[----:B------:R-:W-:-:S02]  /*1a7f0*/  @!P1 IMAD.MOV.U32 R8, RZ, RZ, R176 ;  /* 0x000000ffff089224 */ /* 0x000fc400078e00b0 */
[----:B------:R-:W-:Y:S01]  /*1a800*/  @!P1 IMAD.MOV.U32 R9, RZ, RZ, R175 ;  /* 0x000000ffff099224 */ /* 0x000fe200078e00af */
[----:B------:R0:W-:Y:S04]  /*1a810*/  STS.U16 [R4+UR6+0x200], R195 ;  /* 0x000200c304007988 */ /* 0x0001e80008000406 */
[----:B------:R1:W3:Y:S04]  /*1a820*/  @!P1 LDG.E.U16 R197, desc[UR40][R8.64] ;  /* 0x0000002808c59981 */ /* 0x0002e8000c1e1500 */
[----:B------:R4:W-:Y:S01]  /*1a830*/  STS.U16 [R4+UR6+0x600], R193 ;  /* 0x000600c104007988 */ /* 0x0009e20008000406 */
[----:B0-----:R-:W-:-:S03]  /*1a840*/  PRMT R195, RZ, 0x7610, R195 ;  /* 0x00007610ffc37816 */ /* 0x001fc600000000c3 */
[----:B------:R0:W-:Y:S01]  /*1a850*/  STS.U16 [R4+UR6+0xa00], R189 ;  /* 0x000a00bd04007988 */ /* 0x0001e20008000406 */
[----:B-1----:R-:W-:Y:S02]  /*1a860*/  @!P1 IMAD.MOV.U32 R8, RZ, RZ, R178 ;  /* 0x000000ffff089224 */ /* 0x002fe400078e00b2 */
[----:B------:R-:W-:Y:S01]  /*1a870*/  @!P1 IMAD.MOV.U32 R9, RZ, RZ, R177 ;  /* 0x000000ffff099224 */ /* 0x000fe200078e00b1 */
[----:B------:R-:W-:Y:S01]  /*1a880*/  PRMT R7, RZ, 0x7610, R7 ;  /* 0x00007610ff077816 */ /* 0x000fe20000000007 */
[----:B--2---:R-:W-:Y:S01]  /*1a890*/  @!P1 IMAD.MOV.U32 R11, RZ, RZ, R183 ;  /* 0x000000ffff0b9224 */ /* 0x004fe200078e00b7 */
[----:B----4-:R-:W-:Y:S01]  /*1a8a0*/  PRMT R193, RZ, 0x7610, R193 ;  /* 0x00007610ffc17816 */ /* 0x010fe200000000c1 */
[----:B------:R-:W2:Y:S04]  /*1a8b0*/  LDL R155, [R1+0x70c] ;  /* 0x00070c00019b7983 */ /* 0x000ea80000100800 */
[----:B------:R1:W4:Y:S01]  /*1a8c0*/  @!P1 LDG.E.U16 R195, desc[UR40][R8.64] ;  /* 0x0000002808c39981 */ /* 0x000322000c1e1500 */
[----:B0-----:R-:W-:-:S03]  /*1a8d0*/  PRMT R189, RZ, 0x7610, R189 ;  /* 0x00007610ffbd7816 */ /* 0x001fc600000000bd */
[----:B------:R-:W4:Y:S04]  /*1a8e0*/  LDL R157, [R1+0x6cc] ;  /* 0x0006cc00019d7983 */ /* 0x000f280000100800 */
[----:B------:R-:W4:Y:S01]  /*1a8f0*/  LDL R156, [R1+0x6d0] ;  /* 0x0006d000019c7983 */ /* 0x000f220000100800 */
[----:B-1----:R-:W-:Y:S02]  /*1a900*/  @!P1 IMAD.MOV.U32 R8, RZ, RZ, R180 ;  /* 0x000000ffff089224 */ /* 0x002fe400078e00b4 */
[----:B------:R-:W-:Y:S01]  /*1a910*/  @!P1 IMAD.MOV.U32 R9, RZ, RZ, R179 ;  /* 0x000000ffff099224 */ /* 0x000fe200078e00b3 */
[----:B------:R-:W4:Y:S04]  /*1a920*/  LDL R159, [R1+0x68c] ;  /* 0x00068c00019f7983 */ /* 0x000f280000100800 */
[----:B------:R0:W4:Y:S04]  /*1a930*/  @!P1 LDG.E.U16 R193, desc[UR40][R8.64] ;  /* 0x0000002808c19981 */ /* 0x000128000c1e1500 */
[----:B------:R-:W4:Y:S04]  /*1a940*/  LDL R161, [R1+0x64c] ;  /* 0x00064c0001a17983 */ /* 0x000f280000100800 */
[----:B------:R-:W4:Y:S01]  /*1a950*/  LDL R160, [R1+0x650] ;  /* 0x0006500001a07983 */ /* 0x000f220000100800 */
[----:B0-----:R-:W-:-:S02]  /*1a960*/  @!P1 IMAD.MOV.U32 R8, RZ, RZ, R182 ;  /* 0x000000ffff089224 */ /* 0x001fc400078e00b6 */
[----:B------:R-:W-:Y:S01]  /*1a970*/  @!P1 IMAD.MOV.U32 R9, RZ, RZ, R181 ;  /* 0x000000ffff099224 */ /* 0x000fe200078e00b5 */
[----:B------:R-:W4:Y:S04]  /*1a980*/  LDL R163, [R1+0x60c] ;  /* 0x00060c0001a37983 */ /* 0x000f280000100800 */
[----:B------:R0:W4:Y:S04]  /*1a990*/  @!P1 LDG.E.U16 R189, desc[UR40][R8.64] ;  /* 0x0000002808bd9981 */ /* 0x000128000c1e1500 */
[----:B------:R-:W4:Y:S04]  /*1a9a0*/  LDL R162, [R1+0x610] ;  /* 0x0006100001a27983 */ /* 0x000f280000100800 */
[----:B------:R-:W4:Y:S01]  /*1a9b0*/  LDL R167, [R1+0x5cc] ;  /* 0x0005cc0001a77983 */ /* 0x000f220000100800 */
[----:B0-----:R-:W-:-:S02]  /*1a9c0*/  PRMT R8, RZ, 0x7610, R8 ;  /* 0x00007610ff087816 */ /* 0x001fc40000000008 */
[----:B------:R-:W-:Y:S01]  /*1a9d0*/  PRMT R9, RZ, 0x7610, R9 ;  /* 0x00007610ff097816 */ /* 0x000fe20000000009 */
[----:B------:R-:W4:Y:S04]  /*1a9e0*/  LDL R166, [R1+0x5d0] ;  /* 0x0005d00001a67983 */ /* 0x000f280000100800 */
        /* <DEDUP_REMOVED lines=16> */
[----:B------:R0:W-:Y:S04]  /*1aaf0*/  STS.U16 [R4+UR6+0xe00], R184 ;  /* 0x000e00b804007988 */ /* 0x0001e80008000406 */
[----:B------:R1:W-:Y:S04]  /*1ab00*/  STS.U16 [R4+UR6+0x1200], R185 ;  /* 0x001200b904007988 */ /* 0x0003e80008000406 */
[----:B------:R-:W4:Y:S04]  /*1ab10*/  LDL R183, [R1+0x2ac] ;  /* 0x0002ac0001b77983 */ /* 0x000f280000100800 */
[----:B0-----:R-:W4:Y:S04]  /*1ab20*/  LDL R184, [R1+0x2b8] ;  /* 0x0002b80001b87983 */ /* 0x001f280000100800 */
[----:B-1----:R-:W4:Y:S04]  /*1ab30*/  LDL R185, [R1+0x2b4] ;  /* 0x0002b40001b97983 */ /* 0x002f280000100800 */
[----:B------:R-:W4:Y:S01]  /*1ab40*/  LDL R182, [R1+0x2b0] ;  /* 0x0002b00001b67983 */ /* 0x000f220000100800 */
[----:B---3--:R-:W-:-:S03]  /*1ab50*/  @!P1 IMAD.MOV.U32 R10, RZ, RZ, R190 ;  /* 0x000000ffff0a9224 */ /* 0x008fc600078e00be */
[----:B------:R0:W-:Y:S04]  /*1ab60*/  STS.U16 [R4+UR6+0x1600], R186 ;  /* 0x001600ba04007988 */ /* 0x0001e80008000406 */
[----:B------:R1:W3:Y:S04]  /*1ab70*/  @!P1 LDG.E.U16 R7, desc[UR40][R10.64] ;  /* 0x000000280a079981 */ /* 0x0002e8000c1e1500 */
[----:B------:R1:W-:Y:S04]  /*1ab80*/  STS.U16 [R4+UR6+0x1a00], R187 ;  /* 0x001a00bb04007988 */ /* 0x0003e80008000406 */
[----:B0-----:R-:W3:Y:S01]  /*1ab90*/  LDL R186, [R1+0x290] ;  /* 0x0002900001ba7983 */ /* 0x001ee20000100800 */
[----:B-1----:R-:W-:-:S02]  /*1aba0*/  @!P1 IMAD.MOV.U32 R10, RZ, RZ, R237 ;  /* 0x000000ffff0a9224 */ /* 0x002fc400078e00ed */
[----:B------:R-:W-:Y:S01]  /*1abb0*/  @!P1 IMAD.MOV.U32 R11, RZ, RZ, R191 ;  /* 0x000000ffff0b9224 */ /* 0x000fe200078e00bf */
[----:B------:R-:W3:Y:S04]  /*1abc0*/  LDL R190, [R1+0x250] ;  /* 0x0002500001be7983 */ /* 0x000ee80000100800 */
[----:B------:R0:W3:Y:S04]  /*1abd0*/  @!P1 LDG.E.U16 R8, desc[UR40][R10.64] ;  /* 0x000000280a089981 */ /* 0x0000e8000c1e1500 */
[----:B------:R-:W3:Y:S04]  /*1abe0*/  LDL R187, [R1+0x28c] ;  /* 0x00028c0001bb7983 */ /* 0x000ee80000100800 */
[----:B------:R-:W3:Y:S01]  /*1abf0*/  LDL R191, [R1+0x24c] ;  /* 0x00024c0001bf7983 */ /* 0x000ee20000100800 */
[----:B0-----:R-:W-:-:S02]  /*1ac00*/  PRMT R10, RZ, 0x7610, R10 ;  /* 0x00007610ff0a7816 */ /* 0x001fc4000000000a */
[----:B------:R-:W-:Y:S01]  /*1ac10*/  PRMT R11, RZ, 0x7610, R11 ;  /* 0x00007610ff0b7816 */ /* 0x000fe2000000000b */
[----:B------:R-:W3:Y:S04]  /*1ac20*/  LDL R237, [R1+0x230] ;  /* 0x0002300001ed7983 */ /* 0x000ee80000100800 */
[----:B------:R0:W3:Y:S02]  /*1ac30*/  @!P1 LDG.E.U16 R9, desc[UR40][R12.64] ;  /* 0x000000280c099981 */ /* 0x0000e4000c1e1500 */
[----:B0-----:R-:W-:Y:S02]  /*1ac40*/  @!P1 IMAD.MOV.U32 R12, RZ, RZ, R20 ;  /* 0x000000ffff0c9224 */ /* 0x001fe400078e0014 */
[----:B------:R-:W-:Y:S01]  /*1ac50*/  @!P1 IMAD.MOV.U32 R13, RZ, RZ, R21 ;  /* 0x000000ffff0d9224 */ /* 0x000fe200078e0015 */
[----:B------:R-:W2:Y:S04]  /*1ac60*/  LDL R20, [R1+0x730] ;  /* 0x0007300001147983 */ /* 0x000ea80000100800 */
[----:B------:R0:W3:Y:S04]  /*1ac70*/  @!P1 LDG.E.U16 R10, desc[UR40][R12.64] ;  /* 0x000000280c0a9981 */ /* 0x0000e8000c1e1500 */
[----:B------:R1:W3:Y:S04]  /*1ac80*/  @!P1 LDG.E.U16 R11, desc[UR40][R14.64] ;  /* 0x000000280e0b9981 */ /* 0x0002e8000c1e1500 */
[----:B------:R-:W2:Y:S01]  /*1ac90*/  LDL R21, [R1+0x72c] ;  /* 0x00072c0001157983 */ /* 0x000ea20000100800 */
[----:B0-----:R-:W-:Y:S01]  /*1aca0*/  PRMT R12, RZ, 0x7610, R12 ;  /* 0x00007610ff0c7816 */ /* 0x001fe2000000000c */
[----:B-1----:R-:W-:-:S02]  /*1acb0*/  @!P1 IMAD.MOV.U32 R14, RZ, RZ, R22 ;  /* 0x000000ffff0e9224 */ /* 0x002fc400078e0016 */
[----:B------:R-:W-:Y:S01]  /*1acc0*/  @!P1 IMAD.MOV.U32 R15, RZ, RZ, R154 ;  /* 0x000000ffff0f9224 */ /* 0x000fe200078e009a */
[----:B------:R-:W-:Y:S01]  /*1acd0*/  PRMT R13, RZ, 0x7610, R13 ;  /* 0x00007610ff0d7816 */ /* 0x000fe2000000000d */
[----:B------:R-:W4:Y:S04]  /*1ace0*/  LDL R154, [R1+0x710] ;  /* 0x00071000019a7983 */ /* 0x000f280000100800 */
[----:B------:R0:W3:Y:S04]  /*1acf0*/  @!P1 LDG.E.U16 R12, desc[UR40][R14.64] ;  /* 0x000000280e0c9981 */ /* 0x0000e8000c1e1500 */
[----:B------:R1:W3:Y:S04]  /*1ad00*/  @!P1 LDG.E.U16 R13, desc[UR40][R16.64] ;  /* 0x00000028100d9981 */ /* 0x0002e8000c1e1500 */
[----:B------:R-:W3:Y:S01]  /*1ad10*/  LDL R22, [R1+0x6f0] ;  /* 0x0006f00001167983 */ /* 0x000ee20000100800 */
[----:B0-----:R-:W-:Y:S01]  /*1ad20*/  PRMT R15, RZ, 0x7610, R15 ;  /* 0x00007610ff0f7816 */ /* 0x001fe2000000000f */
[----:B-1----:R-:W-:-:S05]  /*1ad30*/  @!P1 IMAD.MOV.U32 R16, RZ, RZ, R23 ;  /* 0x000000ffff109224 */ /* 0x002fca00078e0017 */
[----:B------:R0:W3:Y:S01]  /*1ad40*/  @!P1 LDG.E.U16 R15, desc[UR40][R18.64] ;  /* 0x00000028120f9981 */ /* 0x0000e2000c1e1500 */
[----:B------:R-:W-:-:S03]  /*1ad50*/  @!P1 IMAD.MOV.U32 R17, RZ, RZ, R152 ;  /* 0x000000ffff119224 */ /* 0x000fc600078e0098 */
[----:B------:R-:W3:Y:S04]  /*1ad60*/  LDL R23, [R1+0x6ec] ;  /* 0x0006ec0001177983 */ /* 0x000ee80000100800 */
[----:B------:R-:W3:Y:S01]  /*1ad70*/  LDL R152, [R1+0x6b0] ;  /* 0x0006b00001987983 */ /* 0x000ee20000100800 */
[----:B0-----:R-:W-:Y:S02]  /*1ad80*/  @!P1 IMAD.MOV.U32 R18, RZ, RZ, R153 ;  /* 0x000000ffff129224 */ /* 0x001fe400078e0099 */
[----:B------:R-:W-:Y:S01]  /*1ad90*/  @!P1 IMAD.MOV.U32 R19, RZ, RZ, R158 ;  /* 0x000000ffff139224 */ /* 0x000fe200078e009e */
[----:B------:R-:W3:Y:S04]  /*1ada0*/  LDL R153, [R1+0x6ac] ;  /* 0x0006ac0001997983 */ /* 0x000ee80000100800 */
[----:B------:R-:W3:Y:S01]  /*1adb0*/  LDL R158, [R1+0x690] ;  /* 0x00069000019e7983 */ /* 0x000ee20000100800 */
[----:B------:R-:W-:-:S06]  /*1adc0*/  PRMT R14, RZ, 0x7610, R14 ;  /* 0x00007610ff0e7816 */ /* 0x000fcc000000000e */
[----:B------:R0:W3:Y:S02]  /*1add0*/  @!P1 LDG.E.U16 R14, desc[UR40][R16.64] ;  /* 0x00000028100e9981 */ /* 0x0000e4000c1e1500 */
[----:B0-----:R-:W-:Y:S02]  /*1ade0*/  PRMT R16, RZ, 0x7610, R16 ;  /* 0x00007610ff107816 */ /* 0x001fe40000000010 */
[----:B------:R-:W-:-:S04]  /*1adf0*/  PRMT R17, RZ, 0x7610, R17 ;  /* 0x00007610ff117816 */ /* 0x000fc80000000011 */
[----:B------:R0:W3:Y:S02]  /*1ae00*/  @!P1 LDG.E.U16 R16, desc[UR40][R18.64] ;  /* 0x0000002812109981 */ /* 0x0000e4000c1e1500 */
[----:B0-----:R-:W-:Y:S02]  /*1ae10*/  PRMT R18, RZ, 0x7610, R18 ;  /* 0x00007610ff127816 */ /* 0x001fe40000000012 */
[----:B------:R-:W-:Y:S01]  /*1ae20*/  PRMT R19, RZ, 0x7610, R19 ;  /* 0x00007610ff137816 */ /* 0x000fe20000000013 */
[----:B--2---:R4:W2:Y:S02]  /*1ae30*/  @!P1 LDG.E.U16 R17, desc[UR40][R20.64] ;  /* 0x0000002814119981 */ /* 0x0048a4000c1e1500 */
[----:B----4-:R-:W-:Y:S02]  /*1ae40*/  @!P1 IMAD.MOV.U32 R20, RZ, RZ, R154 ;  /* 0x000000ffff149224 */ /* 0x010fe400078e009a */
[----:B------:R-:W-:Y:S01]  /*1ae50*/  @!P1 IMAD.MOV.U32 R21, RZ, RZ, R155 ;  /* 0x000000ffff159224 */ /* 0x000fe200078e009b */
[----:B------:R-:W4:Y:S04]  /*1ae60*/  LDL R154, [R1+0x670] ;  /* 0x00067000019a7983 */ /* 0x000f280000100800 */
[----:B------:R-:W4:Y:S04]  /*1ae70*/  LDL R155, [R1+0x66c] ;  /* 0x00066c00019b7983 */ /* 0x000f280000100800 */
[----:B------:R0:W2:Y:S02]  /*1ae80*/  @!P1 LDG.E.U16 R18, desc[UR40][R20.64] ;  /* 0x0000002814129981 */ /* 0x0000a4000c1e1500 */
[----:B0-----:R-:W-:-:S02]  /*1ae90*/  PRMT R21, RZ, 0x7610, R21 ;  /* 0x00007610ff157816 */ /* 0x001fc40000000015 */
[----:B---3--:R0:W3:Y:S04]  /*1aea0*/  @!P1 LDG.E.U16 R19, desc[UR40][R22.64] ;  /* 0x0000002816139981 */ /* 0x0080e8000c1e1500 */
[----:B------:R1:W3:Y:S01]  /*1aeb0*/  @!P1 LDG.E.U16 R21, desc[UR40][R152.64] ;  /* 0x0000002898159981 */ /* 0x0002e2000c1e1500 */
[----:B0-----:R-:W-:Y:S02]  /*1aec0*/  @!P1 IMAD.MOV.U32 R22, RZ, RZ, R156 ;  /* 0x000000ffff169224 */ /* 0x001fe400078e009c */
[----:B------:R-:W-:Y:S01]  /*1aed0*/  @!P1 IMAD.MOV.U32 R23, RZ, RZ, R157 ;  /* 0x000000ffff179224 */ /* 0x000fe200078e009d */
[----:B------:R-:W2:Y:S04]  /*1aee0*/  LDL R156, [R1+0x630] ;  /* 0x00063000019c7983 */ /* 0x000ea80000100800 */
[----:B------:R-:W2:Y:S01]  /*1aef0*/  LDL R157, [R1+0x62c] ;  /* 0x00062c00019d7983 */ /* 0x000ea20000100800 */
[----:B-1----:R-:W-:-:S02]  /*1af00*/  @!P1 IMAD.MOV.U32 R152, RZ, RZ, R158 ;  /* 0x000000ffff989224 */ /* 0x002fc400078e009e */
        /* <DEDUP_REMOVED lines=10> */
[----:B----4-:R0:W4:Y:S02]  /*1afb0*/  @!P1 LDG.E.U16 R23, desc[UR40][R154.64] ;  /* 0x000000289a179981 */ /* 0x010124000c1e1500 */
[----:B0-----:R-:W-:Y:S02]  /*1afc0*/  @!P1 IMAD.MOV.U32 R154, RZ, RZ, R160 ;  /* 0x000000ffff9a9224 */ /* 0x001fe400078e00a0 */
[----:B------:R-:W-:Y:S01]  /*1afd0*/  @!P1 IMAD.MOV.U32 R155, RZ, RZ, R161 ;  /* 0x000000ffff9b9224 */ /* 0x000fe200078e00a1 */
[----:B------:R-:W4:Y:S04]  /*1afe0*/  LDL R160, [R1+0x5b0] ;  /* 0x0005b00001a07983 */ /* 0x000f280000100800 */
[----:B------:R-:W4:Y:S04]  /*1aff0*/  LDL R161, [R1+0x5ac] ;  /* 0x0005ac0001a17983 */ /* 0x000f280000100800 */
[----:B------:R0:W4:Y:S02]  /*1b000*/  @!P1 LDG.E.U16 R152, desc[UR40][R154.64] ;  /* 0x000000289a989981 */ /* 0x000124000c1e1500 */
[----:B0-----:R-:W-:-:S02]  /*1b010*/  PRMT R155, RZ, 0x7610, R155 ;  /* 0x00007610ff9b7816 */ /* 0x001fc4000000009b */
[----:B--2---:R0:W2:Y:S04]  /*1b020*/  @!P1 LDG.E.U16 R153, desc[UR40][R156.64] ;  /* 0x000000289c999981 */ /* 0x0040a8000c1e1500 */
[----:B---3--:R1:W3:Y:S01]  /*1b030*/  @!P1 LDG.E.U16 R155, desc[UR40][R158.64] ;  /* 0x000000289e9b9981 */ /* 0x0082e2000c1e1500 */
[----:B0-----:R-:W-:Y:S02]  /*1b040*/  @!P1 IMAD.MOV.U32 R156, RZ, RZ, R162 ;  /* 0x000000ffff9c9224 */ /* 0x001fe400078e00a2 */
[----:B------:R-:W-:Y:S01]  /*1b050*/  @!P1 IMAD.MOV.U32 R157, RZ, RZ, R163 ;  /* 0x000000ffff9d9224 */ /* 0x000fe200078e00a3 */
[----:B------:R-:W2:Y:S04]  /*1b060*/  LDL R162, [R1+0x570] ;  /* 0x0005700001a27983 */ /* 0x000ea80000100800 */
[----:B------:R-:W2:Y:S01]  /*1b070*/  LDL R163, [R1+0x56c] ;  /* 0x00056c0001a37983 */ /* 0x000ea20000100800 */
[----:B-1----:R-:W-:-:S03]  /*1b080*/  @!P1 IMAD.MOV.U32 R159, RZ, RZ, R167 ;  /* 0x000000ffff9f9224 */ /* 0x002fc600078e00a7 */
[----:B------:R-:W3:Y:S01]  /*1b090*/  LDL R167, [R1+0x550] ;  /* 0x0005500001a77983 */ /* 0x000ee20000100800 */
[----:B------:R-:W-:-:S06]  /*1b0a0*/  PRMT R154, RZ, 0x7610, R154 ;  /* 0x00007610ff9a7816 */ /* 0x000fcc000000009a */
[----:B------:R0:W3:Y:S01]  /*1b0b0*/  @!P1 LDG.E.U16 R154, desc[UR40][R156.64] ;  /* 0x000000289c9a9981 */ /* 0x0000e2000c1e1500 */
[----:B------:R-:W-:-:S03]  /*1b0c0*/  @!P1 IMAD.MOV.U32 R158, RZ, RZ, R166 ;  /* 0x000000ffff9e9224 */ /* 0x000fc600078e00a6 */
[----:B------:R-:W3:Y:S01]  /*1b0d0*/  LDL R166, [R1+0x4f0] ;  /* 0x0004f00001a67983 */ /* 0x000ee20000100800 */
[----:B0-----:R-:W-:Y:S02]  /*1b0e0*/  PRMT R157, RZ, 0x7610, R157 ;  /* 0x00007610ff9d7816 */ /* 0x001fe4000000009d */
[----:B------:R-:W-:-:S06]  /*1b0f0*/  PRMT R156, RZ, 0x7610, R156 ;  /* 0x00007610ff9c7816 */ /* 0x000fcc000000009c */
[----:B------:R0:W3:Y:S02]  /*1b100*/  @!P1 LDG.E.U16 R156, desc[UR40][R158.64] ;  /* 0x000000289e9c9981 */ /* 0x0000e4000c1e1500 */
[----:B0-----:R-:W-:Y:S02]  /*1b110*/  PRMT R159, RZ, 0x7610, R159 ;  /* 0x00007610ff9f7816 */ /* 0x001fe4000000009f */
[----:B----4-:R0:W4:Y:S02]  /*1b120*/  @!P1 LDG.E.U16 R157, desc[UR40][R160.64] ;  /* 0x00000028a09d9981 */ /* 0x010124000c1e1500 */
[----:B0-----:R-:W-:Y:S02]  /*1b130*/  @!P1 IMAD.MOV.U32 R160, RZ, RZ, R164 ;  /* 0x000000ffffa09224 */ /* 0x001fe400078e00a4 */
[----:B------:R-:W-:Y:S01]  /*1b140*/  @!P1 IMAD.MOV.U32 R161, RZ, RZ, R165 ;  /* 0x000000ffffa19224 */ /* 0x000fe200078e00a5 */
[----:B------:R-:W4:Y:S04]  /*1b150*/  LDL R164, [R1+0x530] ;  /* 0x0005300001a47983 */ /* 0x000f280000100800 */
[----:B------:R-:W4:Y:S04]  /*1b160*/  LDL R165, [R1+0x52c] ;  /* 0x00052c0001a57983 */ /* 0x000f280000100800 */
[----:B--2---:R3:W2:Y:S02]  /*1b170*/  @!P1 LDG.E.U16 R159, desc[UR40][R162.64] ;  /* 0x00000028a29f9981 */ /* 0x0046a4000c1e1500 */
[----:B---3--:R-:W-:-:S02]  /*1b180*/  @!P1 IMAD.MOV.U32 R162, RZ, RZ, R167 ;  /* 0x000000ffffa29224 */ /* 0x008fc400078e00a7 */
[----:B------:R-:W3:Y:S01]  /*1b190*/  LDL R167, [R1+0x4ec] ;  /* 0x0004ec0001a77983 */ /* 0x000ee20000100800 */
[----:B------:R-:W-:-:S06]  /*1b1a0*/  PRMT R158, RZ, 0x7610, R158 ;  /* 0x00007610ff9e7816 */ /* 0x000fcc000000009e */
[----:B------:R0:W2:Y:S01]  /*1b1b0*/  @!P1 LDG.E.U16 R158, desc[UR40][R160.64] ;  /* 0x00000028a09e9981 */ /* 0x0000a2000c1e1500 */
[----:B------:R-:W-:-:S03]  /*1b1c0*/  @!P1 IMAD.MOV.U32 R163, RZ, RZ, R168 ;  /* 0x000000ffffa39224 */ /* 0x000fc600078e00a8 */
[----:B------:R-:W2:Y:S01]  /*1b1d0*/  LDL R168, [R1+0x390] ;  /* 0x0003900001a87983 */ /* 0x000ea20000100800 */
[----:B0-----:R-:W-:Y:S02]  /*1b1e0*/  PRMT R161, RZ, 0x7610, R161 ;  /* 0x00007610ffa17816 */ /* 0x001fe400000000a1 */
[----:B------:R-:W-:-:S06]  /*1b1f0*/  PRMT R160, RZ, 0x7610, R160 ;  /* 0x00007610ffa07816 */ /* 0x000fcc00000000a0 */
[----:B------:R0:W2:Y:S02]  /*1b200*/  @!P1 LDG.E.U16 R160, desc[UR40][R162.64] ;  /* 0x00000028a2a09981 */ /* 0x0000a4000c1e1500 */
[----:B0-----:R-:W-:Y:S02]  /*1b210*/  PRMT R163, RZ, 0x7610, R163 ;  /* 0x00007610ffa37816 */ /* 0x001fe400000000a3 */
[----:B----4-:R0:W4:Y:S02]  /*1b220*/  @!P1 LDG.E.U16 R161, desc[UR40][R164.64] ;  /* 0x00000028a4a19981 */ /* 0x010124000c1e1500 */
[----:B0-----:R-:W-:Y:S02]  /*1b230*/  @!P1 IMAD.MOV.U32 R164, RZ, RZ, R172 ;  /* 0x000000ffffa49224 */ /* 0x001fe400078e00ac */
[----:B------:R-:W-:Y:S01]  /*1b240*/  @!P1 IMAD.MOV.U32 R165, RZ, RZ, R173 ;  /* 0x000000ffffa59224 */ /* 0x000fe200078e00ad */
[----:B------:R-:W4:Y:S04]  /*1b250*/  LDL R172, [R1+0x370] ;  /* 0x0003700001ac7983 */ /* 0x000f280000100800 */
[----:B------:R-:W4:Y:S04]  /*1b260*/  LDL R173, [R1+0x36c] ;  /* 0x00036c0001ad7983 */ /* 0x000f280000100800 */
[----:B---3--:R0:W3:Y:S02]  /*1b270*/  @!P1 LDG.E.U16 R163, desc[UR40][R166.64] ;  /* 0x00000028a6a39981 */ /* 0x0080e4000c1e1500 */
[----:B0-----:R-:W-:-:S02]  /*1b280*/  @!P1 IMAD.MOV.U32 R166, RZ, RZ, R170 ;  /* 0x000000ffffa69224 */ /* 0x001fc400078e00aa */
[----:B------:R-:W-:Y:S01]  /*1b290*/  @!P1 IMAD.MOV.U32 R167, RZ, RZ, R171 ;  /* 0x000000ffffa79224 */ /* 0x000fe200078e00ab */
[----:B------:R-:W3:Y:S04]  /*1b2a0*/  LDL R170, [R1+0x350] ;  /* 0x0003500001aa7983 */ /* 0x000ee80000100800 */
[----:B------:R-:W3:Y:S01]  /*1b2b0*/  LDL R171, [R1+0x34c] ;  /* 0x00034c0001ab7983 */ /* 0x000ee20000100800 */
[----:B------:R-:W-:-:S06]  /*1b2c0*/  PRMT R162, RZ, 0x7610, R162 ;  /* 0x00007610ffa27816 */ /* 0x000fcc00000000a2 */
[----:B------:R0:W3:Y:S02]  /*1b2d0*/  @!P1 LDG.E.U16 R162, desc[UR40][R164.64] ;  /* 0x00000028a4a29981 */ /* 0x0000e4000c1e1500 */
[----:B0-----:R-:W-:Y:S02]  /*1b2e0*/  PRMT R165, RZ, 0x7610, R165 ;  /* 0x00007610ffa57816 */ /* 0x001fe400000000a5 */
[----:B------:R-:W-:-:S04]  /*1b2f0*/  PRMT R164, RZ, 0x7610, R164 ;  /* 0x00007610ffa47816 */ /* 0x000fc800000000a4 */
[----:B--2---:R-:W2:Y:S04]  /*1b300*/  @!P1 LDG.E.U16 R165, desc[UR40][R168.64] ;  /* 0x00000028a8a59981 */ /* 0x004ea8000c1e1500 */
[----:B------:R0:W2:Y:S02]  /*1b310*/  @!P1 LDG.E.U16 R164, desc[UR40][R166.64] ;  /* 0x00000028a6a49981 */ /* 0x0000a4000c1e1500 */
[----:B0-----:R-:W-:Y:S01]  /*1b320*/  PRMT R167, RZ, 0x7610, R167 ;  /* 0x00007610ffa77816 */ /* 0x001fe200000000a7 */
[----:B----4-:R-:W-:Y:S02]  /*1b330*/  @!P1 IMAD.MOV.U32 R168, RZ, RZ, R172 ;  /* 0x000000ffffa89224 */ /* 0x010fe400078e00ac */
[----:B------:R-:W4:Y:S01]  /*1b340*/  LDL R172, [R1+0x310] ;  /* 0x0003100001ac7983 */ /* 0x000f220000100800 */
[----:B------:R-:W-:-:S03]  /*1b350*/  @!P1 IMAD.MOV.U32 R169, RZ, RZ, R173 ;  /* 0x000000ffffa99224 */ /* 0x000fc600078e00ad */
[----:B------:R-:W4:Y:S04]  /*1b360*/  LDL R173, [R1+0x30c] ;  /* 0x00030c0001ad7983 */ /* 0x000f280000100800 */
[----:B---3--:R0:W3:Y:S02]  /*1b370*/  @!P1 LDG.E.U16 R167, desc[UR40][R170.64] ;  /* 0x00000028aaa79981 */ /* 0x0080e4000c1e1500 */
[----:B0-----:R-:W-:Y:S02]  /*1b380*/  @!P1 IMAD.MOV.U32 R170, RZ, RZ, R176 ;  /* 0x000000ffffaa9224 */ /* 0x001fe400078e00b0 */
[----:B------:R-:W-:Y:S01]  /*1b390*/  @!P1 IMAD.MOV.U32 R171, RZ, RZ, R177 ;  /* 0x000000ffffab9224 */ /* 0x000fe200078e00b1 */
[----:B------:R-:W2:Y:S04]  /*1b3a0*/  LDL R176, [R1+0x2d0] ;  /* 0x0002d00001b07983 */ /* 0x000ea80000100800 */
[----:B------:R-:W2:Y:S01]  /*1b3b0*/  LDL R177, [R1+0x2cc] ;  /* 0x0002cc0001b17983 */ /* 0x000ea20000100800 */
[----:B------:R-:W-:-:S06]  /*1b3c0*/  PRMT R166, RZ, 0x7610, R166 ;  /* 0x00007610ffa67816 */ /* 0x000fcc00000000a6 */
[----:B------:R0:W3:Y:S02]  /*1b3d0*/  @!P1 LDG.E.U16 R166, desc[UR40][R168.64] ;  /* 0x00000028a8a69981 */ /* 0x0000e4000c1e1500 */
[----:B0-----:R-:W-:Y:S02]  /*1b3e0*/  PRMT R168, RZ, 0x7610, R168 ;  /* 0x00007610ffa87816 */ /* 0x001fe400000000a8 */
[----:B------:R-:W-:-:S04]  /*1b3f0*/  PRMT R169, RZ, 0x7610, R169 ;  /* 0x00007610ffa97816 */ /* 0x000fc800000000a9 */
[----:B------:R0:W3:Y:S02]  /*1b400*/  @!P1 LDG.E.U16 R168, desc[UR40][R170.64] ;  /* 0x00000028aaa89981 */ /* 0x0000e4000c1e1500 */
[----:B0-----:R-:W-:Y:S02]  /*1b410*/  PRMT R171, RZ, 0x7610, R171 ;  /* 0x00007610ffab7816 */ /* 0x001fe400000000ab */
[----:B------:R-:W-:-:S04]  /*1b420*/  PRMT R170, RZ, 0x7610, R170 ;  /* 0x00007610ffaa7816 */ /* 0x000fc800000000aa */
[----:B------:R0:W3:Y:S02]  /*1b430*/  @!P1 LDG.E.U16 R171, desc[UR40][R174.64] ;  /* 0x00000028aeab9981 */ /* 0x0000e4000c1e1500 */
[----:B0-----:R-:W-:Y:S02]  /*1b440*/  @!P1 IMAD.MOV.U32 R174, RZ, RZ, R178 ;  /* 0x000000ffffae9224 */ /* 0x001fe400078e00b2 */
[----:B------:R-:W-:Y:S01]  /*1b450*/  @!P1 IMAD.MOV.U32 R175, RZ, RZ, R179 ;  /* 0x000000ffffaf9224 */ /* 0x000fe200078e00b3 */
[----:B------:R-:W3:Y:S04]  /*1b460*/  LDL R178, [R1+0x298] ;  /* 0x0002980001b27983 */ /* 0x000ee80000100800 */
[----:B------:R-:W3:Y:S04]  /*1b470*/  LDL R179, [R1+0x294] ;  /* 0x0002940001b37983 */ /* 0x000ee80000100800 */
[----:B----4-:R0:W4:Y:S02]  /*1b480*/  @!P1 LDG.E.U16 R169, desc[UR40][R172.64] ;  /* 0x00000028aca99981 */ /* 0x010124000c1e1500 */
[----:B0-----:R-:W-:-:S02]  /*1b490*/  @!P1 IMAD.MOV.U32 R172, RZ, RZ, R180 ;  /* 0x000000ffffac9224 */ /* 0x001fc400078e00b4 */
[----:B------:R-:W-:Y:S01]  /*1b4a0*/  @!P1 IMAD.MOV.U32 R173, RZ, RZ, R181 ;  /* 0x000000ffffad9224 */ /* 0x000fe200078e00b5 */
[----:B------:R-:W4:Y:S04]  /*1b4b0*/  LDL R180, [R1+0x278] ;  /* 0x0002780001b47983 */ /* 0x000f280000100800 */
[----:B------:R0:W4:Y:S04]  /*1b4c0*/  @!P1 LDG.E.U16 R170, desc[UR40][R172.64] ;  /* 0x00000028acaa9981 */ /* 0x000128000c1e1500 */
[----:B------:R-:W4:Y:S01]  /*1b4d0*/  LDL R181, [R1+0x274] ;  /* 0x0002740001b57983 */ /* 0x000f220000100800 */
[----:B0-----:R-:W-:-:S06]  /*1b4e0*/  PRMT R173, RZ, 0x7610, R173 ;  /* 0x00007610ffad7816 */ /* 0x001fcc00000000ad */
[----:B--2---:R0:W2:Y:S02]  /*1b4f0*/  @!P1 LDG.E.U16 R173, desc[UR40][R176.64] ;  /* 0x00000028b0ad9981 */ /* 0x0040a4000c1e1500 */
[----:B0-----:R-:W-:Y:S02]  /*1b500*/  @!P1 IMAD.MOV.U32 R176, RZ, RZ, R184 ;  /* 0x000000ffffb09224 */ /* 0x001fe400078e00b8 */
[----:B------:R-:W-:Y:S01]  /*1b510*/  @!P1 IMAD.MOV.U32 R177, RZ, RZ, R185 ;  /* 0x000000ffffb19224 */ /* 0x000fe200078e00b9 */
[----:B------:R-:W2:Y:S04]  /*1b520*/  LDL R184, [R1+0x270] ;  /* 0x0002700001b87983 */ /* 0x000ea80000100800 */
[----:B------:R-:W2:Y:S01]  /*1b530*/  LDL R185, [R1+0x26c] ;  /* 0x00026c0001b97983 */ /* 0x000ea20000100800 */
[----:B------:R-:W-:-:S06]  /*1b540*/  PRMT R172, RZ, 0x7610, R172 ;  /* 0x00007610ffac7816 */ /* 0x000fcc00000000ac */
[----:B------:R0:W2:Y:S02]  /*1b550*/  @!P1 LDG.E.U16 R172, desc[UR40][R174.64] ;  /* 0x00000028aeac9981 */ /* 0x0000a4000c1e1500 */
[----:B0-----:R-:W-:Y:S02]  /*1b560*/  PRMT R174, RZ, 0x7610, R174 ;  /* 0x00007610ffae7816 */ /* 0x001fe400000000ae */
[----:B------:R-:W-:-:S04]  /*1b570*/  PRMT R175, RZ, 0x7610, R175 ;  /* 0x00007610ffaf7816 */ /* 0x000fc800000000af */
[----:B------:R0:W2:Y:S02]  /*1b580*/  @!P1 LDG.E.U16 R174, desc[UR40][R176.64] ;  /* 0x00000028b0ae9981 */ /* 0x0000a4000c1e1500 */
[----:B0-----:R-:W-:Y:S02]  /*1b590*/  @!P1 IMAD.MOV.U32 R176, RZ, RZ, R182 ;  /* 0x000000ffffb09224 */ /* 0x001fe400078e00b6 */
[----:B------:R-:W-:Y:S01]  /*1b5a0*/  @!P1 IMAD.MOV.U32 R177, RZ, RZ, R183 ;  /* 0x000000ffffb19224 */ /* 0x000fe200078e00b7 */
[----:B------:R-:W2:Y:S04]  /*1b5b0*/  LDL R182, [R1+0x258] ;  /* 0x0002580001b67983 */ /* 0x000ea80000100800 */
[----:B------:R0:W2:Y:S04]  /*1b5c0*/  @!P1 LDG.E.U16 R175, desc[UR40][R176.64] ;  /* 0x00000028b0af9981 */ /* 0x0000a8000c1e1500 */
[----:B------:R-:W2:Y:S01]  /*1b5d0*/  LDL R183, [R1+0x254] ;  /* 0x0002540001b77983 */ /* 0x000ea20000100800 */
[----:B0-----:R-:W-:-:S02]  /*1b5e0*/  PRMT R176, RZ, 0x7610, R176 ;  /* 0x00007610ffb07816 */ /* 0x001fc400000000b0 */
[----:B------:R-:W-:-:S04]  /*1b5f0*/  PRMT R177, RZ, 0x7610, R177 ;  /* 0x00007610ffb17816 */ /* 0x000fc800000000b1 */
[----:B---3--:R0:W3:Y:S02]  /*1b600*/  @!P1 LDG.E.U16 R176, desc[UR40][R178.64] ;  /* 0x00000028b2b09981 */ /* 0x0080e4000c1e1500 */
[----:B0-----:R-:W-:Y:S02]  /*1b610*/  @!P1 IMAD.MOV.U32 R178, RZ, RZ, R186 ;  /* 0x000000ffffb29224 */ /* 0x001fe400078e00ba */
[----:B------:R-:W-:Y:S01]  /*1b620*/  @!P1 IMAD.MOV.U32 R179, RZ, RZ, R187 ;  /* 0x000000ffffb39224 */ /* 0x000fe200078e00bb */
[----:B------:R-:W3:Y:S04]  /*1b630*/  LDL R186, [R1+0x218] ;  /* 0x0002180001ba7983 */ /* 0x000ee80000100800 */
[----:B------:R0:W3:Y:S04]  /*1b640*/  @!P1 LDG.E.U16 R177, desc[UR40][R178.64] ;  /* 0x00000028b2b19981 */ /* 0x0000e8000c1e1500 */
[----:B------:R-:W3:Y:S01]  /*1b650*/  LDL R187, [R1+0x214] ;  /* 0x0002140001bb7983 */ /* 0x000ee20000100800 */
[----:B0-----:R-:W-:-:S06]  /*1b660*/  PRMT R178, RZ, 0x7610, R178 ;  /* 0x00007610ffb27816 */ /* 0x001fcc00000000b2 */
[----:B----4-:R2:W4:Y:S02]  /*1b670*/  @!P1 LDG.E.U16 R178, desc[UR40][R180.64] ;  /* 0x00000028b4b29981 */ /* 0x010524000c1e1500 */
[----:B--2---:R-:W-:Y:S02]  /*1b680*/  @!P1 IMAD.MOV.U32 R180, RZ, RZ, R184 ;  /* 0x000000ffffb49224 */ /* 0x004fe400078e00b8 */
[----:B------:R-:W2:Y:S01]  /*1b690*/  LDL R184, [R1+0x238] ;  /* 0x0002380001b87983 */ /* 0x000ea20000100800 */
[----:B------:R-:W-:-:S03]  /*1b6a0*/  @!P1 IMAD.MOV.U32 R181, RZ, RZ, R185 ;  /* 0x000000ffffb59224 */ /* 0x000fc600078e00b9 */
[----:B------:R-:W2:Y:S01]  /*1b6b0*/  LDL R185, [R1+0x234] ;  /* 0x0002340001b97983 */ /* 0x000ea20000100800 */
[----:B------:R-:W-:-:S06]  /*1b6c0*/  PRMT R179, RZ, 0x7610, R179 ;  /* 0x00007610ffb37816 */ /* 0x000fcc00000000b3 */
[----:B------:R0:W4:Y:S02]  /*1b6d0*/  @!P1 LDG.E.U16 R179, desc[UR40][R180.64] ;  /* 0x00000028b4b39981 */ /* 0x000124000c1e1500 */
[----:B0-----:R-:W-:Y:S02]  /*1b6e0*/  PRMT R180, RZ, 0x7610, R180 ;  /* 0x00007610ffb47816 */ /* 0x001fe400000000b4 */
[----:B------:R-:W-:-:S04]  /*1b6f0*/  PRMT R181, RZ, 0x7610, R181 ;  /* 0x00007610ffb57816 */ /* 0x000fc800000000b5 */
[----:B------:R0:W4:Y:S02]  /*1b700*/  @!P1 LDG.E.U16 R180, desc[UR40][R182.64] ;  /* 0x00000028b6b49981 */ /* 0x000124000c1e1500 */
[----:B0-----:R-:W-:Y:S02]  /*1b710*/  @!P1 IMAD.MOV.U32 R182, RZ, RZ, R190 ;  /* 0x000000ffffb69224 */ /* 0x001fe400078e00be */
[----:B------:R-:W-:Y:S01]  /*1b720*/  @!P1 IMAD.MOV.U32 R183, RZ, RZ, R191 ;  /* 0x000000ffffb79224 */ /* 0x000fe200078e00bf */
[----:B------:R0:W-:Y:S04]  /*1b730*/  STS.U16 [R4+UR6+0x11200], R228 ;  /* 0x011200e404007988 */ /* 0x0001e80008000406 */
[----:B------:R1:W4:Y:S04]  /*1b740*/  @!P1 LDG.E.U16 R181, desc[UR40][R182.64] ;  /* 0x00000028b6b59981 */ /* 0x000328000c1e1500 */
[----:B------:R-:W4:Y:S04]  /*1b750*/  LDL R191, [R1+0x1f4] ;  /* 0x0001f40001bf7983 */ /* 0x000f280000100800 */
[----:B0-----:R-:W4:Y:S01]  /*1b760*/  LDL R228, [R1+0x210] ;  /* 0x0002100001e47983 */ /* 0x001f220000100800 */
[----:B-1----:R-:W-:-:S03]  /*1b770*/  PRMT R182, RZ, 0x7610, R182 ;  /* 0x00007610ffb67816 */ /* 0x002fc600000000b6 */
[----:B------:R-:W4:Y:S04]  /*1b780*/  LDL R190, [R1+0x1f8] ;  /* 0x0001f80001be7983 */ /* 0x000f280000100800 */
[----:B--2---:R0:W2:Y:S04]  /*1b790*/  @!P1 LDG.E.U16 R182, desc[UR40][R184.64] ;  /* 0x00000028b8b69981 */ /* 0x0040a8000c1e1500 */
[----:B------:R-:W3:Y:S01]  /*1b7a0*/  LDL R185, [R1+0x22c] ;  /* 0x00022c0001b97983 */ /* 0x000ee20000100800 */
[----:B------:R-:W-:Y:S01]  /*1b7b0*/  PRMT R183, RZ, 0x7610, R183 ;  /* 0x00007610ffb77816 */ /* 0x000fe200000000b7 */
[----:B0-----:R-:W-:-:S02]  /*1b7c0*/  @!P1 IMAD.MOV.U32 R184, RZ, RZ, R237 ;  /* 0x000000ffffb89224 */ /* 0x001fc400078e00ed */
[----:B------:R0:W-:Y:S04]  /*1b7d0*/  STS.U16 [R4+UR6+0x7a00], R226 ;  /* 0x007a00e204007988 */ /* 0x0001e80008000406 */
[----:B------:R-:W2:Y:S04]  /*1b7e0*/  LDL R237, [R1+0x1d8] ;  /* 0x0001d80001ed7983 */ /* 0x000ea80000100800 */
[----:B0-----:R-:W2:Y:S04]  /*1b7f0*/  LDL R226, [R1+0x1f0] ;  /* 0x0001f00001e27983 */ /* 0x001ea80000100800 */
[----:B---3--:R0:W3:Y:S02]  /*1b800*/  @!P1 LDG.E.U16 R183, desc[UR40][R184.64] ;  /* 0x00000028b8b79981 */ /* 0x0080e4000c1e1500 */
[----:B0-----:R-:W-:-:S06]  /*1b810*/  PRMT R184, RZ, 0x7610, R184 ;  /* 0x00007610ffb87816 */ /* 0x001fcc00000000b8 */
[----:B------:R4:W3:Y:S04]  /*1b820*/  @!P1 LDG.E.U16 R184, desc[UR40][R186.64] ;  /* 0x00000028bab89981 */ /* 0x0008e8000c1e1500 */
[----:B------:R-:W2:Y:S01]  /*1b830*/  LDL R187, [R1+0x20c] ;  /* 0x00020c0001bb7983 */ /* 0x000ea20000100800 */
[----:B------:R-:W-:Y:S01]  /*1b840*/  PRMT R185, RZ, 0x7610, R185 ;  /* 0x00007610ffb97816 */ /* 0x000fe200000000b9 */
[----:B----4-:R-:W-:Y:S02]  /*1b850*/  @!P1 IMAD.MOV.U32 R186, RZ, RZ, R228 ;  /* 0x000000ffffba9224 */ /* 0x010fe400078e00e4 */
[----:B------:R0:W-:Y:S04]  /*1b860*/  STS.U16 [R4+UR6+0x1e00], R188 ;  /* 0x001e00bc04007988 */ /* 0x0001e80008000406 */
[----:B------:R-:W4:Y:S04]  /*1b870*/  LDL R228, [R1+0x1d0] ;  /* 0x0001d00001e47983 */ /* 0x000f280000100800 */
[----:B--2---:R1:W2:Y:S02]  /*1b880*/  @!P1 LDG.E.U16 R185, desc[UR40][R186.64] ;  /* 0x00000028bab99981 */ /* 0x0042a4000c1e1500 */
[----:B-1----:R-:W-:-:S06]  /*1b890*/  PRMT R186, RZ, 0x7610, R186 ;  /* 0x00007610ffba7816 */ /* 0x002fcc00000000ba */
[----:B------:R1:W3:Y:S04]  /*1b8a0*/  @!P1 LDG.E.U16 R186, desc[UR40][R190.64] ;  /* 0x00000028beba9981 */ /* 0x0002e8000c1e1500 */
[----:B------:R-:W4:Y:S01]  /*1b8b0*/  LDL R191, [R1+0x1ec] ;  /* 0x0001ec0001bf7983 */ /* 0x000f220000100800 */
[----:B------:R-:W-:Y:S01]  /*1b8c0*/  PRMT R187, RZ, 0x7610, R187 ;  /* 0x00007610ffbb7816 */ /* 0x000fe200000000bb */
[----:B-1----:R-:W-:Y:S01]  /*1b8d0*/  @!P1 IMAD.MOV.U32 R190, RZ, RZ, R226 ;  /* 0x000000ffffbe9224 */ /* 0x002fe200078e00e2 */
[----:B0-----:R-:W-:Y:S01]  /*1b8e0*/  PRMT R188, RZ, 0x7610, R188 ;  /* 0x00007610ffbc7816 */ /* 0x001fe200000000bc */
[----:B------:R0:W-:Y:S04]  /*1b8f0*/  STS.U16 [R4+UR6+0x2200], R192 ;  /* 0x002200c004007988 */ /* 0x0001e80008000406 */
[----:B------:R-:W2:Y:S04]  /*1b900*/  LDL R226, [R1+0x1b8] ;  /* 0x0001b80001e27983 */ /* 0x000ea80000100800 */
[----:B----4-:R1:W4:Y:S04]  /*1b910*/  @!P1 LDG.E.U16 R187, desc[UR40][R190.64] ;  /* 0x00000028bebb9981 */ /* 0x010328000c1e1500 */
[----:B------:R-:W3:Y:S01]  /*1b920*/  LDL R191, [R1+0x1d4] ;  /* 0x0001d40001bf7983 */ /* 0x000ee20000100800 */
[----:B-1----:R-:W-:Y:S01]  /*1b930*/  @!P1 IMAD.MOV.U32 R190, RZ, RZ, R237 ;  /* 0x000000ffffbe9224 */ /* 0x002fe200078e00ed */
[----:B0-----:R-:W-:-:S02]  /*1b940*/  PRMT R192, RZ, 0x7610, R192 ;  /* 0x00007610ffc07816 */ /* 0x001fc400000000c0 */
[----:B------:R0:W-:Y:S04]  /*1b950*/  STS.U16 [R4+UR6+0x2600], R194 ;  /* 0x002600c204007988 */ /* 0x0001e80008000406 */
[----:B------:R1:W-:Y:S04]  /*1b960*/  STS.U16 [R4+UR6+0x2a00], R196 ;  /* 0x002a00c404007988 */ /* 0x0003e80008000406 */
[----:B------:R2:W-:Y:S04]  /*1b970*/  STS.U16 [R4+UR6+0x2e00], R198 ;  /* 0x002e00c604007988 */ /* 0x0005e80008000406 */
[----:B------:R-:W4:Y:S04]  /*1b980*/  LDL R237, [R1+0x190] ;  /* 0x0001900001ed7983 */ /* 0x000f280000100800 */
[----:B---3--:R3:W4:Y:S04]  /*1b990*/  @!P1 LDG.E.U16 R188, desc[UR40][R190.64] ;  /* 0x00000028bebc9981 */ /* 0x008728000c1e1500 */
[----:B------:R-:W2:Y:S01]  /*1b9a0*/  LDL R191, [R1+0x1cc] ;  /* 0x0001cc0001bf7983 */ /* 0x000ea20000100800 */
[----:B---3--:R-:W-:Y:S01]  /*1b9b0*/  @!P1 IMAD.MOV.U32 R190, RZ, RZ, R228 ;  /* 0x000000ffffbe9224 */ /* 0x008fe200078e00e4 */
[----:B0-----:R-:W-:-:S02]  /*1b9c0*/  PRMT R194, RZ, 0x7610, R194 ;  /* 0x00007610ffc27816 */ /* 0x001fc400000000c2 */
[----:B-1----:R-:W-:Y:S01]  /*1b9d0*/  PRMT R196, RZ, 0x7610, R196 ;  /* 0x00007610ffc47816 */ /* 0x002fe200000000c4 */
[----:B------:R-:W3:Y:S04]  /*1b9e0*/  LDL R228, [R1+0x178] ;  /* 0x0001780001e47983 */ /* 0x000ee80000100800 */
[----:B--2---:R0:W2:Y:S04]  /*1b9f0*/  @!P1 LDG.E.U16 R192, desc[UR40][R190.64] ;  /* 0x00000028bec09981 */ /* 0x0040a8000c1e1500 */
[----:B------:R-:W4:Y:S01]  /*1ba00*/  LDL R191, [R1+0x1b4] ;  /* 0x0001b40001bf7983 */ /* 0x000f220000100800 */
[----:B0-----:R-:W-:Y:S01]  /*1ba10*/  @!P1 IMAD.MOV.U32 R190, RZ, RZ, R226 ;  /* 0x000000ffffbe9224 */ /* 0x001fe200078e00e2 */
[----:B------:R-:W-:-:S02]  /*1ba20*/  PRMT R198, RZ, 0x7610, R198 ;  /* 0x00007610ffc67816 */ /* 0x000fc400000000c6 */
[----:B------:R-:W-:Y:S01]  /*1ba30*/  PRMT R199, RZ, 0x7610, R199 ;  /* 0x00007610ffc77816 */ /* 0x000fe200000000c7 */
[----:B------:R0:W-:Y:S04]  /*1ba40*/  STS.U16 [R4+UR6+0x3200], R200 ;  /* 0x003200c804007988 */ /* 0x0001e80008000406 */
[----:B------:R-:W2:Y:S04]  /*1ba50*/  LDL R226, [R1+0x170] ;  /* 0x0001700001e27983 */ /* 0x000ea80000100800 */
[----:B----4-:R1:W4:Y:S04]  /*1ba60*/  @!P1 LDG.E.U16 R194, desc[UR40][R190.64] ;  /* 0x00000028bec29981 */ /* 0x010328000c1e1500 */
[----:B------:R-:W1:Y:S04]  /*1ba70*/  LDL R190, [R1+0x1ac] ;  /* 0x0001ac0001be7983 */ /* 0x000e680000100800 */
[----:B------:R-:W1:Y:S02]  /*1ba80*/  LDL R191, [R1+0x1b0] ;  /* 0x0001b00001bf7983 */ /* 0x000e640000100800 */
[----:B-1----:R-:W-:-:S04]  /*1ba90*/  @!P1 LOP3.LUT R191, R191, R190, RZ, 0x3c, !PT ;  /* 0x000000bebfbf9212 */ /* 0x002fc800078e3cff */
[----:B------:R-:W-:-:S04]  /*1baa0*/  @!P1 LOP3.LUT R190, R191, R190, RZ, 0x3c, !PT ;  /* 0x000000bebfbe9212 */ /* 0x000fc800078e3cff */
[----:B------:R-:W-:-:S05]  /*1bab0*/  @!P1 LOP3.LUT R191, R191, R190, RZ, 0x3c, !PT ;  /* 0x000000bebfbf9212 */ /* 0x000fca00078e3cff */
[----:B------:R1:W4:Y:S04]  /*1bac0*/  @!P1 LDG.E.U16 R196, desc[UR40][R190.64] ;  /* 0x00000028bec49981 */ /* 0x000328000c1e1500 */
[----:B------:R-:W1:Y:S04]  /*1bad0*/  LDL R190, [R1+0x194] ;  /* 0x0001940001be7983 */ /* 0x000e680000100800 */
[----:B------:R-:W1:Y:S02]  /*1bae0*/  LDL R191, [R1+0x198] ;  /* 0x0001980001bf7983 */ /* 0x000e640000100800 */
[----:B-1----:R-:W-:-:S04]  /*1baf0*/  @!P1 LOP3.LUT R191, R191, R190, RZ, 0x3c, !PT ;  /* 0x000000bebfbf9212 */ /* 0x002fc800078e3cff */
[----:B------:R-:W-:-:S04]  /*1bb00*/  @!P1 LOP3.LUT R190, R191, R190, RZ, 0x3c, !PT ;  /* 0x000000bebfbe9212 */ /* 0x000fc800078e3cff */
[----:B------:R-:W-:-:S05]  /*1bb10*/  @!P1 LOP3.LUT R191, R191, R190, RZ, 0x3c, !PT ;  /* 0x000000bebfbf9212 */ /* 0x000fca00078e3cff */
[----:B------:R1:W4:Y:S04]  /*1bb20*/  @!P1 LDG.E.U16 R198, desc[UR40][R190.64] ;  /* 0x00000028bec69981 */ /* 0x000328000c1e1500 */
[----:B------:R-:W3:Y:S01]  /*1bb30*/  LDL R191, [R1+0x18c] ;  /* 0x00018c0001bf7983 */ /* 0x000ee20000100800 */
[----:B-1----:R-:W-:Y:S01]  /*1bb40*/  @!P1 IMAD.MOV.U32 R190, RZ, RZ, R237 ;  /* 0x000000ffffbe9224 */ /* 0x002fe200078e00ed */
[----:B0-----:R-:W-:Y:S02]  /*1bb50*/  PRMT R200, RZ, 0x7610, R200 ;  /* 0x00007610ffc87816 */ /* 0x001fe400000000c8 */
[----:B------:R-:W-:Y:S01]  /*1bb60*/  PRMT R201, RZ, 0x7610, R201 ;  /* 0x00007610ffc97816 */ /* 0x000fe200000000c9 */
[----:B------:R-:W4:Y:S04]  /*1bb70*/  LDL R237, [R1+0x158] ;  /* 0x0001580001ed7983 */ /* 0x000f280000100800 */
[----:B---3--:R0:W3:Y:S04]  /*1bb80*/  @!P1 LDG.E.U16 R199, desc[UR40][R190.64] ;  /* 0x00000028bec79981 */ /* 0x0080e8000c1e1500 */
[----:B------:R-:W2:Y:S01]  /*1bb90*/  LDL R191, [R1+0x174] ;  /* 0x0001740001bf7983 */ /* 0x000ea20000100800 */
[----:B0-----:R-:W-:-:S03]  /*1bba0*/  @!P1 IMAD.MOV.U32 R190, RZ, RZ, R228 ;  /* 0x000000ffffbe9224 */ /* 0x001fc600078e00e4 */
[----:B------:R0:W-:Y:S04]  /*1bbb0*/  STS.U16 [R4+UR6+0x3600], R202 ;  /* 0x003600ca04007988 */ /* 0x0001e80008000406 */
[----:B------:R-:W3:Y:S04]  /*1bbc0*/  LDL R228, [R1+0x138] ;  /* 0x0001380001e47983 */ /* 0x000ee80000100800 */
[----:B--2---:R1:W2:Y:S04]  /*1bbd0*/  @!P1 LDG.E.U16 R200, desc[UR40][R190.64] ;  /* 0x00000028bec89981 */ /* 0x0042a8000c1e1500 */
[----:B------:R-:W4:Y:S01]  /*1bbe0*/  LDL R191, [R1+0x16c] ;  /* 0x00016c0001bf7983 */ /* 0x000f220000100800 */
[----:B-1----:R-:W-:Y:S01]  /*1bbf0*/  @!P1 IMAD.MOV.U32 R190, RZ, RZ, R226 ;  /* 0x000000ffffbe9224 */ /* 0x002fe200078e00e2 */
[----:B0-----:R-:W-:-:S02]  /*1bc00*/  PRMT R202, RZ, 0x7610, R202 ;  /* 0x00007610ffca7816 */ /* 0x001fc400000000ca */
[----:B------:R-:W-:Y:S01]  /*1bc10*/  PRMT R203, RZ, 0x7610, R203 ;  /* 0x00007610ffcb7816 */ /* 0x000fe200000000cb */
[----:B------:R-:W2:Y:S04]  /*1bc20*/  LDL R226, [R1+0x118] ;  /* 0x0001180001e27983 */ /* 0x000ea80000100800 */
[----:B----4-:R0:W4:Y:S04]  /*1bc30*/  @!P1 LDG.E.U16 R201, desc[UR40][R190.64] ;  /* 0x00000028bec99981 */ /* 0x010128000c1e1500 */
[----:B------:R-:W3:Y:S01]  /*1bc40*/  LDL R191, [R1+0x154] ;  /* 0x0001540001bf7983 */ /* 0x000ee20000100800 */
[----:B0-----:R-:W-:-:S03]  /*1bc50*/  @!P1 IMAD.MOV.U32 R190, RZ, RZ, R237 ;  /* 0x000000ffffbe9224 */ /* 0x001fc600078e00ed */
[----:B------:R0:W-:Y:S01]  /*1bc60*/  STS.U16 [R4+UR6+0x3a00], R204 ;  /* 0x003a00cc04007988 */ /* 0x0001e20008000406 */
[----:B------:R-:W-:-:S03]  /*1bc70*/  PRMT R205, RZ, 0x7610, R205 ;  /* 0x00007610ffcd7816 */ /* 0x000fc600000000cd */
[----:B------:R-:W4:Y:S04]  /*1bc80*/  LDL R237, [R1+0xb8] ;  /* 0x0000b80001ed7983 */ /* 0x000f280000100800 */
[----:B---3--:R1:W3:Y:S04]  /*1bc90*/  @!P1 LDG.E.U16 R202, desc[UR40][R190.64] ;  /* 0x00000028beca9981 */ /* 0x0082e8000c1e1500 */
[----:B------:R-:W2:Y:S01]  /*1bca0*/  LDL R191, [R1+0x134] ;  /* 0x0001340001bf7983 */ /* 0x000ea20000100800 */
[----:B-1----:R-:W-:Y:S01]  /*1bcb0*/  @!P1 IMAD.MOV.U32 R190, RZ, RZ, R228 ;  /* 0x000000ffffbe9224 */ /* 0x002fe200078e00e4 */
[----:B0-----:R-:W-:-:S02]  /*1bcc0*/  PRMT R204, RZ, 0x7610, R204 ;  /* 0x00007610ffcc7816 */ /* 0x001fc400000000cc */
[----:B------:R-:W3:Y:S04]  /*1bcd0*/  LDL R228, [R1+0x98] ;  /* 0x0000980001e47983 */ /* 0x000ee80000100800 */
[----:B--2---:R0:W2:Y:S04]  /*1bce0*/  @!P1 LDG.E.U16 R203, desc[UR40][R190.64] ;  /* 0x00000028becb9981 */ /* 0x0040a8000c1e1500 */
[----:B------:R-:W4:Y:S01]  /*1bcf0*/  LDL R191, [R1+0x114] ;  /* 0x0001140001bf7983 */ /* 0x000f220000100800 */
[----:B0-----:R-:W-:-:S03]  /*1bd00*/  @!P1 IMAD.MOV.U32 R190, RZ, RZ, R226 ;  /* 0x000000ffffbe9224 */ /* 0x001fc600078e00e2 */
        /* <DEDUP_REMOVED lines=12> */
[----:B-1----:R-:W-:-:S02]  /*1bdd0*/  PRMT R206, RZ, 0x7610, R206 ;  /* 0x00007610ffce7816 */ /* 0x002fc400000000ce */
[----:B---3--:R-:W-:Y:S01]  /*1bde0*/  PRMT R207, RZ, 0x7610, R207 ;  /* 0x00007610ffcf7816 */ /* 0x008fe200000000cf */
[----:B------:R1:W-:Y:S01]  /*1bdf0*/  STS.U16 [R4+UR6+0x4600], R208 ;  /* 0x004600d004007988 */ /* 0x0003e20008000406 */
[----:B------:R-:W-:Y:S02]  /*1be00*/  PRMT R209, RZ, 0x7610, R209 ;  /* 0x00007610ffd17816 */ /* 0x000fe400000000d1 */
[----:B-1----:R-:W-:Y:S01]  /*1be10*/  PRMT R208, RZ, 0x7610, R208 ;  /* 0x00007610ffd07816 */ /* 0x002fe200000000d0 */
[----:B------:R1:W-:Y:S04]  /*1be20*/  STS.U16 [R4+UR6+0x4a00], R210 ;  /* 0x004a00d204007988 */ /* 0x0003e80008000406 */
[----:B------:R-:W-:Y:S01]  /*1be30*/  STL [R1+0x998], R230 ;  /* 0x000998e601007387 */ /* 0x000fe20000100800 */
[----:B-1----:R-:W-:-:S03]  /*1be40*/  PRMT R210, RZ, 0x7610, R210 ;  /* 0x00007610ffd27816 */ /* 0x002fc600000000d2 */
[----:B------:R-:W-:Y:S04]  /*1be50*/  STL [R1+0x994], R6 ;  /* 0x0009940601007387 */ /* 0x000fe80000100800 */
[----:B------:R1:W-:Y:S04]  /*1be60*/  STS.U16 [R4+UR6+0x4e00], R211 ;  /* 0x004e00d304007988 */ /* 0x0003e80008000406 */
[----:B------:R3:W-:Y:S01]  /*1be70*/  STS.U16 [R4+UR6+0x5200], R212 ;  /* 0x005200d404007988 */ /* 0x0007e20008000406 */
[----:B-1----:R-:W-:Y:S02]  /*1be80*/  PRMT R211, RZ, 0x7610, R211 ;  /* 0x00007610ffd37816 */ /* 0x002fe400000000d3 */
[----:B---3--:R-:W-:Y:S01]  /*1be90*/  PRMT R212, RZ, 0x7610, R212 ;  /* 0x00007610ffd47816 */ /* 0x008fe200000000d4 */
[----:B------:R1:W-:Y:S02]  /*1bea0*/  STS.U16 [R4+UR6+0x5600], R213 ;  /* 0x005600d504007988 */ /* 0x0003e40008000406 */
[----:B-1----:R-:W-:-:S02]  /*1beb0*/  PRMT R213, RZ, 0x7610, R213 ;  /* 0x00007610ffd57816 */ /* 0x002fc400000000d5 */
[----:B0-----:R-:W-:-:S04]  /*1bec0*/  @!P1 LOP3.LUT R191, R191, R190, RZ, 0x3c, !PT ;  /* 0x000000bebfbf9212 */ /* 0x001fc800078e3cff */
[----:B------:R-:W-:-:S04]  /*1bed0*/  @!P1 LOP3.LUT R190, R191, R190, RZ, 0x3c, !PT ;  /* 0x000000bebfbe9212 */ /* 0x000fc800078e3cff */
[----:B------:R-:W-:-:S05]  /*1bee0*/  @!P1 LOP3.LUT R191, R191, R190, RZ, 0x3c, !PT ;  /* 0x000000bebfbf9212 */ /* 0x000fca00078e3cff */
[----:B------:R0:W3:Y:S02]  /*1bef0*/  @!P1 LDG.E.U16 R206, desc[UR40][R190.64] ;  /* 0x00000028bece9981 */ /* 0x0000e4000c1e1500 */
[----:B0-----:R-:W-:Y:S02]  /*1bf00*/  @!P1 IMAD.MOV.U32 R190, RZ, RZ, R237 ;  /* 0x000000ffffbe9224 */ /* 0x001fe400078e00ed */
[----:B------:R-:W-:Y:S01]  /*1bf10*/  @!P1 IMAD.MOV.U32 R191, RZ, RZ, R230 ;  /* 0x000000ffffbf9224 */ /* 0x000fe200078e00e6 */
[----:B------:R-:W4:Y:S04]  /*1bf20*/  LDL.LU R237, [R1+0x14c] ;  /* 0x00014c0001ed7983 */ /* 0x000f280000300800 */
[----:B------:R0:W3:Y:S02]  /*1bf30*/  @!P1 LDG.E.U16 R207, desc[UR40][R190.64] ;  /* 0x00000028becf9981 */ /* 0x0000e4000c1e1500 */
[----:B0-----:R-:W-:-:S02]  /*1bf40*/  @!P1 IMAD.MOV.U32 R190, RZ, RZ, R228 ;  /* 0x000000ffffbe9224 */ /* 0x001fc400078e00e4 */
[----:B------:R-:W-:-:S05]  /*1bf50*/  @!P1 IMAD.MOV.U32 R191, RZ, RZ, R6 ;  /* 0x000000ffffbf9224 */ /* 0x000fca00078e0006 */
[----:B------:R2:W3:Y:S02]  /*1bf60*/  @!P1 LDG.E.U16 R208, desc[UR40][R190.64] ;  /* 0x00000028bed09981 */ /* 0x0004e4000c1e1500 */
[----:B--2---:R-:W-:Y:S02]  /*1bf70*/  @!P1 IMAD.MOV.U32 R190, RZ, RZ, R226 ;  /* 0x000000ffffbe9224 */ /* 0x004fe400078e00e2 */
[----:B------:R-:W-:-:S05]  /*1bf80*/  @!P1 IMAD.MOV.U32 R191, RZ, RZ, R231 ;  /* 0x000000ffffbf9224 */ /* 0x000fca00078e00e7 */
[----:B------:R0:W2:Y:S04]  /*1bf90*/  @!P1 LDG.E.U16 R209, desc[UR40][R190.64] ;  /* 0x00000028bed19981 */ /* 0x0000a8000c1e1500 */
[----:B------:R1:W-:Y:S01]  /*1bfa0*/  STL [R1+0x99c], R231 ;  /* 0x00099ce701007387 */ /* 0x0003e20000100800 */
[----:B0-----:R-:W-:Y:S02]  /*1bfb0*/  @!P1 IMAD.MOV.U32 R190, RZ, RZ, R2 ;  /* 0x000000ffffbe9224 */ /* 0x001fe400078e0002 */
[----:B------:R-:W-:Y:S01]  /*1bfc0*/  @!P1 IMAD.MOV.U32 R191, RZ, RZ, R227 ;  /* 0x000000ffffbf9224 */ /* 0x000fe200078e00e3 */
[----:B-1----:R-:W3:Y:S04]  /*1bfd0*/  LDL.LU R231, [R1+0xb0] ;  /* 0x0000b00001e77983 */ /* 0x002ee80000300800 */
[----:B------:R0:W2:Y:S04]  /*1bfe0*/  @!P1 LDG.E.U16 R210, desc[UR40][R190.64] ;  /* 0x00000028bed29981 */ /* 0x0000a8000c1e1500 */
[----:B------:R-:W3:Y:S04]  /*1bff0*/  LDL.LU R230, [R1+0xcc] ;  /* 0x0000cc0001e67983 */ /* 0x000ee80000300800 */
[----:B------:R-:W2:Y:S01]  /*1c000*/  LDL.LU R6, [R1+0x90] ;  /* 0x0000900001067983 */ /* 0x000ea20000300800 */
[----:B0-----:R-:W-:-:S02]  /*1c010*/  @!P1 IMAD.MOV.U32 R190, RZ, RZ, R232 ;  /* 0x000000ffffbe9224 */ /* 0x001fc400078e00e8 */
[----:B------:R-:W-:Y:S01]  /*1c020*/  @!P1 IMAD.MOV.U32 R191, RZ, RZ, R244 ;  /* 0x000000ffffbf9224 */ /* 0x000fe200078e00f4 */
[----:B------:R-:W2:Y:S04]  /*1c030*/  LDL.LU R228, [R1+0x6c] ;  /* 0x00006c0001e47983 */ /* 0x000ea80000300800 */
[----:B------:R-:W2:Y:S04]  /*1c040*/  LDL.LU R226, [R1+0xac] ;  /* 0x0000ac0001e27983 */ /* 0x000ea80000300800 */
[----:B------:R0:W-:Y:S04]  /*1c050*/  STL [R1+0x9a4], R2 ;  /* 0x0009a40201007387 */ /* 0x0001e80000100800 */
[----:B------:R1:W2:Y:S04]  /*1c060*/  @!P1 LDG.E.U16 R211, desc[UR40][R190.64] ;  /* 0x00000028bed39981 */ /* 0x0002a8000c1e1500 */
[----:B0-----:R-:W3:Y:S04]  /*1c070*/  LDL.LU R2, [R1+0xd0] ;  /* 0x0000d00001027983 */ /* 0x001ee80000300800 */
[----:B------:R0:W-:Y:S01]  /*1c080*/  STL [R1+0x9a0], R227 ;  /* 0x0009a0e301007387 */ /* 0x0001e20000100800 */
[----:B-1----:R-:W-:-:S02]  /*1c090*/  @!P1 IMAD.MOV.U32 R190, RZ, RZ, R240 ;  /* 0x000000ffffbe9224 */ /* 0x002fc400078e00f0 */
[----:B------:R-:W-:-:S05]  /*1c0a0*/  @!P1 IMAD.MOV.U32 R191, RZ, RZ, R239 ;  /* 0x000000ffffbf9224 */ /* 0x000fca00078e00ef */
[----:B------:R1:W2:Y:S04]  /*1c0b0*/  @!P1 LDG.E.U16 R212, desc[UR40][R190.64] ;  /* 0x00000028bed49981 */ /* 0x0002a8000c1e1500 */
[----:B0-----:R-:W3:Y:S04]  /*1c0c0*/  LDL.LU R227, [R1+0xec] ;  /* 0x0000ec0001e37983 */ /* 0x001ee80000300800 */
[----:B------:R0:W-:Y:S01]  /*1c0d0*/  STL [R1+0x9ac], R232 ;  /* 0x0009ace801007387 */ /* 0x0001e20000100800 */
[----:B-1----:R-:W-:Y:S02]  /*1c0e0*/  @!P1 IMAD.MOV.U32 R190, RZ, RZ, R251 ;  /* 0x000000ffffbe9224 */ /* 0x002fe400078e00fb */
[----:B------:R-:W-:-:S05]  /*1c0f0*/  @!P1 IMAD.MOV.U32 R191, RZ, RZ, R250 ;  /* 0x000000ffffbf9224 */ /* 0x000fca00078e00fa */
[----:B------:R1:W2:Y:S04]  /*1c100*/  @!P1 LDG.E.U16 R213, desc[UR40][R190.64] ;  /* 0x00000028bed59981 */ /* 0x0002a8000c1e1500 */
        /* <DEDUP_REMOVED lines=9> */
[----:B------:R-:W1:Y:S01]  /*1c1a0*/  LDL R191, [R1+0x150] ;  /* 0x0001500001bf7983 */ /* 0x000e620000100800 */
[----:B------:R-:W-:-:S03]  /*1c1b0*/  PRMT R214, RZ, 0x7610, R214 ;  /* 0x00007610ffd67816 */ /* 0x000fc600000000d6 */
[----:B------:R0:W-:Y:S04]  /*1c1c0*/  STS.U16 [R4+UR6+0x5a00], R215 ;  /* 0x005a00d704007988 */ /* 0x0001e80008000406 */
[----:B------:R0:W-:Y:S02]  /*1c1d0*/  STS.U16 [R4+UR6+0x5e00], R216 ;  /* 0x005e00d804007988 */ /* 0x0001e40008000406 */
[----:B0-----:R-:W-:Y:S02]  /*1c1e0*/  PRMT R215, RZ, 0x7610, R215 ;  /* 0x00007610ffd77816 */ /* 0x001fe400000000d7 */
[----:B------:R-:W-:Y:S01]  /*1c1f0*/  PRMT R216, RZ, 0x7610, R216 ;  /* 0x00007610ffd87816 */ /* 0x000fe200000000d8 */
[----:B------:R0:W-:Y:S04]  /*1c200*/  STS.U16 [R4+UR6+0x6200], R217 ;  /* 0x006200d904007988 */ /* 0x0001e80008000406 */
[----:B------:R0:W-:Y:S02]  /*1c210*/  STS.U16 [R4+UR6+0x6600], R218 ;  /* 0x006600da04007988 */ /* 0x0001e40008000406 */
[----:B0-----:R-:W-:-:S02]  /*1c220*/  PRMT R217, RZ, 0x7610, R217 ;  /* 0x00007610ffd97816 */ /* 0x001fc400000000d9 */
[----:B------:R-:W-:Y:S02]  /*1c230*/  PRMT R218, RZ, 0x7610, R218 ;  /* 0x00007610ffda7816 */ /* 0x000fe400000000da */
[----:B------:R-:W-:Y:S01]  /*1c240*/  PRMT R219, RZ, 0x7610, R219 ;  /* 0x00007610ffdb7816 */ /* 0x000fe200000000db */
[----:B------:R0:W-:Y:S04]  /*1c250*/  STS.U16 [R4+UR6+0x6a00], R220 ;  /* 0x006a00dc04007988 */ /* 0x0001e80008000406 */
[----:B------:R0:W-:Y:S02]  /*1c260*/  STS.U16 [R4+UR6+0x6e00], R221 ;  /* 0x006e00dd04007988 */ /* 0x0001e40008000406 */
[----:B0-----:R-:W-:Y:S02]  /*1c270*/  PRMT R220, RZ, 0x7610, R220 ;  /* 0x00007610ffdc7816 */ /* 0x001fe400000000dc */
[----:B------:R-:W-:Y:S01]  /*1c280*/  PRMT R221, RZ, 0x7610, R221 ;  /* 0x00007610ffdd7816 */ /* 0x000fe200000000dd */
[----:B------:R0:W-:Y:S04]  /*1c290*/  STS.U16 [R4+UR6+0x11a00], R222 ;  /* 0x011a00de04007988 */ /* 0x0001e80008000406 */
[----:B------:R0:W-:Y:S02]  /*1c2a0*/  STS.U16 [R4+UR6+0x7200], R223 ;  /* 0x007200df04007988 */ /* 0x0001e40008000406 */
[----:B0-----:R-:W-:-:S02]  /*1c2b0*/  PRMT R222, RZ, 0x7610, R222 ;  /* 0x00007610ffde7816 */ /* 0x001fc400000000de */
[----:B------:R-:W-:Y:S01]  /*1c2c0*/  PRMT R223, RZ, 0x7610, R223 ;  /* 0x00007610ffdf7816 */ /* 0x000fe200000000df */
[----:B------:R0:W-:Y:S04]  /*1c2d0*/  STS.U16 [R4+UR6+0x7600], R224 ;  /* 0x007600e004007988 */ /* 0x0001e80008000406 */
[----:B------:R0:W-:Y:S02]  /*1c2e0*/  STS.U16 [R4+UR6+0x11600], R225 ;  /* 0x011600e104007988 */ /* 0x0001e40008000406 */
[----:B0-----:R-:W-:Y:S02]  /*1c2f0*/  PRMT R224, RZ, 0x7610, R224 ;  /* 0x00007610ffe07816 */ /* 0x001fe400000000e0 */
[----:B------:R-:W-:Y:S01]  /*1c300*/  PRMT R225, RZ, 0x7610, R225 ;  /* 0x00007610ffe17816 */ /* 0x000fe200000000e1 */
[----:B-1----:R-:W-:-:S02]  /*1c310*/  @!P1 IMAD.MOV.U32 R190, RZ, RZ, R191 ;  /* 0x000000ffffbe9224 */ /* 0x002fc400078e00bf */
[----:B----4-:R-:W-:-:S05]  /*1c320*/  @!P1 IMAD.MOV.U32 R191, RZ, RZ, R237 ;  /* 0x000000ffffbf9224 */ /* 0x010fca00078e00ed */
[----:B------:R3:W4:Y:S02]  /*1c330*/  @!P1 LDG.E.U16 R214, desc[UR40][R190.64] ;  /* 0x00000028bed69981 */ /* 0x000724000c1e1500 */
[----:B---3--:R-:W-:Y:S02]  /*1c340*/  @!P1 IMAD.MOV.U32 R190, RZ, RZ, R250 ;  /* 0x000000ffffbe9224 */ /* 0x008fe400078e00fa */
[----:B--2---:R-:W-:-:S05]  /*1c350*/  @!P1 IMAD.MOV.U32 R191, RZ, RZ, R239 ;  /* 0x000000ffffbf9224 */ /* 0x004fca00078e00ef */
[----:B------:R0:W2:Y:S02]  /*1c360*/  @!P1 LDG.E.U16 R215, desc[UR40][R190.64] ;  /* 0x00000028bed79981 */ /* 0x0000a4000c1e1500 */
[----:B0-----:R-:W-:Y:S02]  /*1c370*/  @!P1 IMAD.MOV.U32 R190, RZ, RZ, R240 ;  /* 0x000000ffffbe9224 */ /* 0x001fe400078e00f0 */
[----:B------:R-:W-:-:S05]  /*1c380*/  @!P1 IMAD.MOV.U32 R191, RZ, RZ, R244 ;  /* 0x000000ffffbf9224 */ /* 0x000fca00078e00f4 */
[----:B------:R0:W3:Y:S02]  /*1c390*/  @!P1 LDG.E.U16 R216, desc[UR40][R190.64] ;  /* 0x00000028bed89981 */ /* 0x0000e4000c1e1500 */
        /* <DEDUP_REMOVED lines=26> */
[----:B------:R0:W3:Y:S04]  /*1c540*/  @!P1 LDG.E.U16 R225, desc[UR40][R190.64] ;  /* 0x00000028bee19981 */ /* 0x0000e8000c1e1500 */
[----:B------:R-:W4:Y:S04]  /*1c550*/  LDL R191, [R1+0x8ec] ;  /* 0x0008ec0001bf7983 */ /* 0x000f280000100800 */
[----:B------:R-:W0:Y:S04]  /*1c560*/  LDL.LU R190, [R1+0x3cc] ;  /* 0x0003cc0001be7983 */ /* 0x000e280000300800 */
[----:B------:R1:W-:Y:S04]  /*1c570*/  STS.U16 [R4+UR6+0x11e00], R170 ;  /* 0x011e00aa04007988 */ /* 0x0003e80008000406 */
[----:B------:R1:W-:Y:S04]  /*1c580*/  STS.U16 [R4+UR6+0x12200], R172 ;  /* 0x012200ac04007988 */ /* 0x0003e80008000406 */
[----:B------:R1:W-:Y:S04]  /*1c590*/  STS.U16 [R4+UR6+0x12600], R174 ;  /* 0x012600ae04007988 */ /* 0x0003e80008000406 */
[----:B-1----:R-:W2:Y:S04]  /*1c5a0*/  LDL.LU R170, [R1+0x4a0] ;  /* 0x0004a00001aa7983 */ /* 0x002ea80000300800 */
[----:B------:R-:W3:Y:S04]  /*1c5b0*/  LDL.LU R172, [R1+0x3d8] ;  /* 0x0003d80001ac7983 */ /* 0x000ee80000300800 */
[----:B------:R-:W2:Y:S04]  /*1c5c0*/  LDL.LU R174, [R1+0x4b8] ;  /* 0x0004b80001ae7983 */ /* 0x000ea80000300800 */
[----:B------:R1:W-:Y:S04]  /*1c5d0*/  STS.U16 [R4+UR6+0x12a00], R176 ;  /* 0x012a00b004007988 */ /* 0x0003e80008000406 */
[----:B------:R1:W-:Y:S04]  /*1c5e0*/  STS.U16 [R4+UR6+0x12e00], R178 ;  /* 0x012e00b204007988 */ /* 0x0003e80008000406 */
[----:B------:R1:W-:Y:S04]  /*1c5f0*/  STS.U16 [R4+UR6+0x13200], R180 ;  /* 0x013200b404007988 */ /* 0x0003e80008000406 */
[----:B-1----:R-:W3:Y:S04]  /*1c600*/  LDL.LU R176, [R1+0x4bc] ;  /* 0x0004bc0001b07983 */ /* 0x002ee80000300800 */
[----:B------:R-:W3:Y:S04]  /*1c610*/  LDL.LU R178, [R1+0x498] ;  /* 0x0004980001b27983 */ /* 0x000ee80000300800 */
[----:B------:R-:W3:Y:S04]  /*1c620*/  LDL.LU R180, [R1+0x4a8] ;  /* 0x0004a80001b47983 */ /* 0x000ee80000300800 */
        /* <DEDUP_REMOVED lines=11> */
[----:B------:R-:W3:Y:S01]  /*1c6e0*/  LDL.LU R202, [R1+0x3dc] ;  /* 0x0003dc0001ca7983 */ /* 0x000ee20000300800 */
[----:B------:R-:W-:-:S03]  /*1c6f0*/  UIADD3 UR4, UR4, 0x1, URZ ;  /* 0x0000000104047890 */ /* 0x000fc6000fffe03f */
[----:B------:R1:W-:Y:S04]  /*1c700*/  STS.U16 [R4+UR6+0x13a00], R184 ;  /* 0x013a00b804007988 */ /* 0x0003e80008000406 */
[----:B------:R1:W-:Y:S04]  /*1c710*/  STS.U16 [R4+UR6+0x13600], R182 ;  /* 0x013600b604007988 */ /* 0x0003e80008000406 */
[----:B-1----:R-:W3:Y:S04]  /*1c720*/  LDL.LU R184, [R1+0x490] ;  /* 0x0004900001b87983 */ /* 0x002ee80000300800 */
[----:B------:R-:W3:Y:S01]  /*1c730*/  LDL.LU R182, [R1+0x4b4] ;  /* 0x0004b40001b67983 */ /* 0x000ee20000300800 */
[----:B----4-:R-:W-:-:S03]  /*1c740*/  ISETP.NE.U32.AND P0, PT, R191, UR4, PT ;  /* 0x00000004bf007c0c */ /* 0x010fc6000bf05070 */
[----:B------:R-:W4:Y:S01]  /*1c750*/  LDL.LU R191, [R1+0x488] ;  /* 0x0004880001bf7983 */ /* 0x000f220000300800 */
[----:B--2---:R-:W-:Y:S02]  /*1c760*/  IADD3 R174, P5, R174, UR45, RZ ;  /* 0x0000002daeae7c10 */ /* 0x004fe4000ffbe0ff */
[----:B---3--:R-:W-:-:S04]  /*1c770*/  IADD3 R176, P6, R176, UR45, RZ ;  /* 0x0000002db0b07c10 */ /* 0x008fc8000ffde0ff */
[----:B0-----:R-:W-:Y:S02]  /*1c780*/  IADD3.X R190, R190, UR42, RZ, P6, !PT ;  /* 0x0000002abebe7c10 */ /* 0x001fe4000b7fe4ff */
[----:B------:R-:W-:Y:S02]  /*1c790*/  IADD3 R194, P4, R194, UR45, RZ ;  /* 0x0000002dc2c27c10 */ /* 0x000fe4000ff9e0ff */
[----:B------:R-:W-:Y:S02]  /*1c7a0*/  IADD3 R198, P1, R198, UR45, RZ ;  /* 0x0000002dc6c67c10 */ /* 0x000fe4000ff3e0ff */
[----:B------:R-:W-:Y:S02]  /*1c7b0*/  IADD3 R200, P2, R200, UR45, RZ ;  /* 0x0000002dc8c87c10 */ /* 0x000fe4000ff5e0ff */
[----:B------:R-:W-:-:S05]  /*1c7c0*/  IADD3 R202, P3, R202, UR45, RZ ;  /* 0x0000002dcaca7c10 */ /* 0x000fca000ff7e0ff */
[----:B------:R-:W-:Y:S04]  /*1c7d0*/  STL [R1+0x3dc], R202 ;  /* 0x0003dcca01007387 */ /* 0x000fe80000100800 */
[----:B------:R0:W-:Y:S04]  /*1c7e0*/  STL [R1+0x4bc], R176 ;  /* 0x0004bcb001007387 */ /* 0x0001e80000100800 */
[----:B------:R-:W-:Y:S01]  /*1c7f0*/  STL [R1+0x4c4], R200 ;  /* 0x0004c4c801007387 */ /* 0x000fe20000100800 */
[----:B------:R-:W-:-:S03]  /*1c800*/  IADD3.X R188, R188, UR42, RZ, P3, !PT ;  /* 0x0000002abcbc7c10 */ /* 0x000fc60009ffe4ff */
[----:B0-----:R-:W2:Y:S01]  /*1c810*/  LDL.LU R176, [R1+0x4ac] ;  /* 0x0004ac0001b07983 */ /* 0x001ea20000300800 */
[----:B------:R-:W-:-:S03]  /*1c820*/  IADD3 R180, P3, R180, UR45, RZ ;  /* 0x0000002db4b47c10 */ /* 0x000fc6000ff7e0ff */
[----:B------:R-:W-:Y:S04]  /*1c830*/  STL [R1+0x4c0], R198 ;  /* 0x0004c0c601007387 */ /* 0x000fe80000100800 */
[----:B------:R0:W-:Y:S01]  /*1c840*/  STL [R1+0x4b8], R174 ;  /* 0x0004b8ae01007387 */ /* 0x0001e20000100800 */
[----:B------:R-:W-:Y:S02]  /*1c850*/  IADD3.X R172, R172, UR42, RZ, P2, !PT ;  /* 0x0000002aacac7c10 */ /* 0x000fe400097fe4ff */
[----:B------:R-:W-:Y:S01]  /*1c860*/  IADD3 R170, P2, R170, UR45, RZ ;  /* 0x0000002daaaa7c10 */ /* 0x000fe2000ff5e0ff */
[----:B0-----:R-:W3:Y:S01]  /*1c870*/  LDL.LU R174, [R1+0x480] ;  /* 0x0004800001ae7983 */ /* 0x001ee20000300800 */
[----:B------:R-:W-:-:S03]  /*1c880*/  IADD3.X R186, R186, UR42, RZ, P1, !PT ;  /* 0x0000002ababa7c10 */ /* 0x000fc60008ffe4ff */
[----:B------:R-:W-:Y:S04]  /*1c890*/  STL [R1+0x4b0], R194 ;  /* 0x0004b0c201007387 */ /* 0x000fe80000100800 */
[----:B------:R-:W-:Y:S01]  /*1c8a0*/  STL [R1+0x3d0], R188 ;  /* 0x0003d0bc01007387 */ /* 0x000fe20000100800 */
[----:B------:R-:W-:-:S03]  /*1c8b0*/  IADD3 R178, P1, R178, UR45, RZ ;  /* 0x0000002db2b27c10 */ /* 0x000fc6000ff3e0ff */
[----:B------:R0:W-:Y:S01]  /*1c8c0*/  STL [R1+0x4a8], R180 ;  /* 0x0004a8b401007387 */ /* 0x0001e20000100800 */
[----:B------:R-:W-:-:S03]  /*1c8d0*/  IADD3 R184, P6, R184, UR45, RZ ;  /* 0x0000002db8b87c10 */ /* 0x000fc6000ffde0ff */
[----:B0-----:R-:W3:Y:S04]  /*1c8e0*/  LDL.LU R180, [R1+0x4a4] ;  /* 0x0004a40001b47983 */ /* 0x001ee80000300800 */
[----:B------:R0:W-:Y:S01]  /*1c8f0*/  STL [R1+0x3d8], R172 ;  /* 0x0003d8ac01007387 */ /* 0x0001e20000100800 */
[----:B------:R-:W-:-:S03]  /*1c900*/  IADD3.X R182, R182, UR42, RZ, P5, !PT ;  /* 0x0000002ab6b67c10 */ /* 0x000fc6000affe4ff */
[----:B0-----:R-:W3:Y:S04]  /*1c910*/  LDL.LU R172, [R1+0x478] ;  /* 0x0004780001ac7983 */ /* 0x001ee80000300800 */
[----:B------:R0:W-:Y:S04]  /*1c920*/  STL [R1+0x4a0], R170 ;  /* 0x0004a0aa01007387 */ /* 0x0001e80000100800 */
[----:B0-----:R-:W3:Y:S04]  /*1c930*/  LDL.LU R170, [R1+0x49c] ;  /* 0x00049c0001aa7983 */ /* 0x001ee80000300800 */
[----:B------:R0:W-:Y:S04]  /*1c940*/  STL [R1+0x3d4], R186 ;  /* 0x0003d4ba01007387 */ /* 0x0001e80000100800 */
[----:B0-----:R-:W3:Y:S04]  /*1c950*/  LDL.LU R186, [R1+0x470] ;  /* 0x0004700001ba7983 */ /* 0x001ee80000300800 */
[----:B------:R0:W-:Y:S04]  /*1c960*/  STL [R1+0x498], R178 ;  /* 0x000498b201007387 */ /* 0x0001e80000100800 */
[----:B0-----:R-:W3:Y:S04]  /*1c970*/  LDL.LU R178, [R1+0x494] ;  /* 0x0004940001b27983 */ /* 0x001ee80000300800 */
[----:B------:R0:W-:Y:S04]  /*1c980*/  STL [R1+0x3cc], R190 ;  /* 0x0003ccbe01007387 */ /* 0x0001e80000100800 */
[----:B0-----:R-:W3:Y:S04]  /*1c990*/  LDL.LU R190, [R1+0x468] ;  /* 0x0004680001be7983 */ /* 0x001ee80000300800 */
[----:B------:R-:W3:Y:S04]  /*1c9a0*/  LDL.LU R202, [R1+0x48c] ;  /* 0x00048c0001ca7983 */ /* 0x000ee80000300800 */
[----:B------:R-:W-:Y:S04]  /*1c9b0*/  STL [R1+0x490], R184 ;  /* 0x000490b801007387 */ /* 0x000fe80000100800 */
[----:B------:R-:W3:Y:S04]  /*1c9c0*/  LDL.LU R200, [R1+0x460] ;  /* 0x0004600001c87983 */ /* 0x000ee80000300800 */
[----:B------:R-:W-:Y:S04]  /*1c9d0*/  STL [R1+0x4b4], R182 ;  /* 0x0004b4b601007387 */ /* 0x000fe80000100800 */
[----:B------:R-:W3:Y:S01]  /*1c9e0*/  LDL.LU R198, [R1+0x484] ;  /* 0x0004840001c67983 */ /* 0x000ee20000300800 */
[----:B----4-:R-:W-:-:S05]  /*1c9f0*/  IADD3 R191, P5, R191, UR45, RZ ;  /* 0x0000002dbfbf7c10 */ /* 0x010fca000ffbe0ff */
[----:B------:R0:W-:Y:S04]  /*1ca00*/  STL [R1+0x488], R191 ;  /* 0x000488bf01007387 */ /* 0x0001e80000100800 */
[----:B0-----:R-:W4:Y:S01]  /*1ca10*/  LDL.LU R191, [R1+0x458] ;  /* 0x0004580001bf7983 */ /* 0x001f220000300800 */
[----:B--2---:R-:W-:-:S05]  /*1ca20*/  IADD3.X R176, R176, UR42, RZ, P4, !PT ;  /* 0x0000002ab0b07c10 */ /* 0x004fca000a7fe4ff */
[----:B------:R0:W-:Y:S04]  /*1ca30*/  STL [R1+0x4ac], R176 ;  /* 0x0004acb001007387 */ /* 0x0001e80000100800 */
[----:B0-----:R-:W2:Y:S01]  /*1ca40*/  LDL.LU R176, [R1+0x47c] ;  /* 0x00047c0001b07983 */ /* 0x001ea20000300800 */
[----:B---3--:R-:W-:-:S03]  /*1ca50*/  IADD3 R174, P4, R174, UR45, RZ ;  /* 0x0000002daeae7c10 */ /* 0x008fc6000ff9e0ff */
[----:B------:R-:W3:Y:S04]  /*1ca60*/  LDL.LU R194, [R1+0x450] ;  /* 0x0004500001c27983 */ /* 0x000ee80000300800 */
[----:B------:R-:W3:Y:S04]  /*1ca70*/  LDL.LU R188, [R1+0x474] ;  /* 0x0004740001bc7983 */ /* 0x000ee80000300800 */
[----:B------:R0:W-:Y:S04]  /*1ca80*/  STL [R1+0x480], R174 ;  /* 0x000480ae01007387 */ /* 0x0001e80000100800 */
[----:B------:R-:W3:Y:S04]  /*1ca90*/  LDL.LU R184, [R1+0x448] ;  /* 0x0004480001b87983 */ /* 0x000ee80000300800 */
[----:B------:R-:W3:Y:S04]  /*1caa0*/  LDL.LU R182, [R1+0x46c] ;  /* 0x00046c0001b67983 */ /* 0x000ee80000300800 */
[----:B0-----:R-:W3:Y:S01]  /*1cab0*/  LDL.LU R174, [R1+0x440] ;  /* 0x0004400001ae7983 */ /* 0x001ee20000300800 */
[----:B------:R-:W-:-:S05]  /*1cac0*/  IADD3.X R180, R180, UR42, RZ, P3, !PT ;  /* 0x0000002ab4b47c10 */ /* 0x000fca0009ffe4ff */
[----:B------:R0:W-:Y:S01]  /*1cad0*/  STL [R1+0x4a4], R180 ;  /* 0x0004a4b401007387 */ /* 0x0001e20000100800 */
[----:B------:R-:W-:-:S03]  /*1cae0*/  IADD3 R172, P3, R172, UR45, RZ ;  /* 0x0000002dacac7c10 */ /* 0x000fc6000ff7e0ff */
[----:B0-----:R-:W3:Y:S04]  /*1caf0*/  LDL.LU R180, [R1+0x464] ;  /* 0x0004640001b47983 */ /* 0x001ee80000300800 */
[----:B------:R0:W-:Y:S01]  /*1cb00*/  STL [R1+0x478], R172 ;  /* 0x000478ac01007387 */ /* 0x0001e20000100800 */
[----:B------:R-:W-:-:S03]  /*1cb10*/  IADD3.X R170, R170, UR42, RZ, P2, !PT ;  /* 0x0000002aaaaa7c10 */ /* 0x000fc600097fe4ff */
[----:B0-----:R-:W3:Y:S04]  /*1cb20*/  LDL.LU R172, [R1+0x438] ;  /* 0x0004380001ac7983 */ /* 0x001ee80000300800 */
        /* <DEDUP_REMOVED lines=8> */
[----:B0-----:R-:W3:Y:S01]  /*1cbb0*/  LDL.LU R178, [R1+0x454] ;  /* 0x0004540001b27983 */ /* 0x001ee20000300800 */
[----:B------:R-:W-:-:S03]  /*1cbc0*/  IADD3.X R202, R202, UR42, RZ, P6, !PT ;  /* 0x0000002acaca7c10 */ /* 0x000fc6000b7fe4ff */
[----:B------:R0:W-:Y:S01]  /*1cbd0*/  STL [R1+0x468], R190 ;  /* 0x000468be01007387 */ /* 0x0001e20000100800 */
[----:B------:R-:W-:-:S03]  /*1cbe0*/  IADD3 R200, P6, R200, UR45, RZ ;  /* 0x0000002dc8c87c10 */ /* 0x000fc6000ffde0ff */
[----:B0-----:R-:W3:Y:S01]  /*1cbf0*/  LDL.LU R190, [R1+0x428] ;  /* 0x0004280001be7983 */ /* 0x001ee20000300800 */
[----:B------:R-:W-:-:S03]  /*1cc00*/  IADD3.X R198, R198, UR42, RZ, P5, !PT ;  /* 0x0000002ac6c67c10 */ /* 0x000fc6000affe4ff */
[----:B------:R-:W-:Y:S01]  /*1cc10*/  STL [R1+0x48c], R202 ;  /* 0x00048cca01007387 */ /* 0x000fe20000100800 */
[----:B----4-:R-:W-:-:S05]  /*1cc20*/  IADD3 R191, P5, R191, UR45, RZ ;  /* 0x0000002dbfbf7c10 */ /* 0x010fca000ffbe0ff */
[----:B------:R0:W-:Y:S04]  /*1cc30*/  STL [R1+0x458], R191 ;  /* 0x000458bf01007387 */ /* 0x0001e80000100800 */
[----:B------:R-:W-:Y:S04]  /*1cc40*/  STL [R1+0x460], R200 ;  /* 0x000460c801007387 */ /* 0x000fe80000100800 */
[----:B0-----:R-:W4:Y:S04]  /*1cc50*/  LDL.LU R191, [R1+0x44c] ;  /* 0x00044c0001bf7983 */ /* 0x001f280000300800 */
[----:B------:R-:W-:Y:S01]  /*1cc60*/  STL [R1+0x484], R198 ;  /* 0x000484c601007387 */ /* 0x000fe20000100800 */
[----:B--2---:R-:W-:-:S02]  /*1cc70*/  IADD3.X R176, R176, UR42, RZ, P4, !PT ;  /* 0x0000002ab0b07c10 */ /* 0x004fc4000a7fe4ff */
[----:B---3--:R-:W-:-:S03]  /*1cc80*/  IADD3 R194, P4, R194, UR45, RZ ;  /* 0x0000002dc2c27c10 */ /* 0x008fc6000ff9e0ff */
[----:B------:R0:W-:Y:S01]  /*1cc90*/  STL [R1+0x47c], R176 ;  /* 0x00047cb001007387 */ /* 0x0001e20000100800 */
[----:B------:R-:W-:-:S03]  /*1cca0*/  IADD3.X R188, R188, UR42, RZ, P3, !PT ;  /* 0x0000002abcbc7c10 */ /* 0x000fc60009ffe4ff */
[----:B0-----:R-:W2:Y:S01]  /*1ccb0*/  LDL.LU R176, [R1+0x420] ;  /* 0x0004200001b07983 */ /* 0x001ea20000300800 */
[----:B------:R-:W-:-:S03]  /*1ccc0*/  IADD3 R184, P3, R184, UR45, RZ ;  /* 0x0000002db8b87c10 */ /* 0x000fc6000ff7e0ff */
[----:B------:R-:W-:Y:S01]  /*1ccd0*/  STL [R1+0x450], R194 ;  /* 0x000450c201007387 */ /* 0x000fe20000100800 */
[----:B------:R-:W-:-:S03]  /*1cce0*/  IADD3.X R182, R182, UR42, RZ, P2, !PT ;  /* 0x0000002ab6b67c10 */ /* 0x000fc600097fe4ff */
[----:B------:R-:W-:Y:S01]  /*1ccf0*/  STL [R1+0x474], R188 ;  /* 0x000474bc01007387 */ /* 0x000fe20000100800 */
[----:B------:R-:W-:-:S03]  /*1cd00*/  IADD3 R174, P2, R174, UR45, RZ ;  /* 0x0000002daeae7c10 */ /* 0x000fc6000ff5e0ff */
[----:B------:R0:W-:Y:S04]  /*1cd10*/  STL [R1+0x448], R184 ;  /* 0x000448b801007387 */ /* 0x0001e80000100800 */
[----:B0-----:R-:W3:Y:S01]  /*1cd20*/  LDL.LU R184, [R1+0x444] ;  /* 0x0004440001b87983 */ /* 0x001ee20000300800 */
[----:B------:R-:W-:-:S03]  /*1cd30*/  IADD3.X R180, R180, UR42, RZ, P1, !PT ;  /* 0x0000002ab4b47c10 */ /* 0x000fc60008ffe4ff */
[----:B------:R0:W-:Y:S04]  /*1cd40*/  STL [R1+0x46c], R182 ;  /* 0x00046cb601007387 */ /* 0x0001e80000100800 */
[----:B0-----:R-:W3:Y:S01]  /*1cd50*/  LDL.LU R182, [R1+0x418] ;  /* 0x0004180001b67983 */ /* 0x001ee20000300800 */
[----:B------:R-:W-:-:S03]  /*1cd60*/  IADD3 R172, P1, R172, UR45, RZ ;  /* 0x0000002dacac7c10 */ /* 0x000fc6000ff3e0ff */
[----:B------:R0:W-:Y:S04]  /*1cd70*/  STL [R1+0x440], R174 ;  /* 0x000440ae01007387 */ /* 0x0001e80000100800 */
[----:B0-----:R-:W3:Y:S01]  /*1cd80*/  LDL.LU R174, [R1+0x43c] ;  /* 0x00043c0001ae7983 */ /* 0x001ee20000300800 */
[----:B------:R-:W-:-:S03]  /*1cd90*/  IADD3.X R170, R170, UR42, RZ, P6, !PT ;  /* 0x0000002aaaaa7c10 */ /* 0x000fc6000b7fe4ff */
[----:B------:R0:W-:Y:S04]  /*1cda0*/  STL [R1+0x464], R180 ;  /* 0x000464b401007387 */ /* 0x0001e80000100800 */
[----:B0-----:R-:W3:Y:S04]  /*1cdb0*/  LDL.LU R180, [R1+0x410] ;  /* 0x0004100001b47983 */ /* 0x001ee80000300800 */
[----:B------:R0:W-:Y:S01]  /*1cdc0*/  STL [R1+0x438], R172 ;  /* 0x000438ac01007387 */ /* 0x0001e20000100800 */
[----:B------:R-:W-:-:S03]  /*1cdd0*/  IADD3 R186, P6, R186, UR45, RZ ;  /* 0x0000002dbaba7c10 */ /* 0x000fc6000ffde0ff */
[----:B0-----:R-:W3:Y:S04]  /*1cde0*/  LDL.LU R172, [R1+0x434] ;  /* 0x0004340001ac7983 */ /* 0x001ee80000300800 */
[----:B------:R0:W-:Y:S01]  /*1cdf0*/  STL [R1+0x45c], R170 ;  /* 0x00045caa01007387 */ /* 0x0001e20000100800 */
[----:B------:R-:W-:-:S03]  /*1ce00*/  IADD3.X R178, R178, UR42, RZ, P5, !PT ;  /* 0x0000002ab2b27c10 */ /* 0x000fc6000affe4ff */
[----:B0-----:R-:W3:Y:S01]  /*1ce10*/  LDL.LU R170, [R1+0x408] ;  /* 0x0004080001aa7983 */ /* 0x001ee20000300800 */
[----:B------:R-:W-:-:S03]  /*1ce20*/  IADD3 R190, P5, R190, UR45, RZ ;  /* 0x0000002dbebe7c10 */ /* 0x000fc6000ffbe0ff */
[----:B------:R-:W3:Y:S04]  /*1ce30*/  LDL.LU R202, [R1+0x42c] ;  /* 0x00042c0001ca7983 */ /* 0x000ee80000300800 */
[----:B------:R-:W-:Y:S04]  /*1ce40*/  STL [R1+0x430], R186 ;  /* 0x000430ba01007387 */ /* 0x000fe80000100800 */
[----:B------:R-:W3:Y:S04]  /*1ce50*/  LDL.LU R200, [R1+0x400] ;  /* 0x0004000001c87983 */ /* 0x000ee80000300800 */
[----:B------:R-:W-:Y:S04]  /*1ce60*/  STL [R1+0x454], R178 ;  /* 0x000454b201007387 */ /* 0x000fe80000100800 */
[----:B------:R-:W3:Y:S04]  /*1ce70*/  LDL.LU R198, [R1+0x424] ;  /* 0x0004240001c67983 */ /* 0x000ee80000300800 */
[----:B------:R0:W-:Y:S04]  /*1ce80*/  STL [R1+0x428], R190 ;  /* 0x000428be01007387 */ /* 0x0001e80000100800 */
[----:B0-----:R-:W3:Y:S01]  /*1ce90*/  LDL.LU R190, [R1+0x3f8] ;  /* 0x0003f80001be7983 */ /* 0x001ee20000300800 */
[----:B----4-:R-:W-:-:S05]  /*1cea0*/  IADD3.X R191, R191, UR42, RZ, P4, !PT ;  /* 0x0000002abfbf7c10 */ /* 0x010fca000a7fe4ff */
[----:B------:R0:W-:Y:S04]  /*1ceb0*/  STL [R1+0x44c], R191 ;  /* 0x00044cbf01007387 */ /* 0x0001e80000100800 */
[----:B0-----:R-:W4:Y:S04]  /*1cec0*/  LDL.LU R191, [R1+0x41c] ;  /* 0x00041c0001bf7983 */ /* 0x001f280000300800 */
[----:B------:R-:W4:Y:S04]  /*1ced0*/  LDL.LU R194, [R1+0x3f0] ;  /* 0x0003f00001c27983 */ /* 0x000f280000300800 */
[----:B------:R-:W4:Y:S01]  /*1cee0*/  LDL.LU R188, [R1+0x414] ;  /* 0x0004140001bc7983 */ /* 0x000f220000300800 */
[----:B--2---:R-:W-:-:S05]  /*1cef0*/  IADD3 R176, P4, R176, UR45, RZ ;  /* 0x0000002db0b07c10 */ /* 0x004fca000ff9e0ff */
[----:B------:R0:W-:Y:S04]  /*1cf00*/  STL [R1+0x420], R176 ;  /* 0x000420b001007387 */ /* 0x0001e80000100800 */
[----:B------:R-:W2:Y:S04]  /*1cf10*/  LDL.LU R186, [R1+0x3e8] ;  /* 0x0003e80001ba7983 */ /* 0x000ea80000300800 */
[----:B------:R-:W2:Y:S04]  /*1cf20*/  LDL.LU R178, [R1+0x40c] ;  /* 0x00040c0001b27983 */ /* 0x000ea80000300800 */
[----:B0-----:R-:W2:Y:S01]  /*1cf30*/  LDL.LU R176, [R1+0x8e8] ;  /* 0x0008e80001b07983 */ /* 0x001ea20000300800 */
[----:B---3--:R-:W-:-:S05]  /*1cf40*/  IADD3.X R184, R184, UR42, RZ, P3, !PT ;  /* 0x0000002ab8b87c10 */ /* 0x008fca0009ffe4ff */
        /* <DEDUP_REMOVED lines=17> */
[----:B0-----:R-:W3:Y:S01]  /*1d060*/  LDL.LU R170, [R1+0x8dc] ;  /* 0x0008dc0001aa7983 */ /* 0x001ee20000300800 */
[----:B------:R-:W-:Y:S02]  /*1d070*/  IADD3 R200, P6, R200, UR45, RZ ;  /* 0x0000002dc8c87c10 */ /* 0x000fe4000ffde0ff */
[----:B------:R-:W-:Y:S01]  /*1d080*/  IADD3.X R198, R198, UR42, RZ, P5, !PT ;  /* 0x0000002ac6c67c10 */ /* 0x000fe2000affe4ff */
[----:B------:R-:W-:Y:S01]  /*1d090*/  STL [R1+0x42c], R202 ;  /* 0x00042cca01007387 */ /* 0x000fe20000100800 */
[----:B------:R-:W-:-:S05]  /*1d0a0*/  IADD3 R190, P5, R190, UR45, RZ ;  /* 0x0000002dbebe7c10 */ /* 0x000fca000ffbe0ff */
[----:B------:R0:W-:Y:S04]  /*1d0b0*/  STL [R1+0x3f8], R190 ;  /* 0x0003f8be01007387 */ /* 0x0001e80000100800 */
[----:B------:R-:W-:Y:S04]  /*1d0c0*/  STL [R1+0x400], R200 ;  /* 0x000400c801007387 */ /* 0x000fe80000100800 */
[----:B0-----:R-:W3:Y:S04]  /*1d0d0*/  LDL.LU R190, [R1+0x3ec] ;  /* 0x0003ec0001be7983 */ /* 0x001ee80000300800 */
[----:B------:R-:W-:Y:S01]  /*1d0e0*/  STL [R1+0x424], R198 ;  /* 0x000424c601007387 */ /* 0x000fe20000100800 */
[----:B----4-:R-:W-:-:S05]  /*1d0f0*/  IADD3.X R191, R191, UR42, RZ, P4, !PT ;  /* 0x0000002abfbf7c10 */ /* 0x010fca000a7fe4ff */
[----:B------:R0:W-:Y:S04]  /*1d100*/  STL [R1+0x41c], R191 ;  /* 0x00041cbf01007387 */ /* 0x0001e80000100800 */
[----:B0-----:R-:W4:Y:S01]  /*1d110*/  LDL.LU R191, [R1+0x8d8] ;  /* 0x0008d80001bf7983 */ /* 0x001f220000300800 */
[----:B------:R-:W-:Y:S02]  /*1d120*/  IADD3 R194, P4, R194, UR45, RZ ;  /* 0x0000002dc2c27c10 */ /* 0x000fe4000ff9e0ff */
[----:B------:R-:W-:-:S03]  /*1d130*/  IADD3.X R188, R188, UR42, RZ, P3, !PT ;  /* 0x0000002abcbc7c10 */ /* 0x000fc60009ffe4ff */
[----:B------:R-:W-:Y:S04]  /*1d140*/  STL [R1+0x3f0], R194 ;  /* 0x0003f0c201007387 */ /* 0x000fe80000100800 */
[----:B------:R-:W-:Y:S01]  /*1d150*/  STL [R1+0x414], R188 ;  /* 0x000414bc01007387 */ /* 0x000fe20000100800 */
[----:B--2---:R-:W-:Y:S02]  /*1d160*/  IADD3 R186, P3, R186, UR45, RZ ;  /* 0x0000002dbaba7c10 */ /* 0x004fe4000ff7e0ff */
[----:B------:R-:W-:-:S03]  /*1d170*/  IADD3.X R178, R178, UR42, RZ, P2, !PT ;  /* 0x0000002ab2b27c10 */ /* 0x000fc600097fe4ff */
[----:B------:R-:W-:Y:S01]  /*1d180*/  STL [R1+0x3e8], R186 ;  /* 0x0003e8ba01007387 */ /* 0x000fe20000100800 */
[----:B------:R-:W-:-:S03]  /*1d190*/  IADD3 R176, P2, R176, UR44, RZ ;  /* 0x0000002cb0b07c10 */ /* 0x000fc6000ff5e0ff */
[----:B------:R0:W-:Y:S04]  /*1d1a0*/  STL [R1+0x40c], R178 ;  /* 0x00040cb201007387 */ /* 0x0001e80000100800 */
[----:B0-----:R-:W2:Y:S04]  /*1d1b0*/  LDL.LU R178, [R1+0x3e4] ;  /* 0x0003e40001b27983 */ /* 0x001ea80000300800 */
[----:B------:R0:W-:Y:S01]  /*1d1c0*/  STL [R1+0x8e8], R176 ;  /* 0x0008e8b001007387 */ /* 0x0001e20000100800 */
[----:B---3--:R-:W-:-:S03]  /*1d1d0*/  IADD3.X R184, R184, UR42, RZ, P1, !PT ;  /* 0x0000002ab8b87c10 */ /* 0x008fc60008ffe4ff */
        /* <DEDUP_REMOVED lines=10> */
[----:B------:R-:W3:Y:S01]  /*1d280*/  LDL.LU R202, [R1+0x8cc] ;  /* 0x0008cc0001ca7983 */ /* 0x000ee20000300800 */
[----:B------:R-:W-:-:S03]  /*1d290*/  IADD3.X R172, R172, UR42, RZ, P5, !PT ;  /* 0x0000002aacac7c10 */ /* 0x000fc6000affe4ff */
[----:B------:R-:W-:Y:S04]  /*1d2a0*/  STL [R1+0x8e0], R180 ;  /* 0x0008e0b401007387 */ /* 0x000fe80000100800 */
[----:B------:R-:W3:Y:S04]  /*1d2b0*/  LDL.LU R200, [R1+0x4e4] ;  /* 0x0004e40001c87983 */ /* 0x000ee80000300800 */
[----:B------:R0:W-:Y:S04]  /*1d2c0*/  STL [R1+0x3f4], R172 ;  /* 0x0003f4ac01007387 */ /* 0x0001e80000100800 */
[----:B------:R-:W3:Y:S01]  /*1d2d0*/  LDL.LU R198, [R1+0x8c8] ;  /* 0x0008c80001c67983 */ /* 0x000ee20000300800 */
[----:B------:R-:W-:-:S05]  /*1d2e0*/  IADD3 R170, P5, R170, UR44, RZ ;  /* 0x0000002caaaa7c10 */ /* 0x000fca000ffbe0ff */
[----:B------:R1:W-:Y:S04]  /*1d2f0*/  STL [R1+0x8dc], R170 ;  /* 0x0008dcaa01007387 */ /* 0x0003e80000100800 */
[----:B0-----:R-:W3:Y:S04]  /*1d300*/  LDL.LU R172, [R1+0x4e0] ;  /* 0x0004e00001ac7983 */ /* 0x001ee80000300800 */
[----:B-1----:R-:W3:Y:S01]  /*1d310*/  LDL.LU R170, [R1+0x8c0] ;  /* 0x0008c00001aa7983 */ /* 0x002ee20000300800 */
[----:B------:R-:W-:-:S05]  /*1d320*/  IADD3.X R190, R190, UR42, RZ, P4, !PT ;  /* 0x0000002abebe7c10 */ /* 0x000fca000a7fe4ff */
[----:B------:R0:W-:Y:S04]  /*1d330*/  STL [R1+0x3ec], R190 ;  /* 0x0003ecbe01007387 */ /* 0x0001e80000100800 */
[----:B------:R-:W3:Y:S04]  /*1d340*/  LDL.LU R194, [R1+0x4dc] ;  /* 0x0004dc0001c27983 */ /* 0x000ee80000300800 */
[----:B------:R-:W3:Y:S01]  /*1d350*/  LDL.LU R188, [R1+0x8b8] ;  /* 0x0008b80001bc7983 */ /* 0x000ee20000300800 */
[----:B----4-:R-:W-:-:S05]  /*1d360*/  IADD3 R191, P4, R191, UR44, RZ ;  /* 0x0000002cbfbf7c10 */ /* 0x010fca000ff9e0ff */
[----:B------:R1:W-:Y:S04]  /*1d370*/  STL [R1+0x8d8], R191 ;  /* 0x0008d8bf01007387 */ /* 0x0003e80000100800 */
[----:B0-----:R-:W4:Y:S04]  /*1d380*/  LDL.LU R190, [R1+0x4d8] ;  /* 0x0004d80001be7983 */ /* 0x001f280000300800 */
[----:B------:R-:W4:Y:S04]  /*1d390*/  LDL.LU R180, [R1+0x8b0] ;  /* 0x0008b00001b47983 */ /* 0x000f280000300800 */
[----:B-1----:R-:W4:Y:S04]  /*1d3a0*/  LDL.LU R191, [R1+0x4d4] ;  /* 0x0004d40001bf7983 */ /* 0x002f280000300800 */
[----:B------:R-:W4:Y:S01]  /*1d3b0*/  LDL.LU R186, [R1+0x8a8] ;  /* 0x0008a80001ba7983 */ /* 0x000f220000300800 */
[----:B--2---:R-:W-:-:S05]  /*1d3c0*/  IADD3.X R178, R178, UR42, RZ, P3, !PT ;  /* 0x0000002ab2b27c10 */ /* 0x004fca0009ffe4ff */
[----:B------:R0:W-:Y:S01]  /*1d3d0*/  STL [R1+0x3e4], R178 ;  /* 0x0003e4b201007387 */ /* 0x0001e20000100800 */
[----:B---3--:R-:W-:-:S03]  /*1d3e0*/  IADD3 R176, P3, R176, UR44, RZ ;  /* 0x0000002cb0b07c10 */ /* 0x008fc6000ff7e0ff */
[----:B0-----:R-:W2:Y:S04]  /*1d3f0*/  LDL.LU R178, [R1+0x4d0] ;  /* 0x0004d00001b27983 */ /* 0x001ea80000300800 */
        /* <DEDUP_REMOVED lines=10> */
[----:B------:R0:W-:Y:S01]  /*1d4a0*/  STL [R1+0x3e0], R174 ;  /* 0x0003e0ae01007387 */ /* 0x0001e20000100800 */
[----:B------:R-:W-:-:S03]  /*1d4b0*/  IADD3.X R200, R200, UR7, RZ, P6, !PT ;  /* 0x00000007c8c87c10 */ /* 0x000fc6000b7fe4ff */
[----:B0-----:R-:W3:Y:S04]  /*1d4c0*/  LDL.LU R174, [R1+0x8bc] ;  /* 0x0008bc0001ae7983 */ /* 0x001ee80000300800 */
[----:B------:R-:W-:Y:S01]  /*1d4d0*/  STL [R1+0x8cc], R202 ;  /* 0x0008ccca01007387 */ /* 0x000fe20000100800 */
[----:B------:R-:W-:Y:S02]  /*1d4e0*/  IADD3 R198, P6, R198, UR44, RZ ;  /* 0x0000002cc6c67c10 */ /* 0x000fe4000ffde0ff */
[----:B------:R-:W-:-:S05]  /*1d4f0*/  IADD3.X R172, R172, UR7, RZ, P5, !PT ;  /* 0x00000007acac7c10 */ /* 0x000fca000affe4ff */
[----:B------:R0:W-:Y:S01]  /*1d500*/  STL [R1+0x4e0], R172 ;  /* 0x0004e0ac01007387 */ /* 0x0001e20000100800 */
[----:B------:R-:W-:-:S03]  /*1d510*/  IADD3 R170, P5, R170, UR44, RZ ;  /* 0x0000002caaaa7c10 */ /* 0x000fc6000ffbe0ff */
[----:B------:R-:W-:Y:S04]  /*1d520*/  STL [R1+0x4e4], R200 ;  /* 0x0004e4c801007387 */ /* 0x000fe80000100800 */
[----:B0-----:R-:W3:Y:S04]  /*1d530*/  LDL.LU R172, [R1+0x890] ;  /* 0x0008900001ac7983 */ /* 0x001ee80000300800 */
[----:B------:R-:W-:Y:S04]  /*1d540*/  STL [R1+0x8c8], R198 ;  /* 0x0008c8c601007387 */ /* 0x000fe80000100800 */
[----:B------:R0:W-:Y:S04]  /*1d550*/  STL [R1+0x8c0], R170 ;  /* 0x0008c0aa01007387 */ /* 0x0001e80000100800 */
[----:B0-----:R-:W3:Y:S01]  /*1d560*/  LDL.LU R170, [R1+0x8b4] ;  /* 0x0008b40001aa7983 */ /* 0x001ee20000300800 */
[----:B------:R-:W-:-:S02]  /*1d570*/  IADD3.X R194, R194, UR7, RZ, P4, !PT ;  /* 0x00000007c2c27c10 */ /* 0x000fc4000a7fe4ff */
[----:B------:R-:W-:-:S03]  /*1d580*/  IADD3 R188, P4, R188, UR44, RZ ;  /* 0x0000002cbcbc7c10 */ /* 0x000fc6000ff9e0ff */
[----:B------:R-:W-:Y:S04]  /*1d590*/  STL [R1+0x4dc], R194 ;  /* 0x0004dcc201007387 */ /* 0x000fe80000100800 */
[----:B------:R-:W-:Y:S01]  /*1d5a0*/  STL [R1+0x8b8], R188 ;  /* 0x0008b8bc01007387 */ /* 0x000fe20000100800 */
[----:B----4-:R-:W-:Y:S02]  /*1d5b0*/  IADD3.X R190, R190, UR7, RZ, P3, !PT ;  /* 0x00000007bebe7c10 */ /* 0x010fe40009ffe4ff */
[----:B------:R-:W-:-:S03]  /*1d5c0*/  IADD3 R180, P3, R180, UR44, RZ ;  /* 0x0000002cb4b47c10 */ /* 0x000fc6000ff7e0ff */
[----:B------:R0:W-:Y:S01]  /*1d5d0*/  STL [R1+0x4d8], R190 ;  /* 0x0004d8be01007387 */ /* 0x0001e20000100800 */
[----:B------:R-:W-:-:S03]  /*1d5e0*/  IADD3.X R191, R191, UR7, RZ, P2, !PT ;  /* 0x00000007bfbf7c10 */ /* 0x000fc600097fe4ff */
[----:B0-----:R-:W4:Y:S04]  /*1d5f0*/  LDL.LU R190, [R1+0x888] ;  /* 0x0008880001be7983 */ /* 0x001f280000300800 */
[----:B------:R0:W-:Y:S04]  /*1d600*/  STL [R1+0x8b0], R180 ;  /* 0x0008b0b401007387 */ /* 0x0001e80000100800 */
[----:B0-----:R-:W4:Y:S04]  /*1d610*/  LDL.LU R180, [R1+0x8ac] ;  /* 0x0008ac0001b47983 */ /* 0x001f280000300800 */
[----:B------:R0:W-:Y:S04]  /*1d620*/  STL [R1+0x4d4], R191 ;  /* 0x0004d4bf01007387 */ /* 0x0001e80000100800 */
[----:B0-----:R-:W4:Y:S01]  /*1d630*/  LDL.LU R191, [R1+0x880] ;  /* 0x0008800001bf7983 */ /* 0x001f220000300800 */
[----:B------:R-:W-:-:S05]  /*1d640*/  IADD3 R186, P2, R186, UR44, RZ ;  /* 0x0000002cbaba7c10 */ /* 0x000fca000ff5e0ff */
[----:B------:R0:W-:Y:S04]  /*1d650*/  STL [R1+0x8a8], R186 ;  /* 0x0008a8ba01007387 */ /* 0x0001e80000100800 */
[----:B0-----:R-:W4:Y:S01]  /*1d660*/  LDL.LU R186, [R1+0x8a4] ;  /* 0x0008a40001ba7983 */ /* 0x001f220000300800 */
[----:B--2---:R-:W-:-:S05]  /*1d670*/  IADD3.X R178, R178, UR7, RZ, P1, !PT ;  /* 0x00000007b2b27c10 */ /* 0x004fca0008ffe4ff */
[----:B------:R0:W-:Y:S01]  /*1d680*/  STL [R1+0x4d0], R178 ;  /* 0x0004d0b201007387 */ /* 0x0001e20000100800 */
[----:B---3--:R-:W-:-:S03]  /*1d690*/  IADD3 R176, P1, R176, UR44, RZ ;  /* 0x0000002cb0b07c10 */ /* 0x008fc6000ff3e0ff */
[----:B0-----:R-:W2:Y:S04]  /*1d6a0*/  LDL.LU R178, [R1+0x878] ;  /* 0x0008780001b27983 */ /* 0x001ea80000300800 */
[----:B------:R0:W-:Y:S01]  /*1d6b0*/  STL [R1+0x8a0], R176 ;  /* 0x0008a0b001007387 */ /* 0x0001e20000100800 */
[----:B------:R-:W-:-:S03]  /*1d6c0*/  IADD3.X R184, R184, UR7, RZ, P6, !PT ;  /* 0x00000007b8b87c10 */ /* 0x000fc6000b7fe4ff */
[----:B0-----:R-:W3:Y:S04]  /*1d6d0*/  LDL.LU R176, [R1+0x89c] ;  /* 0x00089c0001b07983 */ /* 0x001ee80000300800 */
[----:B------:R-:W3:Y:S04]  /*1d6e0*/  LDL.LU R202, [R1+0x870] ;  /* 0x0008700001ca7983 */ /* 0x000ee80000300800 */
[----:B------:R-:W-:Y:S04]  /*1d6f0*/  STL [R1+0x8c4], R184 ;  /* 0x0008c4b801007387 */ /* 0x000fe80000100800 */
[----:B------:R-:W3:Y:S01]  /*1d700*/  LDL.LU R200, [R1+0x894] ;  /* 0x0008940001c87983 */ /* 0x000ee20000300800 */
[----:B------:R-:W-:-:S05]  /*1d710*/  IADD3 R182, P6, R182, UR44, RZ ;  /* 0x0000002cb6b67c10 */ /* 0x000fca000ffde0ff */
[----:B------:R-:W-:Y:S04]  /*1d720*/  STL [R1+0x898], R182 ;  /* 0x000898b601007387 */ /* 0x000fe80000100800 */
[----:B------:R-:W3:Y:S01]  /*1d730*/  LDL.LU R198, [R1+0x868] ;  /* 0x0008680001c67983 */ /* 0x000ee20000300800 */
[----:B------:R-:W-:-:S05]  /*1d740*/  IADD3.X R174, R174, UR7, RZ, P5, !PT ;  /* 0x00000007aeae7c10 */ /* 0x000fca000affe4ff */
[----:B------:R0:W-:Y:S04]  /*1d750*/  STL [R1+0x8bc], R174 ;  /* 0x0008bcae01007387 */ /* 0x0001e80000100800 */
[----:B0-----:R-:W3:Y:S01]  /*1d760*/  LDL.LU R174, [R1+0x88c] ;  /* 0x00088c0001ae7983 */ /* 0x001ee20000300800 */
[----:B------:R-:W-:-:S05]  /*1d770*/  IADD3 R172, P5, R172, UR44, RZ ;  /* 0x0000002cacac7c10 */ /* 0x000fca000ffbe0ff */
[----:B------:R0:W-:Y:S04]  /*1d780*/  STL [R1+0x890], R172 ;  /* 0x000890ac01007387 */ /* 0x0001e80000100800 */
[----:B0-----:R-:W3:Y:S01]  /*1d790*/  LDL.LU R172, [R1+0x860] ;  /* 0x0008600001ac7983 */ /* 0x001ee20000300800 */
[----:B------:R-:W-:-:S03]  /*1d7a0*/  IADD3.X R170, R170, UR7, RZ, P4, !PT ;  /* 0x00000007aaaa7c10 */ /* 0x000fc6000a7fe4ff */
[----:B------:R-:W3:Y:S04]  /*1d7b0*/  LDL.LU R194, [R1+0x884] ;  /* 0x0008840001c27983 */ /* 0x000ee80000300800 */
[----:B------:R-:W3:Y:S04]  /*1d7c0*/  LDL.LU R188, [R1+0x858] ;  /* 0x0008580001bc7983 */ /* 0x000ee80000300800 */
[----:B------:R0:W-:Y:S04]  /*1d7d0*/  STL [R1+0x8b4], R170 ;  /* 0x0008b4aa01007387 */ /* 0x0001e80000100800 */
[----:B0-----:R-:W3:Y:S04]  /*1d7e0*/  LDL.LU R170, [R1+0x87c] ;  /* 0x00087c0001aa7983 */ /* 0x001ee80000300800 */
[----:B------:R-:W3:Y:S01]  /*1d7f0*/  LDL.LU R182, [R1+0x850] ;  /* 0x0008500001b67983 */ /* 0x000ee20000300800 */
[----:B----4-:R-:W-:-:S05]  /*1d800*/  IADD3 R190, P4, R190, UR44, RZ ;  /* 0x0000002cbebe7c10 */ /* 0x010fca000ff9e0ff */
[----:B------:R0:W-:Y:S01]  /*1d810*/  STL [R1+0x888], R190 ;  /* 0x000888be01007387 */ /* 0x0001e20000100800 */
[----:B------:R-:W-:-:S03]  /*1d820*/  IADD3.X R180, R180, UR7, RZ, P3, !PT ;  /* 0x00000007b4b47c10 */ /* 0x000fc60009ffe4ff */
[----:B0-----:R-:W4:Y:S04]  /*1d830*/  LDL.LU R190, [R1+0x874] ;  /* 0x0008740001be7983 */ /* 0x001f280000300800 */
[----:B------:R-:W4:Y:S04]  /*1d840*/  LDL.LU R184, [R1+0x848] ;  /* 0x0008480001b87983 */ /* 0x000f280000300800 */
[----:B------:R0:W-:Y:S01]  /*1d850*/  STL [R1+0x8ac], R180 ;  /* 0x0008acb401007387 */ /* 0x0001e20000100800 */
[----:B------:R-:W-:-:S03]  /*1d860*/  IADD3 R191, P3, R191, UR44, RZ ;  /* 0x0000002cbfbf7c10 */ /* 0x000fc6000ff7e0ff */
[----:B0-----:R-:W4:Y:S04]  /*1d870*/  LDL.LU R180, [R1+0x86c] ;  /* 0x00086c0001b47983 */ /* 0x001f280000300800 */
[----:B------:R0:W-:Y:S04]  /*1d880*/  STL [R1+0x880], R191 ;  /* 0x000880bf01007387 */ /* 0x0001e80000100800 */
[----:B0-----:R-:W4:Y:S01]  /*1d890*/  LDL.LU R191, [R1+0x840] ;  /* 0x0008400001bf7983 */ /* 0x001f220000300800 */
[----:B------:R-:W-:-:S05]  /*1d8a0*/  IADD3.X R186, R186, UR7, RZ, P2, !PT ;  /* 0x00000007baba7c10 */ /* 0x000fca00097fe4ff */
[----:B------:R0:W-:Y:S04]  /*1d8b0*/  STL [R1+0x8a4], R186 ;  /* 0x0008a4ba01007387 */ /* 0x0001e80000100800 */
[----:B0-----:R-:W4:Y:S01]  /*1d8c0*/  LDL.LU R186, [R1+0x864] ;  /* 0x0008640001ba7983 */ /* 0x001f220000300800 */
[----:B--2---:R-:W-:-:S05]  /*1d8d0*/  IADD3 R178, P2, R178, UR44, RZ ;  /* 0x0000002cb2b27c10 */ /* 0x004fca000ff5e0ff */
[----:B------:R0:W-:Y:S01]  /*1d8e0*/  STL [R1+0x878], R178 ;  /* 0x000878b201007387 */ /* 0x0001e20000100800 */
[----:B---3--:R-:W-:-:S03]  /*1d8f0*/  IADD3.X R176, R176, UR7, RZ, P1, !PT ;  /* 0x00000007b0b07c10 */ /* 0x008fc60008ffe4ff */
[----:B0-----:R-:W2:Y:S01]  /*1d900*/  LDL.LU R178, [R1+0x838] ;  /* 0x0008380001b27983 */ /* 0x001ea20000300800 */
[----:B------:R-:W-:-:S03]  /*1d910*/  IADD3 R202, P1, R202, UR44, RZ ;  /* 0x0000002ccaca7c10 */ /* 0x000fc6000ff3e0ff */
[----:B------:R0:W-:Y:S01]  /*1d920*/  STL [R1+0x89c], R176 ;  /* 0x00089cb001007387 */ /* 0x0001e20000100800 */
[----:B------:R-:W-:-:S03]  /*1d930*/  IADD3.X R200, R200, UR7, RZ, P6, !PT ;  /* 0x00000007c8c87c10 */ /* 0x000fc6000b7fe4ff */
[----:B0-----:R-:W3:Y:S04]  /*1d940*/  LDL.LU R176, [R1+0x85c] ;  /* 0x00085c0001b07983 */ /* 0x001ee80000300800 */
[----:B------:R-:W-:Y:S01]  /*1d950*/  STL [R1+0x870], R202 ;  /* 0x000870ca01007387 */ /* 0x000fe20000100800 */
[----:B------:R-:W-:Y:S02]  /*1d960*/  IADD3 R198, P6, R198, UR44, RZ ;  /* 0x0000002cc6c67c10 */ /* 0x000fe4000ffde0ff */
[----:B------:R-:W-:-:S05]  /*1d970*/  IADD3.X R174, R174, UR7, RZ, P5, !PT ;  /* 0x00000007aeae7c10 */ /* 0x000fca000affe4ff */
[----:B------:R0:W-:Y:S04]  /*1d980*/  STL [R1+0x88c], R174 ;  /* 0x00088cae01007387 */ /* 0x0001e80000100800 */
[----:B------:R-:W-:Y:S04]  /*1d990*/  STL [R1+0x894], R200 ;  /* 0x000894c801007387 */ /* 0x000fe80000100800 */
[----:B0-----:R-:W3:Y:S04]  /*1d9a0*/  LDL.LU R174, [R1+0x830] ;  /* 0x0008300001ae7983 */ /* 0x001ee80000300800 */
[----:B------:R-:W-:Y:S01]  /*1d9b0*/  STL [R1+0x868], R198 ;  /* 0x000868c601007387 */ /* 0x000fe20000100800 */
[----:B------:R-:W-:-:S02]  /*1d9c0*/  IADD3 R172, P5, R172, UR44, RZ ;  /* 0x0000002cacac7c10 */ /* 0x000fc4000ffbe0ff */
[----:B------:R-:W-:-:S03]  /*1d9d0*/  IADD3.X R194, R194, UR7, RZ, P4, !PT ;  /* 0x00000007c2c27c10 */ /* 0x000fc6000a7fe4ff */
[----:B------:R0:W-:Y:S01]  /*1d9e0*/  STL [R1+0x860], R172 ;  /* 0x000860ac01007387 */ /* 0x0001e20000100800 */
[----:B------:R-:W-:-:S03]  /*1d9f0*/  IADD3 R188, P4, R188, UR44, RZ ;  /* 0x0000002cbcbc7c10 */ /* 0x000fc6000ff9e0ff */
[----:B0-----:R-:W3:Y:S04]  /*1da00*/  LDL.LU R172, [R1+0x854] ;  /* 0x0008540001ac7983 */ /* 0x001ee80000300800 */
[----:B------:R-:W-:Y:S01]  /*1da10*/  STL [R1+0x884], R194 ;  /* 0x000884c201007387 */ /* 0x000fe20000100800 */
[----:B------:R-:W-:-:S03]  /*1da20*/  IADD3.X R170, R170, UR7, RZ, P3, !PT ;  /* 0x00000007aaaa7c10 */ /* 0x000fc60009ffe4ff */
[----:B------:R-:W-:Y:S01]  /*1da30*/  STL [R1+0x858], R188 ;  /* 0x000858bc01007387 */ /* 0x000fe20000100800 */
[----:B------:R-:W-:-:S03]  /*1da40*/  IADD3 R182, P3, R182, UR44, RZ ;  /* 0x0000002cb6b67c10 */ /* 0x000fc6000ff7e0ff */
[----:B------:R0:W-:Y:S04]  /*1da50*/  STL [R1+0x87c], R170 ;  /* 0x00087caa01007387 */ /* 0x0001e80000100800 */
[----:B0-----:R-:W3:Y:S04]  /*1da60*/  LDL.LU R170, [R1+0x828] ;  /* 0x0008280001aa7983 */ /* 0x001ee80000300800 */
[----:B------:R0:W-:Y:S04]  /*1da70*/  STL [R1+0x850], R182 ;  /* 0x000850b601007387 */ /* 0x0001e80000100800 */
[----:B0-----:R-:W3:Y:S01]  /*1da80*/  LDL.LU R182, [R1+0x84c] ;  /* 0x00084c0001b67983 */ /* 0x001ee20000300800 */
[----:B----4-:R-:W-:-:S02]  /*1da90*/  IADD3.X R190, R190, UR7, RZ, P2, !PT ;  /* 0x00000007bebe7c10 */ /* 0x010fc400097fe4ff */
[----:B------:R-:W-:-:S03]  /*1daa0*/  IADD3 R184, P2, R184, UR44, RZ ;  /* 0x0000002cb8b87c10 */ /* 0x000fc6000ff5e0ff */
[----:B------:R0:W-:Y:S04]  /*1dab0*/  STL [R1+0x874], R190 ;  /* 0x000874be01007387 */ /* 0x0001e80000100800 */
[----:B0-----:R-:W4:Y:S01]  /*1dac0*/  LDL.LU R190, [R1+0x820] ;  /* 0x0008200001be7983 */ /* 0x001f220000300800 */
[----:B------:R-:W-:-:S03]  /*1dad0*/  IADD3.X R180, R180, UR7, RZ, P1, !PT ;  /* 0x00000007b4b47c10 */ /* 0x000fc60008ffe4ff */
[----:B------:R0:W-:Y:S04]  /*1dae0*/  STL [R1+0x848], R184 ;  /* 0x000848b801007387 */ /* 0x0001e80000100800 */
[----:B0-----:R-:W4:Y:S01]  /*1daf0*/  LDL.LU R184, [R1+0x844] ;  /* 0x0008440001b87983 */ /* 0x001f220000300800 */
[----:B------:R-:W-:-:S03]  /*1db00*/  IADD3 R191, P1, R191, UR44, RZ ;  /* 0x0000002cbfbf7c10 */ /* 0x000fc6000ff3e0ff */
[----:B------:R0:W-:Y:S04]  /*1db10*/  STL [R1+0x86c], R180 ;  /* 0x00086cb401007387 */ /* 0x0001e80000100800 */
[----:B0-----:R-:W4:Y:S04]  /*1db20*/  LDL.LU R180, [R1+0x818] ;  /* 0x0008180001b47983 */ /* 0x001f280000300800 */
[----:B------:R0:W-:Y:S04]  /*1db30*/  STL [R1+0x840], R191 ;  /* 0x000840bf01007387 */ /* 0x0001e80000100800 */
[----:B0-----:R-:W4:Y:S01]  /*1db40*/  LDL.LU R191, [R1+0x83c] ;  /* 0x00083c0001bf7983 */ /* 0x001f220000300800 */
[----:B------:R-:W-:-:S03]  /*1db50*/  IADD3.X R186, R186, UR7, RZ, P6, !PT ;  /* 0x00000007baba7c10 */ /* 0x000fc6000b7fe4ff */
[----:B------:R-:W4:Y:S04]  /*1db60*/  LDL.LU R202, [R1+0x810] ;  /* 0x0008100001ca7983 */ /* 0x000f280000300800 */
[----:B------:R-:W-:Y:S04]  /*1db70*/  STL [R1+0x864], R186 ;  /* 0x000864ba01007387 */ /* 0x000fe80000100800 */
[----:B------:R-:W4:Y:S01]  /*1db80*/  LDL.LU R200, [R1+0x834] ;  /* 0x0008340001c87983 */ /* 0x000f220000300800 */
[----:B--2---:R-:W-:-:S05]  /*1db90*/  IADD3 R178, P6, R178, UR44, RZ ;  /* 0x0000002cb2b27c10 */ /* 0x004fca000ffde0ff */
[----:B------:R-:W-:Y:S04]  /*1dba0*/  STL [R1+0x838], R178 ;  /* 0x000838b201007387 */ /* 0x000fe80000100800 */
[----:B------:R-:W2:Y:S01]  /*1dbb0*/  LDL.LU R198, [R1+0x808] ;  /* 0x0008080001c67983 */ /* 0x000ea20000300800 */
[----:B---3--:R-:W-:-:S05]  /*1dbc0*/  IADD3.X R176, R176, UR7, RZ, P5, !PT ;  /* 0x00000007b0b07c10 */ /* 0x008fca000affe4ff */
[----:B------:R0:W-:Y:S04]  /*1dbd0*/  STL [R1+0x85c], R176 ;  /* 0x00085cb001007387 */ /* 0x0001e80000100800 */
[----:B0-----:R-:W3:Y:S01]  /*1dbe0*/  LDL.LU R176, [R1+0x82c] ;  /* 0x00082c0001b07983 */ /* 0x001ee20000300800 */
[----:B------:R-:W-:-:S05]  /*1dbf0*/  IADD3 R174, P5, R174, UR44, RZ ;  /* 0x0000002caeae7c10 */ /* 0x000fca000ffbe0ff */
[----:B------:R0:W-:Y:S04]  /*1dc00*/  STL [R1+0x830], R174 ;  /* 0x000830ae01007387 */ /* 0x0001e80000100800 */
[----:B0-----:R-:W3:Y:S04]  /*1dc10*/  LDL.LU R174, [R1+0x800] ;  /* 0x0008000001ae7983 */ /* 0x001ee80000300800 */
[----:B------:R-:W3:Y:S04]  /*1dc20*/  LDL.LU R194, [R1+0x824] ;  /* 0x0008240001c27983 */ /* 0x000ee80000300800 */
[----:B------:R-:W3:Y:S01]  /*1dc30*/  LDL.LU R188, [R1+0x7f8] ;  /* 0x0007f80001bc7983 */ /* 0x000ee20000300800 */
[----:B------:R-:W-:-:S05]  /*1dc40*/  IADD3.X R172, R172, UR7, RZ, P4, !PT ;  /* 0x00000007acac7c10 */ /* 0x000fca000a7fe4ff */
[----:B------:R0:W-:Y:S04]  /*1dc50*/  STL [R1+0x854], R172 ;  /* 0x000854ac01007387 */ /* 0x0001e80000100800 */
[----:B0-----:R-:W3:Y:S04]  /*1dc60*/  LDL.LU R172, [R1+0x81c] ;  /* 0x00081c0001ac7983 */ /* 0x001ee80000300800 */
[----:B------:R-:W3:Y:S01]  /*1dc70*/  LDL.LU R178, [R1+0x7f0] ;  /* 0x0007f00001b27983 */ /* 0x000ee20000300800 */
[----:B------:R-:W-:-:S05]  /*1dc80*/  IADD3 R170, P4, R170, UR44, RZ ;  /* 0x0000002caaaa7c10 */ /* 0x000fca000ff9e0ff */
[----:B------:R0:W-:Y:S01]  /*1dc90*/  STL [R1+0x828], R170 ;  /* 0x000828aa01007387 */ /* 0x0001e20000100800 */
[----:B------:R-:W-:-:S03]  /*1dca0*/  IADD3.X R182, R182, UR7, RZ, P3, !PT ;  /* 0x00000007b6b67c10 */ /* 0x000fc60009ffe4ff */
[----:B0-----:R-:W3:Y:S04]  /*1dcb0*/  LDL.LU R170, [R1+0x814] ;  /* 0x0008140001aa7983 */ /* 0x001ee80000300800 */
[----:B------:R-:W3:Y:S04]  /*1dcc0*/  LDL.LU R186, [R1+0x7e8] ;  /* 0x0007e80001ba7983 */ /* 0x000ee80000300800 */
[----:B------:R0:W-:Y:S04]  /*1dcd0*/  STL [R1+0x84c], R182 ;  /* 0x00084cb601007387 */ /* 0x0001e80000100800 */
[----:B0-----:R-:W3:Y:S01]  /*1dce0*/  LDL.LU R182, [R1+0x80c] ;  /* 0x00080c0001b67983 */ /* 0x001ee20000300800 */
[----:B----4-:R-:W-:-:S05]  /*1dcf0*/  IADD3 R190, P3, R190, UR44, RZ ;  /* 0x0000002cbebe7c10 */ /* 0x010fca000ff7e0ff */
[----:B------:R0:W-:Y:S01]  /*1dd00*/  STL [R1+0x820], R190 ;  /* 0x000820be01007387 */ /* 0x0001e20000100800 */
[----:B------:R-:W-:-:S03]  /*1dd10*/  IADD3.X R184, R184, UR7, RZ, P2, !PT ;  /* 0x00000007b8b87c10 */ /* 0x000fc600097fe4ff */
[----:B0-----:R-:W4:Y:S04]  /*1dd20*/  LDL.LU R190, [R1+0x7e0] ;  /* 0x0007e00001be7983 */ /* 0x001f280000300800 */
[----:B------:R0:W-:Y:S01]  /*1dd30*/  STL [R1+0x844], R184 ;  /* 0x000844b801007387 */ /* 0x0001e20000100800 */
[----:B------:R-:W-:-:S03]  /*1dd40*/  IADD3 R180, P2, R180, UR44, RZ ;  /* 0x0000002cb4b47c10 */ /* 0x000fc6000ff5e0ff */
[----:B0-----:R-:W4:Y:S04]  /*1dd50*/  LDL.LU R184, [R1+0x804] ;  /* 0x0008040001b87983 */ /* 0x001f280000300800 */
[----:B------:R0:W-:Y:S01]  /*1dd60*/  STL [R1+0x818], R180 ;  /* 0x000818b401007387 */ /* 0x0001e20000100800 */
[----:B------:R-:W-:-:S03]  /*1dd70*/  IADD3.X R191, R191, UR7, RZ, P1, !PT ;  /* 0x00000007bfbf7c10 */ /* 0x000fc60008ffe4ff */
[----:B0-----:R-:W4:Y:S04]  /*1dd80*/  LDL.LU R180, [R1+0x7d8] ;  /* 0x0007d80001b47983 */ /* 0x001f280000300800 */
[----:B------:R0:W-:Y:S04]  /*1dd90*/  STL [R1+0x83c], R191 ;  /* 0x00083cbf01007387 */ /* 0x0001e80000100800 */
[----:B0-----:R-:W4:Y:S01]  /*1dda0*/  LDL.LU R191, [R1+0x7fc] ;  /* 0x0007fc0001bf7983 */ /* 0x001f220000300800 */
[----:B------:R-:W-:Y:S02]  /*1ddb0*/  IADD3 R202, P1, R202, UR44, RZ ;  /* 0x0000002ccaca7c10 */ /* 0x000fe4000ff3e0ff */
[----:B------:R-:W-:-:S03]  /*1ddc0*/  IADD3.X R200, R200, UR7, RZ, P6, !PT ;  /* 0x00000007c8c87c10 */ /* 0x000fc6000b7fe4ff */
[----:B------:R-:W-:Y:S01]  /*1ddd0*/  STL [R1+0x810], R202 ;  /* 0x000810ca01007387 */ /* 0x000fe20000100800 */
[----:B--2---:R-:W-:Y:S02]  /*1dde0*/  IADD3 R198, P6, R198, UR44, RZ ;  /* 0x0000002cc6c67c10 */ /* 0x004fe4000ffde0ff */
[----:B---3--:R-:W-:-:S05]  /*1ddf0*/  IADD3.X R176, R176, UR7, RZ, P5, !PT ;  /* 0x00000007b0b07c10 */ /* 0x008fca000affe4ff */
[----:B------:R0:W-:Y:S04]  /*1de00*/  STL [R1+0x82c], R176 ;  /* 0x00082cb001007387 */ /* 0x0001e80000100800 */
[----:B------:R-:W-:Y:S04]  /*1de10*/  STL [R1+0x834], R200 ;  /* 0x000834c801007387 */ /* 0x000fe80000100800 */
[----:B0-----:R-:W2:Y:S04]  /*1de20*/  LDL.LU R176, [R1+0x7d0] ;  /* 0x0007d00001b07983 */ /* 0x001ea80000300800 */
[----:B------:R-:W-:Y:S01]  /*1de30*/  STL [R1+0x808], R198 ;  /* 0x000808c601007387 */ /* 0x000fe20000100800 */
[----:B------:R-:W-:-:S02]  /*1de40*/  IADD3 R174, P5, R174, UR44, RZ ;  /* 0x0000002caeae7c10 */ /* 0x000fc4000ffbe0ff */
[----:B------:R-:W-:-:S03]  /*1de50*/  IADD3.X R194, R194, UR7, RZ, P4, !PT ;  /* 0x00000007c2c27c10 */ /* 0x000fc6000a7fe4ff */
[----:B------:R0:W-:Y:S01]  /*1de60*/  STL [R1+0x800], R174 ;  /* 0x000800ae01007387 */ /* 0x0001e20000100800 */
[----:B------:R-:W-:-:S03]  /*1de70*/  IADD3 R188, P4, R188, UR44, RZ ;  /* 0x0000002cbcbc7c10 */ /* 0x000fc6000ff9e0ff */
[----:B0-----:R-:W3:Y:S04]  /*1de80*/  LDL.LU R174, [R1+0x7f4] ;  /* 0x0007f40001ae7983 */ /* 0x001ee80000300800 */
[----:B------:R-:W-:Y:S04]  /*1de90*/  STL [R1+0x824], R194 ;  /* 0x000824c201007387 */ /* 0x000fe80000100800 */
[----:B------:R-:W-:Y:S01]  /*1dea0*/  STL [R1+0x7f8], R188 ;  /* 0x0007f8bc01007387 */ /* 0x000fe20000100800 */
[----:B------:R-:W-:Y:S02]  /*1deb0*/  IADD3.X R172, R172, UR7, RZ, P3, !PT ;  /* 0x00000007acac7c10 */ /* 0x000fe40009ffe4ff */
[----:B------:R-:W-:-:S03]  /*1dec0*/  IADD3 R178, P3, R178, UR44, RZ ;  /* 0x0000002cb2b27c10 */ /* 0x000fc6000ff7e0ff */
[----:B------:R0:W-:Y:S04]  /*1ded0*/  STL [R1+0x81c], R172 ;  /* 0x00081cac01007387 */ /* 0x0001e80000100800 */
[----:B0-----:R-:W3:Y:S04]  /*1dee0*/  LDL.LU R172, [R1+0x7c8] ;  /* 0x0007c80001ac7983 */ /* 0x001ee80000300800 */
[----:B------:R0:W-:Y:S01]  /*1def0*/  STL [R1+0x7f0], R178 ;  /* 0x0007f0b201007387 */ /* 0x0001e20000100800 */
[----:B------:R-:W-:Y:S02]  /*1df00*/  IADD3.X R170, R170, UR7, RZ, P2, !PT ;  /* 0x00000007aaaa7c10 */ /* 0x000fe400097fe4ff */
[----:B------:R-:W-:Y:S01]  /*1df10*/  IADD3 R186, P2, R186, UR44, RZ ;  /* 0x0000002cbaba7c10 */ /* 0x000fe2000ff5e0ff */
[----:B0-----:R-:W3:Y:S04]  /*1df20*/  LDL.LU R178, [R1+0x7ec] ;  /* 0x0007ec0001b27983 */ /* 0x001ee80000300800 */
[----:B------:R0:W-:Y:S01]  /*1df30*/  STL [R1+0x814], R170 ;  /* 0x000814aa01007387 */ /* 0x0001e20000100800 */
[----:B------:R-:W-:-:S03]  /*1df40*/  IADD3.X R182, R182, UR7, RZ, P1, !PT ;  /* 0x00000007b6b67c10 */ /* 0x000fc60008ffe4ff */
[----:B0-----:R-:W3:Y:S04]  /*1df50*/  LDL.LU R170, [R1+0x7c0] ;  /* 0x0007c00001aa7983 */ /* 0x001ee80000300800 */
[----:B------:R0:W-:Y:S04]  /*1df60*/  STL [R1+0x7e8], R186 ;  /* 0x0007e8ba01007387 */ /* 0x0001e80000100800 */
[----:B0-----:R-:W3:Y:S04]  /*1df70*/  LDL.LU R186, [R1+0x7e4] ;  /* 0x0007e40001ba7983 */ /* 0x001ee80000300800 */
[----:B------:R0:W-:Y:S04]  /*1df80*/  STL [R1+0x80c], R182 ;  /* 0x00080cb601007387 */ /* 0x0001e80000100800 */
[----:B0-----:R-:W3:Y:S01]  /*1df90*/  LDL.LU R182, [R1+0x7b8] ;  /* 0x0007b80001b67983 */ /* 0x001ee20000300800 */
[----:B----4-:R-:W-:-:S05]  /*1dfa0*/  IADD3 R190, P1, R190, UR44, RZ ;  /* 0x0000002cbebe7c10 */ /* 0x010fca000ff3e0ff */
[----:B------:R0:W-:Y:S01]  /*1dfb0*/  STL [R1+0x7e0], R190 ;  /* 0x0007e0be01007387 */ /* 0x0001e20000100800 */
[----:B------:R-:W-:-:S03]  /*1dfc0*/  IADD3.X R184, R184, UR7, RZ, P6, !PT ;  /* 0x00000007b8b87c10 */ /* 0x000fc6000b7fe4ff */
[----:B0-----:R-:W4:Y:S04]  /*1dfd0*/  LDL.LU R190, [R1+0x7dc] ;  /* 0x0007dc0001be7983 */ /* 0x001f280000300800 */
[----:B------:R-:W4:Y:S04]  /*1dfe0*/  LDL.LU R202, [R1+0x7b0] ;  /* 0x0007b00001ca7983 */ /* 0x000f280000300800 */
[----:B------:R-:W-:Y:S04]  /*1dff0*/  STL [R1+0x804], R184 ;  /* 0x000804b801007387 */ /* 0x000fe80000100800 */
[----:B------:R-:W4:Y:S01]  /*1e000*/  LDL.LU R200, [R1+0x7d4] ;  /* 0x0007d40001c87983 */ /* 0x000f220000300800 */
[----:B------:R-:W-:-:S05]  /*1e010*/  IADD3 R180, P6, R180, UR44, RZ ;  /* 0x0000002cb4b47c10 */ /* 0x000fca000ffde0ff */
[----:B------:R-:W-:Y:S04]  /*1e020*/  STL [R1+0x7d8], R180 ;  /* 0x0007d8b401007387 */ /* 0x000fe80000100800 */
[----:B------:R-:W4:Y:S01]  /*1e030*/  LDL.LU R198, [R1+0x7a8] ;  /* 0x0007a80001c67983 */ /* 0x000f220000300800 */
[----:B------:R-:W-:-:S05]  /*1e040*/  IADD3.X R191, R191, UR7, RZ, P5, !PT ;  /* 0x00000007bfbf7c10 */ /* 0x000fca000affe4ff */
[----:B------:R0:W-:Y:S04]  /*1e050*/  STL [R1+0x7fc], R191 ;  /* 0x0007fcbf01007387 */ /* 0x0001e80000100800 */
[----:B0-----:R-:W4:Y:S01]  /*1e060*/  LDL.LU R191, [R1+0x7cc] ;  /* 0x0007cc0001bf7983 */ /* 0x001f220000300800 */
[----:B--2---:R-:W-:-:S05]  /*1e070*/  IADD3 R176, P5, R176, UR44, RZ ;  /* 0x0000002cb0b07c10 */ /* 0x004fca000ffbe0ff */
[----:B------:R0:W-:Y:S04]  /*1e080*/  STL [R1+0x7d0], R176 ;  /* 0x0007d0b001007387 */ /* 0x0001e80000100800 */
[----:B0-----:R-:W2:Y:S04]  /*1e090*/  LDL.LU R176, [R1+0x7a0] ;  /* 0x0007a00001b07983 */ /* 0x001ea80000300800 */
[----:B------:R-:W2:Y:S04]  /*1e0a0*/  LDL.LU R194, [R1+0x7c4] ;  /* 0x0007c40001c27983 */ /* 0x000ea80000300800 */
[----:B------:R-:W2:Y:S01]  /*1e0b0*/  LDL.LU R188, [R1+0x798] ;  /* 0x0007980001bc7983 */ /* 0x000ea20000300800 */
[----:B---3--:R-:W-:-:S05]  /*1e0c0*/  IADD3.X R174, R174, UR7, RZ, P4, !PT ;  /* 0x00000007aeae7c10 */ /* 0x008fca000a7fe4ff */
        /* <DEDUP_REMOVED lines=17> */
[----:B------:R0:W-:Y:S04]  /*1e1e0*/  STL [R1+0x7b8], R182 ;  /* 0x0007b8b601007387 */ /* 0x0001e80000100800 */
[----:B0-----:R-:W3:Y:S01]  /*1e1f0*/  LDL.LU R182, [R1+0x778] ;  /* 0x0007780001b67983 */ /* 0x001ee20000300800 */
[----:B----4-:R-:W-:-:S05]  /*1e200*/  IADD3.X R190, R190, UR7, RZ, P1, !PT ;  /* 0x00000007bebe7c10 */ /* 0x010fca0008ffe4ff */
[----:B------:R0:W-:Y:S01]  /*1e210*/  STL [R1+0x7dc], R190 ;  /* 0x0007dcbe01007387 */ /* 0x0001e20000100800 */
[----:B------:R-:W-:Y:S02]  /*1e220*/  IADD3 R202, P1, R202, UR44, RZ ;  /* 0x0000002ccaca7c10 */ /* 0x000fe4000ff3e0ff */
[----:B------:R-:W-:Y:S01]  /*1e230*/  IADD3.X R200, R200, UR7, RZ, P6, !PT ;  /* 0x00000007c8c87c10 */ /* 0x000fe2000b7fe4ff */
[----:B0-----:R-:W4:Y:S04]  /*1e240*/  LDL.LU R190, [R1+0x79c] ;  /* 0x00079c0001be7983 */ /* 0x001f280000300800 */
[----:B------:R-:W-:Y:S01]  /*1e250*/  STL [R1+0x7b0], R202 ;  /* 0x0007b0ca01007387 */ /* 0x000fe20000100800 */
[----:B------:R-:W-:-:S05]  /*1e260*/  IADD3.X R191, R191, UR7, RZ, P5, !PT ;  /* 0x00000007bfbf7c10 */ /* 0x000fca000affe4ff */
[----:B------:R0:W-:Y:S04]  /*1e270*/  STL [R1+0x7cc], R191 ;  /* 0x0007ccbf01007387 */ /* 0x0001e80000100800 */
[----:B------:R-:W-:Y:S04]  /*1e280*/  STL [R1+0x7d4], R200 ;  /* 0x0007d4c801007387 */ /* 0x000fe80000100800 */
[----:B0-----:R-:W4:Y:S01]  /*1e290*/  LDL.LU R191, [R1+0x770] ;  /* 0x0007700001bf7983 */ /* 0x001f220000300800 */
[----:B------:R-:W-:-:S05]  /*1e2a0*/  IADD3 R198, P6, R198, UR44, RZ ;  /* 0x0000002cc6c67c10 */ /* 0x000fca000ffde0ff */
[----:B------:R-:W-:Y:S01]  /*1e2b0*/  STL [R1+0x7a8], R198 ;  /* 0x0007a8c601007387 */ /* 0x000fe20000100800 */
[----:B--2---:R-:W-:Y:S02]  /*1e2c0*/  IADD3 R176, P5, R176, UR44, RZ ;  /* 0x0000002cb0b07c10 */ /* 0x004fe4000ffbe0ff */
[----:B------:R-:W-:-:S03]  /*1e2d0*/  IADD3.X R194, R194, UR7, RZ, P4, !PT ;  /* 0x00000007c2c27c10 */ /* 0x000fc6000a7fe4ff */
[----:B------:R0:W-:Y:S01]  /*1e2e0*/  STL [R1+0x7a0], R176 ;  /* 0x0007a0b001007387 */ /* 0x0001e20000100800 */
[----:B------:R-:W-:-:S03]  /*1e2f0*/  IADD3 R188, P4, R188, UR44, RZ ;  /* 0x0000002cbcbc7c10 */ /* 0x000fc6000ff9e0ff */
[----:B0-----:R-:W2:Y:S04]  /*1e300*/  LDL.LU R176, [R1+0x794] ;  /* 0x0007940001b07983 */ /* 0x001ea80000300800 */
[----:B------:R-:W-:Y:S04]  /*1e310*/  STL [R1+0x7c4], R194 ;  /* 0x0007c4c201007387 */ /* 0x000fe80000100800 */
[----:B------:R-:W-:Y:S01]  /*1e320*/  STL [R1+0x798], R188 ;  /* 0x000798bc01007387 */ /* 0x000fe20000100800 */
[----:B---3--:R-:W-:Y:S02]  /*1e330*/  IADD3.X R174, R174, UR7, RZ, P3, !PT ;  /* 0x00000007aeae7c10 */ /* 0x008fe40009ffe4ff */
[----:B------:R-:W-:-:S03]  /*1e340*/  IADD3 R180, P3, R180, UR44, RZ ;  /* 0x0000002cb4b47c10 */ /* 0x000fc6000ff7e0ff */
[----:B------:R0:W-:Y:S04]  /*1e350*/  STL [R1+0x7bc], R174 ;  /* 0x0007bcae01007387 */ /* 0x0001e80000100800 */
[----:B0-----:R-:W3:Y:S04]  /*1e360*/  LDL.LU R174, [R1+0x768] ;  /* 0x0007680001ae7983 */ /* 0x001ee80000300800 */
[----:B------:R0:W-:Y:S04]  /*1e370*/  STL [R1+0x790], R180 ;  /* 0x000790b401007387 */ /* 0x0001e80000100800 */
[----:B0-----:R-:W3:Y:S01]  /*1e380*/  LDL.LU R180, [R1+0x78c] ;  /* 0x00078c0001b47983 */ /* 0x001ee20000300800 */
[----:B------:R-:W-:-:S02]  /*1e390*/  IADD3.X R172, R172, UR7, RZ, P2, !PT ;  /* 0x00000007acac7c10 */ /* 0x000fc400097fe4ff */
        /* <DEDUP_REMOVED lines=11> */
[----:B0-----:R-:W3:Y:S01]  /*1e450*/  LDL.LU R170, [R1+0x77c] ;  /* 0x00077c0001aa7983 */ /* 0x001ee20000300800 */
[----:B------:R-:W-:-:S03]  /*1e460*/  IADD3 R182, P6, R182, UR44, RZ ;  /* 0x0000002cb6b67c10 */ /* 0x000fc6000ffde0ff */
[----:B------:R-:W3:Y:S04]  /*1e470*/  LDL.LU R202, [R1+0x750] ;  /* 0x0007500001ca7983 */ /* 0x000ee80000300800 */
[----:B------:R-:W-:Y:S04]  /*1e480*/  STL [R1+0x7a4], R186 ;  /* 0x0007a4ba01007387 */ /* 0x000fe80000100800 */
[----:B------:R-:W3:Y:S04]  /*1e490*/  LDL.LU R200, [R1+0x774] ;  /* 0x0007740001c87983 */ /* 0x000ee80000300800 */
[----:B------:R-:W-:Y:S04]  /*1e4a0*/  STL [R1+0x778], R182 ;  /* 0x000778b601007387 */ /* 0x000fe80000100800 */
[----:B------:R-:W3:Y:S01]  /*1e4b0*/  LDL.LU R198, [R1+0x748] ;  /* 0x0007480001c67983 */ /* 0x000ee20000300800 */
[----:B----4-:R-:W-:-:S05]  /*1e4c0*/  IADD3.X R190, R190, UR7, RZ, P5, !PT ;  /* 0x00000007bebe7c10 */ /* 0x010fca000affe4ff */
[----:B------:R0:W-:Y:S04]  /*1e4d0*/  STL [R1+0x79c], R190 ;  /* 0x00079cbe01007387 */ /* 0x0001e80000100800 */
[----:B0-----:R-:W4:Y:S01]  /*1e4e0*/  LDL.LU R190, [R1+0x76c] ;  /* 0x00076c0001be7983 */ /* 0x001f220000300800 */
[----:B------:R-:W-:-:S05]  /*1e4f0*/  IADD3 R191, P5, R191, UR44, RZ ;  /* 0x0000002cbfbf7c10 */ /* 0x000fca000ffbe0ff */
[----:B------:R0:W-:Y:S04]  /*1e500*/  STL [R1+0x770], R191 ;  /* 0x000770bf01007387 */ /* 0x0001e80000100800 */
[----:B0-----:R-:W4:Y:S04]  /*1e510*/  LDL.LU R191, [R1+0x740] ;  /* 0x0007400001bf7983 */ /* 0x001f280000300800 */
[----:B------:R-:W4:Y:S04]  /*1e520*/  LDL.LU R194, [R1+0x764] ;  /* 0x0007640001c27983 */ /* 0x000f280000300800 */
[----:B------:R-:W4:Y:S01]  /*1e530*/  LDL.LU R188, [R1+0x738] ;  /* 0x0007380001bc7983 */ /* 0x000f220000300800 */
[----:B--2---:R-:W-:-:S05]  /*1e540*/  IADD3.X R176, R176, UR7, RZ, P4, !PT ;  /* 0x00000007b0b07c10 */ /* 0x004fca000a7fe4ff */
[----:B------:R0:W-:Y:S04]  /*1e550*/  STL [R1+0x794], R176 ;  /* 0x000794b001007387 */ /* 0x0001e80000100800 */
[----:B0-----:R-:W2:Y:S04]  /*1e560*/  LDL.LU R176, [R1+0x75c] ;  /* 0x00075c0001b07983 */ /* 0x001ea80000300800 */
[----:B------:R-:W2:Y:S01]  /*1e570*/  LDL.LU R182, [R1+0x730] ;  /* 0x0007300001b67983 */ /* 0x000ea20000300800 */
[----:B---3--:R-:W-:-:S05]  /*1e580*/  IADD3 R174, P4, R174, UR44, RZ ;  /* 0x0000002caeae7c10 */ /* 0x008fca000ff9e0ff */
        /* <DEDUP_REMOVED lines=22> */
[----:B----4-:R-:W-:-:S05]  /*1e6f0*/  IADD3.X R190, R190, UR7, RZ, P5, !PT ;  /* 0x00000007bebe7c10 */ /* 0x010fca000affe4ff */
[----:B------:R0:W-:Y:S04]  /*1e700*/  STL [R1+0x76c], R190 ;  /* 0x00076cbe01007387 */ /* 0x0001e80000100800 */
[----:B------:R-:W-:Y:S04]  /*1e710*/  STL [R1+0x774], R200 ;  /* 0x000774c801007387 */ /* 0x000fe80000100800 */
[----:B0-----:R-:W4:Y:S04]  /*1e720*/  LDL.LU R190, [R1+0x710] ;  /* 0x0007100001be7983 */ /* 0x001f280000300800 */
[----:B------:R-:W-:Y:S01]  /*1e730*/  STL [R1+0x748], R198 ;  /* 0x000748c601007387 */ /* 0x000fe20000100800 */
[----:B------:R-:W-:-:S05]  /*1e740*/  IADD3 R191, P5, R191, UR44, RZ ;  /* 0x0000002cbfbf7c10 */ /* 0x000fca000ffbe0ff */
[----:B------:R0:W-:Y:S04]  /*1e750*/  STL [R1+0x740], R191 ;  /* 0x000740bf01007387 */ /* 0x0001e80000100800 */
[----:B0-----:R-:W4:Y:S01]  /*1e760*/  LDL.LU R191, [R1+0x734] ;  /* 0x0007340001bf7983 */ /* 0x001f220000300800 */
[----:B------:R-:W-:Y:S02]  /*1e770*/  IADD3.X R194, R194, UR7, RZ, P4, !PT ;  /* 0x00000007c2c27c10 */ /* 0x000fe4000a7fe4ff */
[----:B------:R-:W-:-:S03]  /*1e780*/  IADD3 R188, P4, R188, UR44, RZ ;  /* 0x0000002cbcbc7c10 */ /* 0x000fc6000ff9e0ff */
[----:B------:R-:W-:Y:S04]  /*1e790*/  STL [R1+0x764], R194 ;  /* 0x000764c201007387 */ /* 0x000fe80000100800 */
[----:B------:R-:W-:Y:S01]  /*1e7a0*/  STL [R1+0x738], R188 ;  /* 0x000738bc01007387 */ /* 0x000fe20000100800 */
[----:B--2---:R-:W-:Y:S02]  /*1e7b0*/  IADD3.X R176, R176, UR7, RZ, P3, !PT ;  /* 0x00000007b0b07c10 */ /* 0x004fe40009ffe4ff */
[----:B------:R-:W-:-:S03]  /*1e7c0*/  IADD3 R182, P3, R182, UR44, RZ ;  /* 0x0000002cb6b67c10 */ /* 0x000fc6000ff7e0ff */
[----:B------:R0:W-:Y:S04]  /*1e7d0*/  STL [R1+0x75c], R176 ;  /* 0x00075cb001007387 */ /* 0x0001e80000100800 */
[----:B0-----:R-:W2:Y:S04]  /*1e7e0*/  LDL.LU R176, [R1+0x708] ;  /* 0x0007080001b07983 */ /* 0x001ea80000300800 */
[----:B------:R0:W-:Y:S04]  /*1e7f0*/  STL [R1+0x730], R182 ;  /* 0x000730b601007387 */ /* 0x0001e80000100800 */
[----:B0-----:R-:W2:Y:S01]  /*1e800*/  LDL.LU R182, [R1+0x72c] ;  /* 0x00072c0001b67983 */ /* 0x001ea20000300800 */
[----:B---3--:R-:W-:-:S02]  /*1e810*/  IADD3.X R174, R174, UR7, RZ, P2, !PT ;  /* 0x00000007aeae7c10 */ /* 0x008fc400097fe4ff */
        /* <DEDUP_REMOVED lines=15> */
[----:B------:R-:W3:Y:S01]  /*1e910*/  LDL.LU R200, [R1+0x714] ;  /* 0x0007140001c87983 */ /* 0x000ee20000300800 */
[----:B------:R-:W-:-:S03]  /*1e920*/  IADD3.X R170, R170, UR7, RZ, P5, !PT ;  /* 0x00000007aaaa7c10 */ /* 0x000fc6000affe4ff */
[----:B------:R-:W-:Y:S04]  /*1e930*/  STL [R1+0x718], R178 ;  /* 0x000718b201007387 */ /* 0x000fe80000100800 */
[----:B------:R-:W3:Y:S04]  /*1e940*/  LDL.LU R198, [R1+0x6e8] ;  /* 0x0006e80001c67983 */ /* 0x000ee80000300800 */
[----:B------:R0:W-:Y:S04]  /*1e950*/  STL [R1+0x73c], R170 ;  /* 0x00073caa01007387 */ /* 0x0001e80000100800 */
[----:B0-----:R-:W3:Y:S01]  /*1e960*/  LDL.LU R170, [R1+0x70c] ;  /* 0x00070c0001aa7983 */ /* 0x001ee20000300800 */
[----:B----4-:R-:W-:-:S05]  /*1e970*/  IADD3 R190, P5, R190, UR44, RZ ;  /* 0x0000002cbebe7c10 */ /* 0x010fca000ffbe0ff */
[----:B------:R0:W-:Y:S04]  /*1e980*/  STL [R1+0x710], R190 ;  /* 0x000710be01007387 */ /* 0x0001e80000100800 */
[----:B0-----:R-:W4:Y:S04]  /*1e990*/  LDL.LU R190, [R1+0x6e0] ;  /* 0x0006e00001be7983 */ /* 0x001f280000300800 */
[----:B------:R-:W4:Y:S04]  /*1e9a0*/  LDL.LU R194, [R1+0x704] ;  /* 0x0007040001c27983 */ /* 0x000f280000300800 */
[----:B------:R-:W4:Y:S01]  /*1e9b0*/  LDL.LU R188, [R1+0x6d8] ;  /* 0x0006d80001bc7983 */ /* 0x000f220000300800 */
[----:B------:R-:W-:-:S05]  /*1e9c0*/  IADD3.X R191, R191, UR7, RZ, P4, !PT ;  /* 0x00000007bfbf7c10 */ /* 0x000fca000a7fe4ff */
[----:B------:R0:W-:Y:S04]  /*1e9d0*/  STL [R1+0x734], R191 ;  /* 0x000734bf01007387 */ /* 0x0001e80000100800 */
[----:B0-----:R-:W4:Y:S04]  /*1e9e0*/  LDL.LU R191, [R1+0x6fc] ;  /* 0x0006fc0001bf7983 */ /* 0x001f280000300800 */
[----:B------:R-:W4:Y:S01]  /*1e9f0*/  LDL.LU R178, [R1+0x6d0] ;  /* 0x0006d00001b27983 */ /* 0x000f220000300800 */
[----:B--2---:R-:W-:-:S05]  /*1ea00*/  IADD3 R176, P4, R176, UR44, RZ ;  /* 0x0000002cb0b07c10 */ /* 0x004fca000ff9e0ff */
[----:B------:R0:W-:Y:S01]  /*1ea10*/  STL [R1+0x708], R176 ;  /* 0x000708b001007387 */ /* 0x0001e20000100800 */
[----:B------:R-:W-:-:S03]  /*1ea20*/  IADD3.X R182, R182, UR7, RZ, P3, !PT ;  /* 0x00000007b6b67c10 */ /* 0x000fc60009ffe4ff */
[----:B0-----:R-:W2:Y:S04]  /*1ea30*/  LDL.LU R176, [R1+0x6f4] ;  /* 0x0006f40001b07983 */ /* 0x001ea80000300800 */
[----:B------:R-:W2:Y:S04]  /*1ea40*/  LDL.LU R184, [R1+0x6c8] ;  /* 0x0006c80001b87983 */ /* 0x000ea80000300800 */
[----:B------:R0:W-:Y:S04]  /*1ea50*/  STL [R1+0x72c], R182 ;  /* 0x00072cb601007387 */ /* 0x0001e80000100800 */
[----:B0-----:R-:W2:Y:S01]  /*1ea60*/  LDL.LU R182, [R1+0x6ec] ;  /* 0x0006ec0001b67983 */ /* 0x001ea20000300800 */
[----:B---3--:R-:W-:-:S05]  /*1ea70*/  IADD3 R174, P3, R174, UR44, RZ ;  /* 0x0000002caeae7c10 */ /* 0x008fca000ff7e0ff */
        /* <DEDUP_REMOVED lines=20> */
[----:B----4-:R-:W-:-:S02]  /*1ebc0*/  IADD3 R190, P5, R190, UR44, RZ ;  /* 0x0000002cbebe7c10 */ /* 0x010fc4000ffbe0ff */
[----:B------:R-:W-:-:S03]  /*1ebd0*/  IADD3.X R194, R194, UR7, RZ, P4, !PT ;  /* 0x00000007c2c27c10 */ /* 0x000fc6000a7fe4ff */
[----:B------:R0:W-:Y:S01]  /*1ebe0*/  STL [R1+0x6e0], R190 ;  /* 0x0006e0be01007387 */ /* 0x0001e20000100800 */
[----:B------:R-:W-:-:S03]  /*1ebf0*/  IADD3 R188, P4, R188, UR44, RZ ;  /* 0x0000002cbcbc7c10 */ /* 0x000fc6000ff9e0ff */
[----:B0-----:R-:W4:Y:S04]  /*1ec00*/  LDL.LU R190, [R1+0x6d4] ;  /* 0x0006d40001be7983 */ /* 0x001f280000300800 */
[----:B------:R-:W-:Y:S04]  /*1ec10*/  STL [R1+0x704], R194 ;  /* 0x000704c201007387 */ /* 0x000fe80000100800 */
[----:B------:R-:W-:Y:S01]  /*1ec20*/  STL [R1+0x6d8], R188 ;  /* 0x0006d8bc01007387 */ /* 0x000fe20000100800 */
[----:B------:R-:W-:-:S05]  /*1ec30*/  IADD3.X R191, R191, UR7, RZ, P3, !PT ;  /* 0x00000007bfbf7c10 */ /* 0x000fca0009ffe4ff */
[----:B------:R0:W-:Y:S04]  /*1ec40*/  STL [R1+0x6fc], R191 ;  /* 0x0006fcbf01007387 */ /* 0x0001e80000100800 */
[----:B0-----:R-:W4:Y:S01]  /*1ec50*/  LDL.LU R191, [R1+0x6a8] ;  /* 0x0006a80001bf7983 */ /* 0x001f220000300800 */
[----:B------:R-:W-:-:S05]  /*1ec60*/  IADD3 R178, P3, R178, UR44, RZ ;  /* 0x0000002cb2b27c10 */ /* 0x000fca000ff7e0ff */
[----:B------:R0:W-:Y:S04]  /*1ec70*/  STL [R1+0x6d0], R178 ;  /* 0x0006d0b201007387 */ /* 0x0001e80000100800 */
[----:B0-----:R-:W4:Y:S01]  /*1ec80*/  LDL.LU R178, [R1+0x6cc] ;  /* 0x0006cc0001b27983 */ /* 0x001f220000300800 */
[----:B--2---:R-:W-:Y:S02]  /*1ec90*/  IADD3.X R176, R176, UR7, RZ, P2, !PT ;  /* 0x00000007b0b07c10 */ /* 0x004fe400097fe4ff */
[----:B------:R-:W-:-:S03]  /*1eca0*/  IADD3 R184, P2, R184, UR44, RZ ;  /* 0x0000002cb8b87c10 */ /* 0x000fc6000ff5e0ff */
[----:B------:R0:W-:Y:S04]  /*1ecb0*/  STL [R1+0x6f4], R176 ;  /* 0x0006f4b001007387 */ /* 0x0001e80000100800 */
[----:B0-----:R-:W2:Y:S01]  /*1ecc0*/  LDL.LU R176, [R1+0x6a0] ;  /* 0x0006a00001b07983 */ /* 0x001ea20000300800 */
[----:B------:R-:W-:-:S03]  /*1ecd0*/  IADD3.X R182, R182, UR7, RZ, P1, !PT ;  /* 0x00000007b6b67c10 */ /* 0x000fc60008ffe4ff */
[----:B------:R0:W-:Y:S04]  /*1ece0*/  STL [R1+0x6c8], R184 ;  /* 0x0006c8b801007387 */ /* 0x0001e80000100800 */
[----:B0-----:R-:W2:Y:S04]  /*1ecf0*/  LDL.LU R184, [R1+0x6c4] ;  /* 0x0006c40001b87983 */ /* 0x001ea80000300800 */
[----:B------:R0:W-:Y:S01]  /*1ed00*/  STL [R1+0x6ec], R182 ;  /* 0x0006ecb601007387 */ /* 0x0001e20000100800 */
[----:B---3--:R-:W-:-:S03]  /*1ed10*/  IADD3 R174, P1, R174, UR44, RZ ;  /* 0x0000002caeae7c10 */ /* 0x008fc6000ff3e0ff */
[----:B0-----:R-:W3:Y:S04]  /*1ed20*/  LDL.LU R182, [R1+0x698] ;  /* 0x0006980001b67983 */ /* 0x001ee80000300800 */
        /* <DEDUP_REMOVED lines=14> */
[----:B0-----:R-:W3:Y:S04]  /*1ee10*/  LDL.LU R170, [R1+0x680] ;  /* 0x0006800001aa7983 */ /* 0x001ee80000300800 */
[----:B------:R-:W3:Y:S04]  /*1ee20*/  LDL.LU R194, [R1+0x6a4] ;  /* 0x0006a40001c27983 */ /* 0x000ee80000300800 */
[----:B------:R-:W3:Y:S01]  /*1ee30*/  LDL.LU R188, [R1+0x678] ;  /* 0x0006780001bc7983 */ /* 0x000ee20000300800 */
[----:B----4-:R-:W-:-:S05]  /*1ee40*/  IADD3.X R190, R190, UR7, RZ, P4, !PT ;  /* 0x00000007bebe7c10 */ /* 0x010fca000a7fe4ff */
[----:B------:R0:W-:Y:S04]  /*1ee50*/  STL [R1+0x6d4], R190 ;  /* 0x0006d4be01007387 */ /* 0x0001e80000100800 */
[----:B0-----:R-:W4:Y:S04]  /*1ee60*/  LDL.LU R190, [R1+0x69c] ;  /* 0x00069c0001be7983 */ /* 0x001f280000300800 */
[----:B------:R-:W4:Y:S01]  /*1ee70*/  LDL.LU R180, [R1+0x670] ;  /* 0x0006700001b47983 */ /* 0x000f220000300800 */
[----:B------:R-:W-:-:S05]  /*1ee80*/  IADD3 R191, P4, R191, UR44, RZ ;  /* 0x0000002cbfbf7c10 */ /* 0x000fca000ff9e0ff */
[----:B------:R0:W-:Y:S04]  /*1ee90*/  STL [R1+0x6a8], R191 ;  /* 0x0006a8bf01007387 */ /* 0x0001e80000100800 */
[----:B0-----:R-:W4:Y:S01]  /*1eea0*/  LDL.LU R191, [R1+0x694] ;  /* 0x0006940001bf7983 */ /* 0x001f220000300800 */
[----:B------:R-:W-:-:S03]  /*1eeb0*/  IADD3.X R178, R178, UR7, RZ, P3, !PT ;  /* 0x00000007b2b27c10 */ /* 0x000fc60009ffe4ff */
[----:B------:R-:W4:Y:S04]  /*1eec0*/  LDL.LU R186, [R1+0x668] ;  /* 0x0006680001ba7983 */ /* 0x000f280000300800 */
[----:B------:R0:W-:Y:S04]  /*1eed0*/  STL [R1+0x6cc], R178 ;  /* 0x0006ccb201007387 */ /* 0x0001e80000100800 */
[----:B0-----:R-:W4:Y:S01]  /*1eee0*/  LDL.LU R178, [R1+0x68c] ;  /* 0x00068c0001b27983 */ /* 0x001f220000300800 */
[----:B--2---:R-:W-:-:S05]  /*1eef0*/  IADD3 R176, P3, R176, UR44, RZ ;  /* 0x0000002cb0b07c10 */ /* 0x004fca000ff7e0ff */
[----:B------:R0:W-:Y:S01]  /*1ef00*/  STL [R1+0x6a0], R176 ;  /* 0x0006a0b001007387 */ /* 0x0001e20000100800 */
[----:B------:R-:W-:-:S03]  /*1ef10*/  IADD3.X R184, R184, UR7, RZ, P2, !PT ;  /* 0x00000007b8b87c10 */ /* 0x000fc600097fe4ff */
[----:B0-----:R-:W2:Y:S04]  /*1ef20*/  LDL.LU R176, [R1+0x660] ;  /* 0x0006600001b07983 */ /* 0x001ea80000300800 */
[----:B------:R0:W-:Y:S01]  /*1ef30*/  STL [R1+0x6c4], R184 ;  /* 0x0006c4b801007387 */ /* 0x0001e20000100800 */
[----:B---3--:R-:W-:-:S03]  /*1ef40*/  IADD3 R182, P2, R182, UR44, RZ ;  /* 0x0000002cb6b67c10 */ /* 0x008fc6000ff5e0ff */
        /* <DEDUP_REMOVED lines=22> */
[----:B----4-:R-:W-:Y:S02]  /*1f0b0*/  IADD3.X R190, R190, UR7, RZ, P3, !PT ;  /* 0x00000007bebe7c10 */ /* 0x010fe40009ffe4ff */
[----:B------:R-:W-:-:S03]  /*1f0c0*/  IADD3 R180, P3, R180, UR44, RZ ;  /* 0x0000002cb4b47c10 */ /* 0x000fc6000ff7e0ff */
[----:B------:R0:W-:Y:S04]  /*1f0d0*/  STL [R1+0x69c], R190 ;  /* 0x00069cbe01007387 */ /* 0x0001e80000100800 */
[----:B0-----:R-:W4:Y:S04]  /*1f0e0*/  LDL.LU R190, [R1+0x648] ;  /* 0x0006480001be7983 */ /* 0x001f280000300800 */
[----:B------:R0:W-:Y:S04]  /*1f0f0*/  STL [R1+0x670], R180 ;  /* 0x000670b401007387 */ /* 0x0001e80000100800 */
[----:B0-----:R-:W4:Y:S01]  /*1f100*/  LDL.LU R180, [R1+0x66c] ;  /* 0x00066c0001b47983 */ /* 0x001f220000300800 */
[----:B------:R-:W-:-:S05]  /*1f110*/  IADD3.X R191, R191, UR7, RZ, P2, !PT ;  /* 0x00000007bfbf7c10 */ /* 0x000fca00097fe4ff */
[----:B------:R0:W-:Y:S04]  /*1f120*/  STL [R1+0x694], R191 ;  /* 0x000694bf01007387 */ /* 0x0001e80000100800 */
[----:B0-----:R-:W4:Y:S01]  /*1f130*/  LDL.LU R191, [R1+0x640] ;  /* 0x0006400001bf7983 */ /* 0x001f220000300800 */
[----:B------:R-:W-:Y:S02]  /*1f140*/  IADD3 R186, P2, R186, UR44, RZ ;  /* 0x0000002cbaba7c10 */ /* 0x000fe4000ff5e0ff */
[----:B------:R-:W-:-:S05]  /*1f150*/  IADD3.X R178, R178, UR7, RZ, P1, !PT ;  /* 0x00000007b2b27c10 */ /* 0x000fca0008ffe4ff */
[----:B------:R0:W-:Y:S04]  /*1f160*/  STL [R1+0x68c], R178 ;  /* 0x00068cb201007387 */ /* 0x0001e80000100800 */
[----:B------:R-:W-:Y:S04]  /*1f170*/  STL [R1+0x668], R186 ;  /* 0x000668ba01007387 */ /* 0x000fe80000100800 */
[----:B0-----:R-:W4:Y:S01]  /*1f180*/  LDL.LU R178, [R1+0x664] ;  /* 0x0006640001b27983 */ /* 0x001f220000300800 */
[----:B--2---:R-:W-:-:S05]  /*1f190*/  IADD3 R176, P1, R176, UR44, RZ ;  /* 0x0000002cb0b07c10 */ /* 0x004fca000ff3e0ff */
[----:B------:R0:W-:Y:S01]  /*1f1a0*/  STL [R1+0x660], R176 ;  /* 0x000660b001007387 */ /* 0x0001e20000100800 */
[----:B---3--:R-:W-:-:S03]  /*1f1b0*/  IADD3.X R184, R184, UR7, RZ, P6, !PT ;  /* 0x00000007b8b87c10 */ /* 0x008fc6000b7fe4ff */
[----:B0-----:R-:W2:Y:S04]  /*1f1c0*/  LDL.LU R176, [R1+0x638] ;  /* 0x0006380001b07983 */ /* 0x001ea80000300800 */
        /* <DEDUP_REMOVED lines=18> */
[----:B----4-:R-:W-:-:S05]  /*1f2f0*/  IADD3 R190, P4, R190, UR44, RZ ;  /* 0x0000002cbebe7c10 */ /* 0x010fca000ff9e0ff */
[----:B------:R0:W-:Y:S01]  /*1f300*/  STL [R1+0x648], R190 ;  /* 0x000648be01007387 */ /* 0x0001e20000100800 */
[----:B------:R-:W-:-:S03]  /*1f310*/  IADD3.X R180, R180, UR7, RZ, P3, !PT ;  /* 0x00000007b4b47c10 */ /* 0x000fc60009ffe4ff */
[----:B0-----:R-:W4:Y:S04]  /*1f320*/  LDL.LU R190, [R1+0x610] ;  /* 0x0006100001be7983 */ /* 0x001f280000300800 */
[----:B------:R0:W-:Y:S04]  /*1f330*/  STL [R1+0x66c], R180 ;  /* 0x00066cb401007387 */ /* 0x0001e80000100800 */
[----:B0-----:R-:W4:Y:S01]  /*1f340*/  LDL.LU R180, [R1+0x634] ;  /* 0x0006340001b47983 */ /* 0x001f220000300800 */
[----:B------:R-:W-:-:S05]  /*1f350*/  IADD3 R191, P3, R191, UR44, RZ ;  /* 0x0000002cbfbf7c10 */ /* 0x000fca000ff7e0ff */
[----:B------:R0:W-:Y:S04]  /*1f360*/  STL [R1+0x640], R191 ;  /* 0x000640bf01007387 */ /* 0x0001e80000100800 */
[----:B0-----:R-:W4:Y:S01]  /*1f370*/  LDL.LU R191, [R1+0x608] ;  /* 0x0006080001bf7983 */ /* 0x001f220000300800 */
[----:B------:R-:W-:-:S03]  /*1f380*/  IADD3.X R178, R178, UR7, RZ, P2, !PT ;  /* 0x00000007b2b27c10 */ /* 0x000fc600097fe4ff */
[----:B------:R-:W4:Y:S04]  /*1f390*/  LDL.LU R188, [R1+0x62c] ;  /* 0x00062c0001bc7983 */ /* 0x000f280000300800 */
[----:B------:R-:W4:Y:S04]  /*1f3a0*/  LDL.LU R184, [R1+0x600] ;  /* 0x0006000001b87983 */ /* 0x000f280000300800 */
[----:B------:R0:W-:Y:S04]  /*1f3b0*/  STL [R1+0x664], R178 ;  /* 0x000664b201007387 */ /* 0x0001e80000100800 */
[----:B0-----:R-:W4:Y:S01]  /*1f3c0*/  LDL.LU R178, [R1+0x624] ;  /* 0x0006240001b27983 */ /* 0x001f220000300800 */
[----:B--2---:R-:W-:-:S02]  /*1f3d0*/  IADD3 R176, P2, R176, UR44, RZ ;  /* 0x0000002cb0b07c10 */ /* 0x004fc4000ff5e0ff */
[----:B---3--:R-:W-:-:S03]  /*1f3e0*/  IADD3.X R202, R202, UR7, RZ, P1, !PT ;  /* 0x00000007caca7c10 */ /* 0x008fc60008ffe4ff */
[----:B------:R0:W-:Y:S01]  /*1f3f0*/  STL [R1+0x638], R176 ;  /* 0x000638b001007387 */ /* 0x0001e20000100800 */
[----:B------:R-:W-:-:S03]  /*1f400*/  IADD3 R200, P1, R200, UR44, RZ ;  /* 0x0000002cc8c87c10 */ /* 0x000fc6000ff3e0ff */
[----:B0-----:R-:W2:Y:S01]  /*1f410*/  LDL.LU R176, [R1+0x5f8] ;  /* 0x0005f80001b07983 */ /* 0x001ea20000300800 */
[----:B------:R-:W-:-:S03]  /*1f420*/  IADD3.X R198, R198, UR7, RZ, P6, !PT ;  /* 0x00000007c6c67c10 */ /* 0x000fc6000b7fe4ff */
[----:B------:R-:W-:Y:S01]  /*1f430*/  STL [R1+0x65c], R202 ;  /* 0x00065cca01007387 */ /* 0x000fe20000100800 */
[----:B------:R-:W-:-:S05]  /*1f440*/  IADD3 R174, P6, R174, UR44, RZ ;  /* 0x0000002caeae7c10 */ /* 0x000fca000ffde0ff */
[----:B------:R0:W-:Y:S04]  /*1f450*/  STL [R1+0x628], R174 ;  /* 0x000628ae01007387 */ /* 0x0001e80000100800 */
[----:B------:R-:W-:Y:S04]  /*1f460*/  STL [R1+0x630], R200 ;  /* 0x000630c801007387 */ /* 0x000fe80000100800 */
[----:B0-----:R-:W3:Y:S04]  /*1f470*/  LDL.LU R174, [R1+0x61c] ;  /* 0x00061c0001ae7983 */ /* 0x001ee80000300800 */
[----:B------:R-:W-:Y:S01]  /*1f480*/  STL [R1+0x654], R198 ;  /* 0x000654c601007387 */ /* 0x000fe20000100800 */
[----:B------:R-:W-:-:S02]  /*1f490*/  IADD3.X R172, R172, UR7, RZ, P5, !PT ;  /* 0x00000007acac7c10 */ /* 0x000fc4000affe4ff */
[----:B------:R-:W-:-:S03]  /*1f4a0*/  IADD3 R194, P5, R194, UR44, RZ ;  /* 0x0000002cc2c27c10 */ /* 0x000fc6000ffbe0ff */
[----:B------:R0:W-:Y:S01]  /*1f4b0*/  STL [R1+0x64c], R172 ;  /* 0x00064cac01007387 */ /* 0x0001e20000100800 */
[----:B------:R-:W-:-:S03]  /*1f4c0*/  IADD3.X R186, R186, UR7, RZ, P4, !PT ;  /* 0x00000007baba7c10 */ /* 0x000fc6000a7fe4ff */
[----:B0-----:R-:W3:Y:S04]  /*1f4d0*/  LDL.LU R172, [R1+0x5f0] ;  /* 0x0005f00001ac7983 */ /* 0x001ee80000300800 */
[----:B------:R-:W-:Y:S04]  /*1f4e0*/  STL [R1+0x620], R194 ;  /* 0x000620c201007387 */ /* 0x000fe80000100800 */
[----:B------:R-:W-:Y:S01]  /*1f4f0*/  STL [R1+0x644], R186 ;  /* 0x000644ba01007387 */ /* 0x000fe20000100800 */
[----:B------:R-:W-:Y:S02]  /*1f500*/  IADD3 R170, P4, R170, UR44, RZ ;  /* 0x0000002caaaa7c10 */ /* 0x000fe4000ff9e0ff */
[----:B------:R-:W-:-:S03]  /*1f510*/  IADD3.X R182, R182, UR7, RZ, P3, !PT ;  /* 0x00000007b6b67c10 */ /* 0x000fc60009ffe4ff */
        /* <DEDUP_REMOVED lines=9> */
[----:B------:R0:W-:Y:S04]  /*1f5b0*/  STL [R1+0x634], R180 ;  /* 0x000634b401007387 */ /* 0x0001e80000100800 */
[----:B0-----:R-:W4:Y:S01]  /*1f5c0*/  LDL.LU R180, [R1+0x604] ;  /* 0x0006040001b47983 */ /* 0x001f220000300800 */
[----:B------:R-:W-:-:S05]  /*1f5d0*/  IADD3 R191, P2, R191, UR44, RZ ;  /* 0x0000002cbfbf7c10 */ /* 0x000fca000ff5e0ff */
[----:B------:R0:W-:Y:S04]  /*1f5e0*/  STL [R1+0x608], R191 ;  /* 0x000608bf01007387 */ /* 0x0001e80000100800 */
[----:B0-----:R-:W4:Y:S01]  /*1f5f0*/  LDL.LU R191, [R1+0x5d8] ;  /* 0x0005d80001bf7983 */ /* 0x001f220000300800 */
[----:B------:R-:W-:Y:S02]  /*1f600*/  IADD3.X R188, R188, UR7, RZ, P1, !PT ;  /* 0x00000007bcbc7c10 */ /* 0x000fe40008ffe4ff */
[----:B------:R-:W-:-:S03]  /*1f610*/  IADD3 R184, P1, R184, UR44, RZ ;  /* 0x0000002cb8b87c10 */ /* 0x000fc6000ff3e0ff */
[----:B------:R-:W-:Y:S01]  /*1f620*/  STL [R1+0x62c], R188 ;  /* 0x00062cbc01007387 */ /* 0x000fe20000100800 */
[----:B------:R-:W-:-:S03]  /*1f630*/  IADD3.X R178, R178, UR7, RZ, P6, !PT ;  /* 0x00000007b2b27c10 */ /* 0x000fc6000b7fe4ff */
[----:B------:R-:W4:Y:S04]  /*1f640*/  LDL.LU R202, [R1+0x5fc] ;  /* 0x0005fc0001ca7983 */ /* 0x000f280000300800 */
[----:B------:R-:W-:Y:S04]  /*1f650*/  STL [R1+0x600], R184 ;  /* 0x000600b801007387 */ /* 0x000fe80000100800 */
[----:B------:R-:W4:Y:S04]  /*1f660*/  LDL.LU R200, [R1+0x5d0] ;  /* 0x0005d00001c87983 */ /* 0x000f280000300800 */
[----:B------:R-:W-:Y:S04]  /*1f670*/  STL [R1+0x624], R178 ;  /* 0x000624b201007387 */ /* 0x000fe80000100800 */
[----:B------:R-:W4:Y:S01]  /*1f680*/  LDL.LU R198, [R1+0x5f4] ;  /* 0x0005f40001c67983 */ /* 0x000f220000300800 */
[----:B--2---:R-:W-:-:S05]  /*1f690*/  IADD3 R176, P6, R176, UR44, RZ ;  /* 0x0000002cb0b07c10 */ /* 0x004fca000ffde0ff */
[----:B------:R0:W-:Y:S04]  /*1f6a0*/  STL [R1+0x5f8], R176 ;  /* 0x0005f8b001007387 */ /* 0x0001e80000100800 */
[----:B0-----:R-:W2:Y:S01]  /*1f6b0*/  LDL.LU R176, [R1+0x5c8] ;  /* 0x0005c80001b07983 */ /* 0x001ea20000300800 */
[----:B---3--:R-:W-:-:S05]  /*1f6c0*/  IADD3.X R174, R174, UR7, RZ, P5, !PT ;  /* 0x00000007aeae7c10 */ /* 0x008fca000affe4ff */
[----:B------:R0:W-:Y:S04]  /*1f6d0*/  STL [R1+0x61c], R174 ;  /* 0x00061cae01007387 */ /* 0x0001e80000100800 */
[----:B0-----:R-:W3:Y:S04]  /*1f6e0*/  LDL.LU R174, [R1+0x5ec] ;  /* 0x0005ec0001ae7983 */ /* 0x001ee80000300800 */
[----:B------:R-:W3:Y:S04]  /*1f6f0*/  LDL.LU R194, [R1+0x5c0] ;  /* 0x0005c00001c27983 */ /* 0x000ee80000300800 */
[----:B------:R-:W3:Y:S01]  /*1f700*/  LDL.LU R184, [R1+0x5e4] ;  /* 0x0005e40001b87983 */ /* 0x000ee20000300800 */
[----:B------:R-:W-:-:S05]  /*1f710*/  IADD3 R172, P5, R172, UR44, RZ ;  /* 0x0000002cacac7c10 */ /* 0x000fca000ffbe0ff */
[----:B------:R0:W-:Y:S04]  /*1f720*/  STL [R1+0x5f0], R172 ;  /* 0x0005f0ac01007387 */ /* 0x0001e80000100800 */
[----:B0-----:R-:W3:Y:S04]  /*1f730*/  LDL.LU R172, [R1+0x5b8] ;  /* 0x0005b80001ac7983 */ /* 0x001ee80000300800 */
[----:B------:R-:W3:Y:S01]  /*1f740*/  LDL.LU R178, [R1+0x5dc] ;  /* 0x0005dc0001b27983 */ /* 0x000ee20000300800 */
[----:B------:R-:W-:-:S05]  /*1f750*/  IADD3.X R170, R170, UR7, RZ, P4, !PT ;  /* 0x00000007aaaa7c10 */ /* 0x000fca000a7fe4ff */
[----:B------:R0:W-:Y:S01]  /*1f760*/  STL [R1+0x614], R170 ;  /* 0x000614aa01007387 */ /* 0x0001e20000100800 */
[----:B------:R-:W-:-:S03]  /*1f770*/  IADD3 R182, P4, R182, UR44, RZ ;  /* 0x0000002cb6b67c10 */ /* 0x000fc6000ff9e0ff */
[----:B0-----:R-:W3:Y:S04]  /*1f780*/  LDL.LU R170, [R1+0x5b0] ;  /* 0x0005b00001aa7983 */ /* 0x001ee80000300800 */
[----:B------:R0:W-:Y:S04]  /*1f790*/  STL [R1+0x5e8], R182 ;  /* 0x0005e8b601007387 */ /* 0x0001e80000100800 */
[----:B0-----:R-:W3:Y:S01]  /*1f7a0*/  LDL.LU R182, [R1+0x5d4] ;  /* 0x0005d40001b67983 */ /* 0x001ee20000300800 */
[----:B----4-:R-:W-:Y:S02]  /*1f7b0*/  IADD3.X R190, R190, UR7, RZ, P3, !PT ;  /* 0x00000007bebe7c10 */ /* 0x010fe40009ffe4ff */
[----:B------:R-:W-:-:S03]  /*1f7c0*/  IADD3 R186, P3, R186, UR44, RZ ;  /* 0x0000002cbaba7c10 */ /* 0x000fc6000ff7e0ff */
[----:B------:R0:W-:Y:S04]  /*1f7d0*/  STL [R1+0x60c], R190 ;  /* 0x00060cbe01007387 */ /* 0x0001e80000100800 */
[----:B0-----:R-:W4:Y:S01]  /*1f7e0*/  LDL.LU R190, [R1+0x5a8] ;  /* 0x0005a80001be7983 */ /* 0x001f220000300800 */
[----:B------:R-:W-:-:S03]  /*1f7f0*/  IADD3.X R180, R180, UR7, RZ, P2, !PT ;  /* 0x00000007b4b47c10 */ /* 0x000fc600097fe4ff */
[----:B------:R-:W4:Y:S04]  /*1f800*/  LDL.LU R188, [R1+0x5cc] ;  /* 0x0005cc0001bc7983 */ /* 0x000f280000300800 */
[----:B------:R0:W-:Y:S04]  /*1f810*/  STL [R1+0x5e0], R186 ;  /* 0x0005e0ba01007387 */ /* 0x0001e80000100800 */
[----:B0-----:R-:W4:Y:S04]  /*1f820*/  LDL.LU R186, [R1+0x5a0] ;  /* 0x0005a00001ba7983 */ /* 0x001f280000300800 */
[----:B------:R0:W-:Y:S01]  /*1f830*/  STL [R1+0x604], R180 ;  /* 0x000604b401007387 */ /* 0x0001e20000100800 */
[----:B------:R-:W-:-:S03]  /*1f840*/  IADD3 R191, P2, R191, UR44, RZ ;  /* 0x0000002cbfbf7c10 */ /* 0x000fc6000ff5e0ff */
[----:B0-----:R-:W4:Y:S04]  /*1f850*/  LDL.LU R180, [R1+0x5c4] ;  /* 0x0005c40001b47983 */ /* 0x001f280000300800 */
[----:B------:R0:W-:Y:S04]  /*1f860*/  STL [R1+0x5d8], R191 ;  /* 0x0005d8bf01007387 */ /* 0x0001e80000100800 */
[----:B0-----:R-:W4:Y:S01]  /*1f870*/  LDL.LU R191, [R1+0x598] ;  /* 0x0005980001bf7983 */ /* 0x001f220000300800 */
[----:B------:R-:W-:Y:S02]  /*1f880*/  IADD3.X R202, R202, UR7, RZ, P1, !PT ;  /* 0x00000007caca7c10 */ /* 0x000fe40008ffe4ff */
[----:B------:R-:W-:-:S02]  /*1f890*/  IADD3 R200, P1, R200, UR44, RZ ;  /* 0x0000002cc8c87c10 */ /* 0x000fc4000ff3e0ff */
[----:B------:R-:W-:Y:S01]  /*1f8a0*/  IADD3.X R198, R198, UR7, RZ, P6, !PT ;  /* 0x00000007c6c67c10 */ /* 0x000fe2000b7fe4ff */
[----:B------:R-:W-:Y:S01]  /*1f8b0*/  STL [R1+0x5fc], R202 ;  /* 0x0005fcca01007387 */ /* 0x000fe20000100800 */
[----:B--2---:R-:W-:-:S05]  /*1f8c0*/  IADD3 R176, P6, R176, UR44, RZ ;  /* 0x0000002cb0b07c10 */ /* 0x004fca000ffde0ff */
[----:B------:R0:W-:Y:S04]  /*1f8d0*/  STL [R1+0x5c8], R176 ;  /* 0x0005c8b001007387 */ /* 0x0001e80000100800 */
[----:B------:R-:W-:Y:S04]  /*1f8e0*/  STL [R1+0x5d0], R200 ;  /* 0x0005d0c801007387 */ /* 0x000fe80000100800 */
[----:B0-----:R-:W2:Y:S04]  /*1f8f0*/  LDL.LU R176, [R1+0x5bc] ;  /* 0x0005bc0001b07983 */ /* 0x001ea80000300800 */
[----:B------:R-:W-:Y:S01]  /*1f900*/  STL [R1+0x5f4], R198 ;  /* 0x0005f4c601007387 */ /* 0x000fe20000100800 */
[----:B---3--:R-:W-:-:S02]  /*1f910*/  IADD3.X R174, R174, UR7, RZ, P5, !PT ;  /* 0x00000007aeae7c10 */ /* 0x008fc4000affe4ff */
        /* <DEDUP_REMOVED lines=12> */
[----:B------:R-:W-:-:S05]  /*1f9e0*/  IADD3 R170, P3, R170, UR44, RZ ;  /* 0x0000002caaaa7c10 */ /* 0x000fca000ff7e0ff */
[----:B------:R0:W-:Y:S01]  /*1f9f0*/  STL [R1+0x5b0], R170 ;  /* 0x0005b0aa01007387 */ /* 0x0001e20000100800 */
[----:B------:R-:W-:-:S03]  /*1fa00*/  IADD3.X R182, R182, UR7, RZ, P2, !PT ;  /* 0x00000007b6b67c10 */ /* 0x000fc600097fe4ff */
[----:B0-----:R-:W3:Y:S04]  /*1fa10*/  LDL.LU R170, [R1+0x5ac] ;  /* 0x0005ac0001aa7983 */ /* 0x001ee80000300800 */
[----:B------:R-:W3:Y:S04]  /*1fa20*/  LDL.LU R184, [R1+0x580] ;  /* 0x0005800001b87983 */ /* 0x000ee80000300800 */
[----:B------:R0:W-:Y:S04]  /*1fa30*/  STL [R1+0x5d4], R182 ;  /* 0x0005d4b601007387 */ /* 0x0001e80000100800 */
[----:B0-----:R-:W3:Y:S01]  /*1fa40*/  LDL.LU R182, [R1+0x5a4] ;  /* 0x0005a40001b67983 */ /* 0x001ee20000300800 */
[----:B----4-:R-:W-:-:S02]  /*1fa50*/  IADD3 R190, P2, R190, UR44, RZ ;  /* 0x0000002cbebe7c10 */ /* 0x010fc4000ff5e0ff */
[----:B------:R-:W-:-:S03]  /*1fa60*/  IADD3.X R188, R188, UR7, RZ, P1, !PT ;  /* 0x00000007bcbc7c10 */ /* 0x000fc60008ffe4ff */
[----:B------:R0:W-:Y:S04]  /*1fa70*/  STL [R1+0x5a8], R190 ;  /* 0x0005a8be01007387 */ /* 0x0001e80000100800 */
[----:B0-----:R-:W4:Y:S01]  /*1fa80*/  LDL.LU R190, [R1+0x578] ;  /* 0x0005780001be7983 */ /* 0x001f220000300800 */
[----:B------:R-:W-:-:S03]  /*1fa90*/  IADD3 R186, P1, R186, UR44, RZ ;  /* 0x0000002cbaba7c10 */ /* 0x000fc6000ff3e0ff */
[----:B------:R-:W-:Y:S04]  /*1faa0*/  STL [R1+0x5cc], R188 ;  /* 0x0005ccbc01007387 */ /* 0x000fe80000100800 */
[----:B------:R-:W4:Y:S04]  /*1fab0*/  LDL.LU R202, [R1+0x59c] ;  /* 0x00059c0001ca7983 */ /* 0x000f280000300800 */
[----:B------:R-:W-:Y:S04]  /*1fac0*/  STL [R1+0x5a0], R186 ;  /* 0x0005a0ba01007387 */ /* 0x000fe80000100800 */
[----:B------:R-:W4:Y:S01]  /*1fad0*/  LDL.LU R200, [R1+0x570] ;  /* 0x0005700001c87983 */ /* 0x000f220000300800 */
[----:B------:R-:W-:-:S05]  /*1fae0*/  IADD3.X R180, R180, UR7, RZ, P6, !PT ;  /* 0x00000007b4b47c10 */ /* 0x000fca000b7fe4ff */
[----:B------:R-:W-:Y:S04]  /*1faf0*/  STL [R1+0x5c4], R180 ;  /* 0x0005c4b401007387 */ /* 0x000fe80000100800 */
[----:B------:R-:W4:Y:S01]  /*1fb00*/  LDL.LU R198, [R1+0x594] ;  /* 0x0005940001c67983 */ /* 0x000f220000300800 */
[----:B------:R-:W-:-:S05]  /*1fb10*/  IADD3 R191, P6, R191, UR44, RZ ;  /* 0x0000002cbfbf7c10 */ /* 0x000fca000ffde0ff */
[----:B------:R0:W-:Y:S04]  /*1fb20*/  STL [R1+0x598], R191 ;  /* 0x000598bf01007387 */ /* 0x0001e80000100800 */
[----:B0-----:R-:W4:Y:S01]  /*1fb30*/  LDL.LU R191, [R1+0x568] ;  /* 0x0005680001bf7983 */ /* 0x001f220000300800 */
[----:B--2---:R-:W-:-:S05]  /*1fb40*/  IADD3.X R176, R176, UR7, RZ, P5, !PT ;  /* 0x00000007b0b07c10 */ /* 0x004fca000affe4ff */
[----:B------:R0:W-:Y:S04]  /*1fb50*/  STL [R1+0x5bc], R176 ;  /* 0x0005bcb001007387 */ /* 0x0001e80000100800 */
[----:B0-----:R-:W2:Y:S04]  /*1fb60*/  LDL.LU R176, [R1+0x58c] ;  /* 0x00058c0001b07983 */ /* 0x001ea80000300800 */
[----:B------:R-:W2:Y:S04]  /*1fb70*/  LDL.LU R194, [R1+0x560] ;  /* 0x0005600001c27983 */ /* 0x000ea80000300800 */
[----:B------:R-:W2:Y:S01]  /*1fb80*/  LDL.LU R186, [R1+0x584] ;  /* 0x0005840001ba7983 */ /* 0x000ea20000300800 */
[----:B---3--:R-:W-:-:S05]  /*1fb90*/  IADD3 R174, P5, R174, UR44, RZ ;  /* 0x0000002caeae7c10 */ /* 0x008fca000ffbe0ff */
        /* <DEDUP_REMOVED lines=9> */
[----:B------:R-:W-:Y:S02]  /*1fc30*/  IADD3.X R170, R170, UR7, RZ, P3, !PT ;  /* 0x00000007aaaa7c10 */ /* 0x000fe40009ffe4ff */
[----:B------:R-:W-:-:S03]  /*1fc40*/  IADD3 R184, P3, R184, UR44, RZ ;  /* 0x0000002cb8b87c10 */ /* 0x000fc6000ff7e0ff */
[----:B------:R0:W-:Y:S04]  /*1fc50*/  STL [R1+0x5ac], R170 ;  /* 0x0005acaa01007387 */ /* 0x0001e80000100800 */
[----:B0-----:R-:W3:Y:S01]  /*1fc60*/  LDL.LU R170, [R1+0x548] ;  /* 0x0005480001aa7983 */ /* 0x001ee20000300800 */
[----:B------:R-:W-:-:S03]  /*1fc70*/  IADD3.X R182, R182, UR7, RZ, P2, !PT ;  /* 0x00000007b6b67c10 */ /* 0x000fc600097fe4ff */
[----:B------:R-:W3:Y:S04]  /*1fc80*/  LDL.LU R188, [R1+0x56c] ;  /* 0x00056c0001bc7983 */ /* 0x000ee80000300800 */
[----:B------:R0:W-:Y:S04]  /*1fc90*/  STL [R1+0x580], R184 ;  /* 0x000580b801007387 */ /* 0x0001e80000100800 */
[----:B0-----:R-:W3:Y:S04]  /*1fca0*/  LDL.LU R184, [R1+0x540] ;  /* 0x0005400001b87983 */ /* 0x001ee80000300800 */
[----:B------:R0:W-:Y:S04]  /*1fcb0*/  STL [R1+0x5a4], R182 ;  /* 0x0005a4b601007387 */ /* 0x0001e80000100800 */
[----:B0-----:R-:W3:Y:S01]  /*1fcc0*/  LDL.LU R182, [R1+0x564] ;  /* 0x0005640001b67983 */ /* 0x001ee20000300800 */
[----:B----4-:R-:W-:-:S05]  /*1fcd0*/  IADD3 R190, P2, R190, UR44, RZ ;  /* 0x0000002cbebe7c10 */ /* 0x010fca000ff5e0ff */
[----:B------:R0:W-:Y:S01]  /*1fce0*/  STL [R1+0x578], R190 ;  /* 0x000578be01007387 */ /* 0x0001e20000100800 */
[----:B------:R-:W-:-:S03]  /*1fcf0*/  IADD3.X R202, R202, UR7, RZ, P1, !PT ;  /* 0x00000007caca7c10 */ /* 0x000fc60008ffe4ff */
[----:B0-----:R-:W4:Y:S01]  /*1fd00*/  LDL.LU R190, [R1+0x538] ;  /* 0x0005380001be7983 */ /* 0x001f220000300800 */
[----:B------:R-:W-:-:S03]  /*1fd10*/  IADD3 R200, P1, R200, UR44, RZ ;  /* 0x0000002cc8c87c10 */ /* 0x000fc6000ff3e0ff */
[----:B------:R-:W-:Y:S01]  /*1fd20*/  STL [R1+0x59c], R202 ;  /* 0x00059cca01007387 */ /* 0x000fe20000100800 */
[----:B------:R-:W-:Y:S02]  /*1fd30*/  IADD3.X R198, R198, UR7, RZ, P6, !PT ;  /* 0x00000007c6c67c10 */ /* 0x000fe4000b7fe4ff */
[----:B------:R-:W-:-:S05]  /*1fd40*/  IADD3 R191, P6, R191, UR44, RZ ;  /* 0x0000002cbfbf7c10 */ /* 0x000fca000ffde0ff */
[----:B------:R0:W-:Y:S04]  /*1fd50*/  STL [R1+0x568], R191 ;  /* 0x000568bf01007387 */ /* 0x0001e80000100800 */
[----:B------:R-:W-:Y:S04]  /*1fd60*/  STL [R1+0x570], R200 ;  /* 0x000570c801007387 */ /* 0x000fe80000100800 */
[----:B0-----:R-:W4:Y:S04]  /*1fd70*/  LDL.LU R191, [R1+0x55c] ;  /* 0x00055c0001bf7983 */ /* 0x001f280000300800 */
[----:B------:R-:W-:Y:S01]  /*1fd80*/  STL [R1+0x594], R198 ;  /* 0x000594c601007387 */ /* 0x000fe20000100800 */
[----:B--2---:R-:W-:-:S02]  /*1fd90*/  IADD3.X R176, R176, UR7, RZ, P5, !PT ;  /* 0x00000007b0b07c10 */ /* 0x004fc4000affe4ff */
[----:B------:R-:W-:-:S03]  /*1fda0*/  IADD3 R194, P5, R194, UR44, RZ ;  /* 0x0000002cc2c27c10 */ /* 0x000fc6000ffbe0ff */
[----:B------:R0:W-:Y:S01]  /*1fdb0*/  STL [R1+0x58c], R176 ;  /* 0x00058cb001007387 */ /* 0x0001e20000100800 */
[----:B------:R-:W-:-:S03]  /*1fdc0*/  IADD3.X R186, R186, UR7, RZ, P4, !PT ;  /* 0x00000007baba7c10 */ /* 0x000fc6000a7fe4ff */
[----:B0-----:R-:W2:Y:S04]  /*1fdd0*/  LDL.LU R176, [R1+0x530] ;  /* 0x0005300001b07983 */ /* 0x001ea80000300800 */
[----:B------:R-:W-:Y:S04]  /*1fde0*/  STL [R1+0x560], R194 ;  /* 0x000560c201007387 */ /* 0x000fe80000100800 */
[----:B------:R-:W-:Y:S01]  /*1fdf0*/  STL [R1+0x584], R186 ;  /* 0x000584ba01007387 */ /* 0x000fe20000100800 */
[----:B---3--:R-:W-:Y:S02]  /*1fe00*/  IADD3 R174, P4, R174, UR44, RZ ;  /* 0x0000002caeae7c10 */ /* 0x008fe4000ff9e0ff */
        /* <DEDUP_REMOVED lines=12> */
[----:B------:R-:W-:-:S02]  /*1fed0*/  IADD3 R170, P2, R170, UR44, RZ ;  /* 0x0000002caaaa7c10 */ /* 0x000fc4000ff5e0ff */
[----:B------:R-:W-:-:S03]  /*1fee0*/  IADD3.X R188, R188, UR7, RZ, P1, !PT ;  /* 0x00000007bcbc7c10 */ /* 0x000fc60008ffe4ff */
[----:B------:R0:W-:Y:S04]  /*1fef0*/  STL [R1+0x548], R170 ;  /* 0x000548aa01007387 */ /* 0x0001e80000100800 */
[----:B0-----:R-:W3:Y:S01]  /*1ff00*/  LDL.LU R170, [R1+0x518] ;  /* 0x0005180001aa7983 */ /* 0x001ee20000300800 */
[----:B------:R-:W-:-:S03]  /*1ff10*/  IADD3 R184, P1, R184, UR44, RZ ;  /* 0x0000002cb8b87c10 */ /* 0x000fc6000ff3e0ff */
[----:B------:R-:W-:Y:S04]  /*1ff20*/  STL [R1+0x56c], R188 ;  /* 0x00056cbc01007387 */ /* 0x000fe80000100800 */
[----:B------:R-:W3:Y:S04]  /*1ff30*/  LDL.LU R202, [R1+0x53c] ;  /* 0x00053c0001ca7983 */ /* 0x000ee80000300800 */
[----:B------:R-:W-:Y:S04]  /*1ff40*/  STL [R1+0x540], R184 ;  /* 0x000540b801007387 */ /* 0x000fe80000100800 */
[----:B------:R-:W3:Y:S01]  /*1ff50*/  LDL.LU R200, [R1+0x510] ;  /* 0x0005100001c87983 */ /* 0x000ee20000300800 */
[----:B------:R-:W-:-:S05]  /*1ff60*/  IADD3.X R182, R182, UR7, RZ, P6, !PT ;  /* 0x00000007b6b67c10 */ /* 0x000fca000b7fe4ff */
[----:B------:R-:W-:Y:S04]  /*1ff70*/  STL [R1+0x564], R182 ;  /* 0x000564b601007387 */ /* 0x000fe80000100800 */
[----:B------:R-:W3:Y:S01]  /*1ff80*/  LDL.LU R198, [R1+0x534] ;  /* 0x0005340001c67983 */ /* 0x000ee20000300800 */
[----:B----4-:R-:W-:-:S05]  /*1ff90*/  IADD3 R190, P6, R190, UR44, RZ ;  /* 0x0000002cbebe7c10 */ /* 0x010fca000ffde0ff */
[----:B------:R0:W-:Y:S04]  /*1ffa0*/  STL [R1+0x538], R190 ;  /* 0x000538be01007387 */ /* 0x0001e80000100800 */
[----:B0-----:R-:W4:Y:S01]  /*1ffb0*/  LDL.LU R190, [R1+0x508] ;  /* 0x0005080001be7983 */ /* 0x001f220000300800 */
[----:B------:R-:W-:-:S05]  /*1ffc0*/  IADD3.X R191, R191, UR7, RZ, P5, !PT ;  /* 0x00000007bfbf7c10 */ /* 0x000fca000affe4ff */
[----:B------:R0:W-:Y:S04]  /*1ffd0*/  STL [R1+0x55c], R191 ;  /* 0x00055cbf01007387 */ /* 0x0001e80000100800 */
[----:B0-----:R-:W4:Y:S04]  /*1ffe0*/  LDL.LU R191, [R1+0x52c] ;  /* 0x00052c0001bf7983 */ /* 0x001f280000300800 */
[----:B------:R-:W4:Y:S04]  /*1fff0*/  LDL.LU R194, [R1+0x500] ;  /* 0x0005000001c27983 */ /* 0x000f280000300800 */
[----:B------:R-:W4:Y:S01]  /*20000*/  LDL.LU R184, [R1+0x524] ;  /* 0x0005240001b87983 */ /* 0x000f220000300800 */
[----:B--2---:R-:W-:-:S05]  /*20010*/  IADD3 R176, P5, R176, UR44, RZ ;  /* 0x0000002cb0b07c10 */ /* 0x004fca000ffbe0ff */
[----:B------:R0:W-:Y:S04]  /*20020*/  STL [R1+0x530], R176 ;  /* 0x000530b001007387 */ /* 0x0001e80000100800 */
[----:B0-----:R-:W2:Y:S04]  /*20030*/  LDL.LU R176, [R1+0x4f8] ;  /* 0x0004f80001b07983 */ /* 0x001ea80000300800 */
[----:B------:R-:W2:Y:S01]  /*20040*/  LDL.LU R182, [R1+0x51c] ;  /* 0x00051c0001b67983 */ /* 0x000ea20000300800 */
[----:B---3--:R-:W-:-:S05]  /*20050*/  IADD3.X R174, R174, UR7, RZ, P4, !PT ;  /* 0x00000007aeae7c10 */ /* 0x008fca000a7fe4ff */
        /* <DEDUP_REMOVED lines=12> */
[----:B0-----:R-:W3:Y:S01]  /*20120*/  LDL.LU R186, [R1+0x3c0] ;  /* 0x0003c00001ba7983 */ /* 0x001ee20000300800 */
[----:B------:R-:W-:-:S03]  /*20130*/  IADD3 R170, P2, R170, UR44, RZ ;  /* 0x0000002caaaa7c10 */ /* 0x000fc6000ff5e0ff */
[----:B------:R0:W-:Y:S01]  /*20140*/  STL [R1+0x544], R178 ;  /* 0x000544b201007387 */ /* 0x0001e20000100800 */
[----:B------:R-:W-:-:S03]  /*20150*/  IADD3.X R202, R202, UR7, RZ, P1, !PT ;  /* 0x00000007caca7c10 */ /* 0x000fc60008ffe4ff */
[----:B0-----:R-:W3:Y:S04]  /*20160*/  LDL.LU R178, [R1+0x504] ;  /* 0x0005040001b27983 */ /* 0x001ee80000300800 */
        /* <DEDUP_REMOVED lines=10> */
[----:B------:R-:W-:-:S05]  /*20210*/  IADD3.X R191, R191, UR7, RZ, P5, !PT ;  /* 0x00000007bfbf7c10 */ /* 0x000fca000affe4ff */
        /* <DEDUP_REMOVED lines=8> */
[----:B------:R0:W-:Y:S04]  /*202a0*/  STL [R1+0x4f8], R176 ;  /* 0x0004f8b001007387 */ /* 0x0001e80000100800 */
[----:B0-----:R-:W2:Y:S04]  /*202b0*/  LDL.LU R176, [R1+0x4f4] ;  /* 0x0004f40001b07983 */ /* 0x001ea80000300800 */
[----:B------:R0:W-:Y:S04]  /*202c0*/  STL [R1+0x51c], R182 ;  /* 0x00051cb601007387 */ /* 0x0001e80000100800 */
[----:B0-----:R-:W2:Y:S01]  /*202d0*/  LDL.LU R182, [R1+0x3a8] ;  /* 0x0003a80001b67983 */ /* 0x001ea20000300800 */
[----:B---3--:R-:W-:-:S05]  /*202e0*/  IADD3 R174, P3, R174, UR44, RZ ;  /* 0x0000002caeae7c10 */ /* 0x008fca000ff7e0ff */
        /* <DEDUP_REMOVED lines=18> */
[----:B------:R-:W-:-:S05]  /*20410*/  IADD3 R170, P6, R170, UR44, RZ ;  /* 0x0000002caaaa7c10 */ /* 0x000fca000ffde0ff */
[----:B------:R0:W-:Y:S04]  /*20420*/  STL [R1+0x3b8], R170 ;  /* 0x0003b8aa01007387 */ /* 0x0001e80000100800 */
[----:B0-----:R-:W3:Y:S01]  /*20430*/  LDL.LU R170, [R1+0x388] ;  /* 0x0003880001aa7983 */ /* 0x001ee20000300800 */
[----:B----4-:R-:W-:-:S05]  /*20440*/  IADD3.X R190, R190, UR7, RZ, P5, !PT ;  /* 0x00000007bebe7c10 */ /* 0x010fca000affe4ff */
[----:B------:R0:W-:Y:S04]  /*20450*/  STL [R1+0x4fc], R190 ;  /* 0x0004fcbe01007387 */ /* 0x0001e80000100800 */
[----:B0-----:R-:W4:Y:S04]  /*20460*/  LDL.LU R190, [R1+0x3ac] ;  /* 0x0003ac0001be7983 */ /* 0x001f280000300800 */
[----:B------:R-:W4:Y:S04]  /*20470*/  LDL.LU R194, [R1+0x380] ;  /* 0x0003800001c27983 */ /* 0x000f280000300800 */
[----:B------:R-:W4:Y:S01]  /*20480*/  LDL.LU R186, [R1+0x3a4] ;  /* 0x0003a40001ba7983 */ /* 0x000f220000300800 */
[----:B------:R-:W-:-:S05]  /*20490*/  IADD3 R191, P5, R191, UR44, RZ ;  /* 0x0000002cbfbf7c10 */ /* 0x000fca000ffbe0ff */
[----:B------:R0:W-:Y:S04]  /*204a0*/  STL [R1+0x3b0], R191 ;  /* 0x0003b0bf01007387 */ /* 0x0001e80000100800 */
[----:B0-----:R-:W4:Y:S04]  /*204b0*/  LDL.LU R191, [R1+0x378] ;  /* 0x0003780001bf7983 */ /* 0x001f280000300800 */
[----:B------:R-:W4:Y:S01]  /*204c0*/  LDL.LU R178, [R1+0x39c] ;  /* 0x00039c0001b27983 */ /* 0x000f220000300800 */
[----:B--2---:R-:W-:-:S05]  /*204d0*/  IADD3.X R176, R176, UR7, RZ, P4, !PT ;  /* 0x00000007b0b07c10 */ /* 0x004fca000a7fe4ff */
[----:B------:R0:W-:Y:S01]  /*204e0*/  STL [R1+0x4f4], R176 ;  /* 0x0004f4b001007387 */ /* 0x0001e20000100800 */
[----:B------:R-:W-:-:S03]  /*204f0*/  IADD3 R182, P4, R182, UR44, RZ ;  /* 0x0000002cb6b67c10 */ /* 0x000fc6000ff9e0ff */
[----:B0-----:R-:W2:Y:S04]  /*20500*/  LDL.LU R176, [R1+0x370] ;  /* 0x0003700001b07983 */ /* 0x001ea80000300800 */
[----:B------:R0:W-:Y:S04]  /*20510*/  STL [R1+0x3a8], R182 ;  /* 0x0003a8b601007387 */ /* 0x0001e80000100800 */
[----:B0-----:R-:W2:Y:S01]  /*20520*/  LDL.LU R182, [R1+0x394] ;  /* 0x0003940001b67983 */ /* 0x001ea20000300800 */
[----:B---3--:R-:W-:Y:S02]  /*20530*/  IADD3.X R174, R174, UR7, RZ, P3, !PT ;  /* 0x00000007aeae7c10 */ /* 0x008fe40009ffe4ff */
[----:B------:R-:W-:-:S03]  /*20540*/  IADD3 R184, P3, R184, UR44, RZ ;  /* 0x0000002cb8b87c10 */ /* 0x000fc6000ff7e0ff */
[----:B------:R0:W-:Y:S04]  /*20550*/  STL [R1+0x4ec], R174 ;  /* 0x0004ecae01007387 */ /* 0x0001e80000100800 */
[----:B0-----:R-:W3:Y:S01]  /*20560*/  LDL.LU R174, [R1+0x368] ;  /* 0x0003680001ae7983 */ /* 0x001ee20000300800 */
[----:B------:R-:W-:-:S03]  /*20570*/  IADD3.X R180, R180, UR7, RZ, P2, !PT ;  /* 0x00000007b4b47c10 */ /* 0x000fc600097fe4ff */
[----:B------:R-:W3:Y:S04]  /*20580*/  LDL.LU R188, [R1+0x38c] ;  /* 0x00038c0001bc7983 */ /* 0x000ee80000300800 */
[----:B------:R0:W-:Y:S04]  /*20590*/  STL [R1+0x3a0], R184 ;  /* 0x0003a0b801007387 */ /* 0x0001e80000100800 */
        /* <DEDUP_REMOVED lines=10> */
[----:B------:R-:W-:-:S05]  /*20640*/  IADD3 R170, P6, R170, UR44, RZ ;  /* 0x0000002caaaa7c10 */ /* 0x000fca000ffde0ff */
[----:B------:R0:W-:Y:S04]  /*20650*/  STL [R1+0x388], R170 ;  /* 0x000388aa01007387 */ /* 0x0001e80000100800 */
[----:B------:R-:W-:Y:S04]  /*20660*/  STL [R1+0x390], R200 ;  /* 0x000390c801007387 */ /* 0x000fe80000100800 */
[----:B0-----:R-:W3:Y:S04]  /*20670*/  LDL.LU R170, [R1+0x37c] ;  /* 0x00037c0001aa7983 */ /* 0x001ee80000300800 */
[----:B------:R-:W-:Y:S01]  /*20680*/  STL [R1+0x3b4], R198 ;  /* 0x0003b4c601007387 */ /* 0x000fe20000100800 */
[----:B----4-:R-:W-:-:S02]  /*20690*/  IADD3.X R190, R190, UR7, RZ, P5, !PT ;  /* 0x00000007bebe7c10 */ /* 0x010fc4000affe4ff */
[----:B------:R-:W-:-:S03]  /*206a0*/  IADD3 R194, P5, R194, UR44, RZ ;  /* 0x0000002cc2c27c10 */ /* 0x000fc6000ffbe0ff */
[----:B------:R0:W-:Y:S01]  /*206b0*/  STL [R1+0x3ac], R190 ;  /* 0x0003acbe01007387 */ /* 0x0001e20000100800 */
[----:B------:R-:W-:-:S03]  /*206c0*/  IADD3.X R186, R186, UR7, RZ, P4, !PT ;  /* 0x00000007baba7c10 */ /* 0x000fc6000a7fe4ff */
[----:B0-----:R-:W4:Y:S04]  /*206d0*/  LDL.LU R190, [R1+0x350] ;  /* 0x0003500001be7983 */ /* 0x001f280000300800 */
[----:B------:R-:W-:Y:S04]  /*206e0*/  STL [R1+0x380], R194 ;  /* 0x000380c201007387 */ /* 0x000fe80000100800 */
[----:B------:R-:W-:Y:S01]  /*206f0*/  STL [R1+0x3a4], R186 ;  /* 0x0003a4ba01007387 */ /* 0x000fe20000100800 */
[----:B------:R-:W-:-:S05]  /*20700*/  IADD3 R191, P4, R191, UR44, RZ ;  /* 0x0000002cbfbf7c10 */ /* 0x000fca000ff9e0ff */
[----:B------:R0:W-:Y:S04]  /*20710*/  STL [R1+0x378], R191 ;  /* 0x000378bf01007387 */ /* 0x0001e80000100800 */
[----:B0-----:R-:W4:Y:S01]  /*20720*/  LDL.LU R191, [R1+0x374] ;  /* 0x0003740001bf7983 */ /* 0x001f220000300800 */
[----:B------:R-:W-:-:S05]  /*20730*/  IADD3.X R178, R178, UR7, RZ, P3, !PT ;  /* 0x00000007b2b27c10 */ /* 0x000fca0009ffe4ff */
[----:B------:R0:W-:Y:S04]  /*20740*/  STL [R1+0x39c], R178 ;  /* 0x00039cb201007387 */ /* 0x0001e80000100800 */
[----:B0-----:R-:W4:Y:S01]  /*20750*/  LDL.LU R178, [R1+0x348] ;  /* 0x0003480001b27983 */ /* 0x001f220000300800 */
[----:B--2---:R-:W-:-:S05]  /*20760*/  IADD3 R176, P3, R176, UR44, RZ ;  /* 0x0000002cb0b07c10 */ /* 0x004fca000ff7e0ff */
[----:B------:R0:W-:Y:S01]  /*20770*/  STL [R1+0x370], R176 ;  /* 0x000370b001007387 */ /* 0x0001e20000100800 */
[----:B------:R-:W-:-:S03]  /*20780*/  IADD3.X R182, R182, UR7, RZ, P2, !PT ;  /* 0x00000007b6b67c10 */ /* 0x000fc600097fe4ff */
[----:B0-----:R-:W2:Y:S04]  /*20790*/  LDL.LU R176, [R1+0x36c] ;  /* 0x00036c0001b07983 */ /* 0x001ea80000300800 */
[----:B------:R-:W2:Y:S04]  /*207a0*/  LDL.LU R186, [R1+0x340] ;  /* 0x0003400001ba7983 */ /* 0x000ea80000300800 */
[----:B------:R0:W-:Y:S04]  /*207b0*/  STL [R1+0x394], R182 ;  /* 0x000394b601007387 */ /* 0x0001e80000100800 */
[----:B0-----:R-:W2:Y:S01]  /*207c0*/  LDL.LU R182, [R1+0x364] ;  /* 0x0003640001b67983 */ /* 0x001ea20000300800 */
[----:B---3--:R-:W-:-:S02]  /*207d0*/  IADD3 R174, P2, R174, UR44, RZ ;  /* 0x0000002caeae7c10 */ /* 0x008fc4000ff5e0ff */
        /* <DEDUP_REMOVED lines=14> */
[----:B------:R-:W-:-:S05]  /*208c0*/  IADD3.X R170, R170, UR7, RZ, P5, !PT ;  /* 0x00000007aaaa7c10 */ /* 0x000fca000affe4ff */
[----:B------:R0:W-:Y:S04]  /*208d0*/  STL [R1+0x37c], R170 ;  /* 0x00037caa01007387 */ /* 0x0001e80000100800 */
[----:B0-----:R-:W3:Y:S04]  /*208e0*/  LDL.LU R170, [R1+0x34c] ;  /* 0x00034c0001aa7983 */ /* 0x001ee80000300800 */
[----:B------:R-:W3:Y:S04]  /*208f0*/  LDL.LU R194, [R1+0x320] ;  /* 0x0003200001c27983 */ /* 0x000ee80000300800 */
[----:B------:R-:W3:Y:S01]  /*20900*/  LDL.LU R184, [R1+0x344] ;  /* 0x0003440001b87983 */ /* 0x000ee20000300800 */
[----:B----4-:R-:W-:-:S05]  /*20910*/  IADD3 R190, P5, R190, UR44, RZ ;  /* 0x0000002cbebe7c10 */ /* 0x010fca000ffbe0ff */
[----:B------:R0:W-:Y:S04]  /*20920*/  STL [R1+0x350], R190 ;  /* 0x000350be01007387 */ /* 0x0001e80000100800 */
[----:B0-----:R-:W4:Y:S04]  /*20930*/  LDL.LU R190, [R1+0x318] ;  /* 0x0003180001be7983 */ /* 0x001f280000300800 */
[----:B------:R-:W4:Y:S01]  /*20940*/  LDL.LU R180, [R1+0x33c] ;  /* 0x00033c0001b47983 */ /* 0x000f220000300800 */
        /* <DEDUP_REMOVED lines=11> */
[----:B------:R-:W2:Y:S04]  /*20a00*/  LDL.LU R188, [R1+0x32c] ;  /* 0x00032c0001bc7983 */ /* 0x000ea80000300800 */
[----:B------:R0:W-:Y:S04]  /*20a10*/  STL [R1+0x340], R186 ;  /* 0x000340ba01007387 */ /* 0x0001e80000100800 */
[----:B0-----:R-:W2:Y:S04]  /*20a20*/  LDL.LU R186, [R1+0x300] ;  /* 0x0003000001ba7983 */ /* 0x001ea80000300800 */
[----:B------:R0:W-:Y:S01]  /*20a30*/  STL [R1+0x364], R182 ;  /* 0x000364b601007387 */ /* 0x0001e20000100800 */
[----:B---3--:R-:W-:-:S03]  /*20a40*/  IADD3 R174, P2, R174, UR44, RZ ;  /* 0x0000002caeae7c10 */ /* 0x008fc6000ff5e0ff */
        /* <DEDUP_REMOVED lines=19> */
[----:B----4-:R-:W-:Y:S02]  /*20b80*/  IADD3 R190, P4, R190, UR44, RZ ;  /* 0x0000002cbebe7c10 */ /* 0x010fe4000ff9e0ff */
[----:B------:R-:W-:-:S03]  /*20b90*/  IADD3.X R180, R180, UR7, RZ, P3, !PT ;  /* 0x00000007b4b47c10 */ /* 0x000fc60009ffe4ff */
[----:B------:R0:W-:Y:S04]  /*20ba0*/  STL [R1+0x318], R190 ;  /* 0x000318be01007387 */ /* 0x0001e80000100800 */
        /* <DEDUP_REMOVED lines=8> */
[----:B------:R0:W-:Y:S04]  /*20c30*/  STL [R1+0x334], R178 ;  /* 0x000334b201007387 */ /* 0x0001e80000100800 */
[----:B0-----:R-:W4:Y:S01]  /*20c40*/  LDL.LU R178, [R1+0x304] ;  /* 0x0003040001b27983 */ /* 0x001f220000300800 */
[----:B--2---:R-:W-:Y:S02]  /*20c50*/  IADD3 R176, P2, R176, UR44, RZ ;  /* 0x0000002cb0b07c10 */ /* 0x004fe4000ff5e0ff */
[----:B------:R-:W-:-:S03]  /*20c60*/  IADD3.X R188, R188, UR7, RZ, P1, !PT ;  /* 0x00000007bcbc7c10 */ /* 0x000fc60008ffe4ff */
[----:B------:R0:W-:Y:S04]  /*20c70*/  STL [R1+0x308], R176 ;  /* 0x000308b001007387 */ /* 0x0001e80000100800 */
[----:B0-----:R-:W2:Y:S01]  /*20c80*/  LDL.LU R176, [R1+0x2d8] ;  /* 0x0002d80001b07983 */ /* 0x001ea20000300800 */
[----:B------:R-:W-:-:S03]  /*20c90*/  IADD3 R186, P1, R186, UR44, RZ ;  /* 0x0000002cbaba7c10 */ /* 0x000fc6000ff3e0ff */
[----:B------:R-:W-:Y:S04]  /*20ca0*/  STL [R1+0x32c], R188 ;  /* 0x00032cbc01007387 */ /* 0x000fe80000100800 */
[----:B------:R-:W2:Y:S04]  /*20cb0*/  LDL.LU R202, [R1+0x2fc] ;  /* 0x0002fc0001ca7983 */ /* 0x000ea80000300800 */
[----:B------:R-:W-:Y:S04]  /*20cc0*/  STL [R1+0x300], R186 ;  /* 0x000300ba01007387 */ /* 0x000fe80000100800 */
[----:B------:R-:W2:Y:S01]  /*20cd0*/  LDL.LU R200, [R1+0x2d0] ;  /* 0x0002d00001c87983 */ /* 0x000ea20000300800 */
[----:B---3--:R-:W-:-:S05]  /*20ce0*/  IADD3.X R182, R182, UR7, RZ, P6, !PT ;  /* 0x00000007b6b67c10 */ /* 0x008fca000b7fe4ff */
        /* <DEDUP_REMOVED lines=14> */
[----:B----4-:R-:W-:-:S05]  /*20dd0*/  IADD3.X R190, R190, UR7, RZ, P4, !PT ;  /* 0x00000007bebe7c10 */ /* 0x010fca000a7fe4ff */
        /* <DEDUP_REMOVED lines=8> */
[----:B------:R-:W-:Y:S02]  /*20e60*/  IADD3 R184, P3, R184, UR44, RZ ;  /* 0x0000002cb8b87c10 */ /* 0x000fe4000ff7e0ff */
[----:B------:R-:W-:Y:S01]  /*20e70*/  IADD3.X R178, R178, UR7, RZ, P2, !PT ;  /* 0x00000007b2b27c10 */ /* 0x000fe200097fe4ff */
[----:B------:R-:W4:Y:S04]  /*20e80*/  LDL.LU R186, [R1+0x2cc] ;  /* 0x0002cc0001ba7983 */ /* 0x000f280000300800 */
[----:B------:R0:W-:Y:S04]  /*20e90*/  STL [R1+0x2e0], R184 ;  /* 0x0002e0b801007387 */ /* 0x0001e80000100800 */
[----:B0-----:R-:W4:Y:S04]  /*20ea0*/  LDL.LU R184, [R1+0x2a0] ;  /* 0x0002a00001b87983 */ /* 0x001f280000300800 */
[----:B------:R0:W-:Y:S04]  /*20eb0*/  STL [R1+0x304], R178 ;  /* 0x000304b201007387 */ /* 0x0001e80000100800 */
[----:B0-----:R-:W4:Y:S01]  /*20ec0*/  LDL.LU R178, [R1+0x2c4] ;  /* 0x0002c40001b27983 */ /* 0x001f220000300800 */
[----:B--2---:R-:W-:-:S05]  /*20ed0*/  IADD3 R176, P2, R176, UR44, RZ ;  /* 0x0000002cb0b07c10 */ /* 0x004fca000ff5e0ff */
[----:B------:R0:W-:Y:S01]  /*20ee0*/  STL [R1+0x2d8], R176 ;  /* 0x0002d8b001007387 */ /* 0x0001e20000100800 */
[----:B------:R-:W-:-:S03]  /*20ef0*/  IADD3.X R202, R202, UR7, RZ, P1, !PT ;  /* 0x00000007caca7c10 */ /* 0x000fc60008ffe4ff */
[----:B0-----:R-:W2:Y:S01]  /*20f00*/  LDL.LU R176, [R1+0x298] ;  /* 0x0002980001b07983 */ /* 0x001ea20000300800 */
[----:B------:R-:W-:-:S03]  /*20f10*/  IADD3 R200, P1, R200, UR44, RZ ;  /* 0x0000002cc8c87c10 */ /* 0x000fc6000ff3e0ff */
[----:B------:R-:W-:Y:S01]  /*20f20*/  STL [R1+0x2fc], R202 ;  /* 0x0002fcca01007387 */ /* 0x000fe20000100800 */
[----:B---3--:R-:W-:Y:S02]  /*20f30*/  IADD3.X R198, R198, UR7, RZ, P6, !PT ;  /* 0x00000007c6c67c10 */ /* 0x008fe4000b7fe4ff */
        /* <DEDUP_REMOVED lines=31> */
[----:B------:R-:W-:-:S05]  /*21130*/  IADD3.X R178, R178, UR7, RZ, P6, !PT ;  /* 0x00000007b2b27c10 */ /* 0x000fca000b7fe4ff */
[----:B------:R0:W-:Y:S04]  /*21140*/  STL [R1+0x2c4], R178 ;  /* 0x0002c4b201007387 */ /* 0x0001e80000100800 */
[----:B------:R-:W-:Y:S04]  /*21150*/  STL [R1+0x2a0], R184 ;  /* 0x0002a0b801007387 */ /* 0x000fe80000100800 */
[----:B0-----:R-:W4:Y:S04]  /*21160*/  LDL.LU R178, [R1+0x29c] ;  /* 0x00029c0001b27983 */ /* 0x001f280000300800 */
        /* <DEDUP_REMOVED lines=31> */
[----:B------:R-:W-:-:S05]  /*21360*/  IADD3.X R178, R178, UR7, RZ, P1, !PT ;  /* 0x00000007b2b27c10 */ /* 0x000fca0008ffe4ff */
[----:B------:R0:W-:Y:S01]  /*21370*/  STL [R1+0x29c], R178 ;  /* 0x00029cb201007387 */ /* 0x0001e20000100800 */
[----:B------:R-:W-:-:S03]  /*21380*/  IADD3 R198, P1, R198, UR44, RZ ;  /* 0x0000002cc6c67c10 */ /* 0x000fc6000ff3e0ff */
[----:B0-----:R-:W4:Y:S01]  /*21390*/  LDL.LU R178, [R1+0x264] ;  /* 0x0002640001b27983 */ /* 0x001f220000300800 */
[----:B--2---:R-:W-:-:S05]  /*213a0*/  IADD3.X R176, R176, UR7, RZ, P6, !PT ;  /* 0x00000007b0b07c10 */ /* 0x004fca000b7fe4ff */
[----:B------:R0:W-:Y:S04]  /*213b0*/  STL [R1+0x294], R176 ;  /* 0x000294b001007387 */ /* 0x0001e80000100800 */
[----:B0-----:R-:W2:Y:S04]  /*213c0*/  LDL.LU R176, [R1+0x238] ;  /* 0x0002380001b07983 */ /* 0x001ea80000300800 */
[----:B------:R-:W-:Y:S01]  /*213d0*/  STL [R1+0x270], R198 ;  /* 0x000270c601007387 */ /* 0x000fe20000100800 */
[----:B---3--:R-:W-:Y:S02]  /*213e0*/  IADD3 R174, P6, R174, UR44, RZ ;  /* 0x0000002caeae7c10 */ /* 0x008fe4000ffde0ff */
        /* <DEDUP_REMOVED lines=10> */
[----:B------:R-:W3:Y:S04]  /*21490*/  LDL.LU R186, [R1+0x254] ;  /* 0x0002540001ba7983 */ /* 0x000ee80000300800 */
[----:B------:R-:W-:Y:S01]  /*214a0*/  STL [R1+0x258], R184 ;  /* 0x000258b801007387 */ /* 0x000fe20000100800 */
[----:B------:R-:W-:-:S05]  /*214b0*/  IADD3.X R170, R170, UR7, RZ, P3, !PT ;  /* 0x00000007aaaa7c10 */ /* 0x000fca0009ffe4ff */
[----:B------:R0:W-:Y:S01]  /*214c0*/  STL [R1+0x27c], R170 ;  /* 0x00027caa01007387 */ /* 0x0001e20000100800 */
[----:B------:R-:W-:-:S03]  /*214d0*/  IADD3 R182, P3, R182, UR44, RZ ;  /* 0x0000002cb6b67c10 */ /* 0x000fc6000ff7e0ff */
[----:B0-----:R-:W3:Y:S04]  /*214e0*/  LDL.LU R170, [R1+0x228] ;  /* 0x0002280001aa7983 */ /* 0x001ee80000300800 */
[----:B------:R-:W3:Y:S04]  /*214f0*/  LDL.LU R184, [R1+0x24c] ;  /* 0x00024c0001b87983 */ /* 0x000ee80000300800 */
[----:B------:R0:W-:Y:S04]  /*21500*/  STL [R1+0x250], R182 ;  /* 0x000250b601007387 */ /* 0x0001e80000100800 */
[----:B0-----:R-:W3:Y:S01]  /*21510*/  LDL.LU R182, [R1+0x220] ;  /* 0x0002200001b67983 */ /* 0x001ee20000300800 */
[----:B----4-:R-:W-:-:S05]  /*21520*/  IADD3.X R190, R190, UR7, RZ, P2, !PT ;  /* 0x00000007bebe7c10 */ /* 0x010fca00097fe4ff */
[----:B------:R0:W-:Y:S01]  /*21530*/  STL [R1+0x274], R190 ;  /* 0x000274be01007387 */ /* 0x0001e20000100800 */
[----:B------:R-:W-:-:S03]  /*21540*/  IADD3 R188, P2, R188, UR44, RZ ;  /* 0x0000002cbcbc7c10 */ /* 0x000fc6000ff5e0ff */
[----:B0-----:R-:W4:Y:S04]  /*21550*/  LDL.LU R190, [R1+0x244] ;  /* 0x0002440001be7983 */ /* 0x001f280000300800 */
[----:B------:R-:W4:Y:S04]  /*21560*/  LDL.LU R200, [R1+0x218] ;  /* 0x0002180001c87983 */ /* 0x000f280000300800 */
[----:B------:R-:W-:Y:S01]  /*21570*/  STL [R1+0x248], R188 ;  /* 0x000248bc01007387 */ /* 0x000fe20000100800 */
[----:B------:R-:W-:Y:S02]  /*21580*/  IADD3.X R180, R180, UR7, RZ, P1, !PT ;  /* 0x00000007b4b47c10 */ /* 0x000fe40008ffe4ff */
[----:B------:R-:W-:-:S05]  /*21590*/  IADD3 R191, P1, R191, UR44, RZ ;  /* 0x0000002cbfbf7c10 */ /* 0x000fca000ff3e0ff */
[----:B------:R0:W-:Y:S04]  /*215a0*/  STL [R1+0x240], R191 ;  /* 0x000240bf01007387 */ /* 0x0001e80000100800 */
[----:B------:R-:W-:Y:S04]  /*215b0*/  STL [R1+0x26c], R180 ;  /* 0x00026cb401007387 */ /* 0x000fe80000100800 */
[----:B0-----:R-:W4:Y:S04]  /*215c0*/  LDL.LU R191, [R1+0x23c] ;  /* 0x00023c0001bf7983 */ /* 0x001f280000300800 */
        /* <DEDUP_REMOVED lines=13> */
[----:B------:R-:W-:Y:S02]  /*216a0*/  IADD3 R172, P5, R172, UR44, RZ ;  /* 0x0000002cacac7c10 */ /* 0x000fe4000ffbe0ff */
[----:B------:R-:W-:-:S03]  /*216b0*/  IADD3.X R186, R186, UR7, RZ, P4, !PT ;  /* 0x00000007baba7c10 */ /* 0x000fc6000a7fe4ff */
[----:B------:R0:W-:Y:S04]  /*216c0*/  STL [R1+0x230], R172 ;  /* 0x000230ac01007387 */ /* 0x0001e80000100800 */
[----:B0-----:R-:W3:Y:S04]  /*216d0*/  LDL.LU R172, [R1+0x21c] ;  /* 0x00021c0001ac7983 */ /* 0x001ee80000300800 */
[----:B------:R0:W-:Y:S04]  /*216e0*/  STL [R1+0x254], R186 ;  /* 0x000254ba01007387 */ /* 0x0001e80000100800 */
[----:B0-----:R-:W3:Y:S01]  /*216f0*/  LDL.LU R186, [R1+0x1f0] ;  /* 0x0001f00001ba7983 */ /* 0x001ee20000300800 */
[----:B------:R-:W-:-:S02]  /*21700*/  IADD3 R170, P4, R170, UR44, RZ ;  /* 0x0000002caaaa7c10 */ /* 0x000fc4000ff9e0ff */
[----:B------:R-:W-:-:S03]  /*21710*/  IADD3.X R184, R184, UR7, RZ, P3, !PT ;  /* 0x00000007b8b87c10 */ /* 0x000fc60009ffe4ff */
[----:B------:R0:W-:Y:S04]  /*21720*/  STL [R1+0x228], R170 ;  /* 0x000228aa01007387 */ /* 0x0001e80000100800 */
[----:B0-----:R-:W3:Y:S01]  /*21730*/  LDL.LU R170, [R1+0x214] ;  /* 0x0002140001aa7983 */ /* 0x001ee20000300800 */
[----:B------:R-:W-:-:S03]  /*21740*/  IADD3 R182, P3, R182, UR44, RZ ;  /* 0x0000002cb6b67c10 */ /* 0x000fc6000ff7e0ff */
[----:B------:R0:W-:Y:S04]  /*21750*/  STL [R1+0x24c], R184 ;  /* 0x00024cb801007387 */ /* 0x0001e80000100800 */
[----:B0-----:R-:W3:Y:S04]  /*21760*/  LDL.LU R184, [R1+0x1e8] ;  /* 0x0001e80001b87983 */ /* 0x001ee80000300800 */
[----:B------:R0:W-:Y:S04]  /*21770*/  STL [R1+0x220], R182 ;  /* 0x000220b601007387 */ /* 0x0001e80000100800 */
[----:B0-----:R-:W3:Y:S01]  /*21780*/  LDL.LU R182, [R1+0x20c] ;  /* 0x00020c0001b67983 */ /* 0x001ee20000300800 */
[----:B----4-:R-:W-:-:S05]  /*21790*/  IADD3.X R190, R190, UR7, RZ, P2, !PT ;  /* 0x00000007bebe7c10 */ /* 0x010fca00097fe4ff */
[----:B------:R0:W-:Y:S04]  /*217a0*/  STL [R1+0x244], R190 ;  /* 0x000244be01007387 */ /* 0x0001e80000100800 */
[----:B0-----:R-:W4:Y:S01]  /*217b0*/  LDL.LU R190, [R1+0x1e0] ;  /* 0x0001e00001be7983 */ /* 0x001f220000300800 */
[----:B------:R-:W-:-:S05]  /*217c0*/  IADD3.X R191, R191, UR7, RZ, P1, !PT ;  /* 0x00000007bfbf7c10 */ /* 0x000fca0008ffe4ff */
[----:B------:R0:W-:Y:S04]  /*217d0*/  STL [R1+0x23c], R191 ;  /* 0x00023cbf01007387 */ /* 0x0001e80000100800 */
[----:B0-----:R-:W4:Y:S01]  /*217e0*/  LDL.LU R191, [R1+0x204] ;  /* 0x0002040001bf7983 */ /* 0x001f220000300800 */
[----:B------:R-:W-:Y:S02]  /*217f0*/  IADD3 R200, P2, R200, UR44, RZ ;  /* 0x0000002cc8c87c10 */ /* 0x000fe4000ff5e0ff */
[----:B------:R-:W-:-:S03]  /*21800*/  IADD3 R198, P1, R198, UR44, RZ ;  /* 0x0000002cc6c67c10 */ /* 0x000fc6000ff3e0ff */
[----:B------:R-:W-:Y:S01]  /*21810*/  STL [R1+0x218], R200 ;  /* 0x000218c801007387 */ /* 0x000fe20000100800 */
[----:B------:R-:W-:-:S05]  /*21820*/  IADD3.X R178, R178, UR7, RZ, P6, !PT ;  /* 0x00000007b2b27c10 */ /* 0x000fca000b7fe4ff */
[----:B------:R0:W-:Y:S04]  /*21830*/  STL [R1+0x234], R178 ;  /* 0x000234b201007387 */ /* 0x0001e80000100800 */
[----:B0-----:R-:W4:Y:S04]  /*21840*/  LDL.LU R178, [R1+0x1d8] ;  /* 0x0001d80001b27983 */ /* 0x001f280000300800 */
        /* <DEDUP_REMOVED lines=14> */
[----:B------:R-:W-:-:S05]  /*21930*/  IADD3.X R172, R172, UR7, RZ, P3, !PT ;  /* 0x00000007acac7c10 */ /* 0x000fca0009ffe4ff */
[----:B------:R0:W-:Y:S01]  /*21940*/  STL [R1+0x21c], R172 ;  /* 0x00021cac01007387 */ /* 0x0001e20000100800 */
[----:B------:R-:W-:-:S03]  /*21950*/  IADD3 R186, P3, R186, UR44, RZ ;  /* 0x0000002cbaba7c10 */ /* 0x000fc6000ff7e0ff */
[----:B0-----:R-:W3:Y:S04]  /*21960*/  LDL.LU R172, [R1+0x1c8] ;  /* 0x0001c80001ac7983 */ /* 0x001ee80000300800 */
[----:B------:R-:W3:Y:S04]  /*21970*/  LDL.LU R188, [R1+0x1ec] ;  /* 0x0001ec0001bc7983 */ /* 0x000ee80000300800 */
[----:B------:R0:W-:Y:S04]  /*21980*/  STL [R1+0x1f0], R186 ;  /* 0x0001f0ba01007387 */ /* 0x0001e80000100800 */
[----:B0-----:R-:W3:Y:S01]  /*21990*/  LDL.LU R186, [R1+0x1c0] ;  /* 0x0001c00001ba7983 */ /* 0x001ee20000300800 */
[----:B------:R-:W-:-:S05]  /*219a0*/  IADD3.X R170, R170, UR7, RZ, P2, !PT ;  /* 0x00000007aaaa7c10 */ /* 0x000fca00097fe4ff */
[----:B------:R0:W-:Y:S01]  /*219b0*/  STL [R1+0x214], R170 ;  /* 0x000214aa01007387 */ /* 0x0001e20000100800 */
[----:B------:R-:W-:-:S03]  /*219c0*/  IADD3 R184, P2, R184, UR44, RZ ;  /* 0x0000002cb8b87c10 */ /* 0x000fc6000ff5e0ff */
[----:B0-----:R-:W3:Y:S04]  /*219d0*/  LDL.LU R170, [R1+0x1e4] ;  /* 0x0001e40001aa7983 */ /* 0x001ee80000300800 */
[----:B------:R-:W3:Y:S04]  /*219e0*/  LDL.LU R200, [R1+0x1b8] ;  /* 0x0001b80001c87983 */ /* 0x000ee80000300800 */
[----:B------:R-:W-:Y:S01]  /*219f0*/  STL [R1+0x1e8], R184 ;  /* 0x0001e8b801007387 */ /* 0x000fe20000100800 */
[----:B------:R-:W-:Y:S02]  /*21a00*/  IADD3.X R182, R182, UR7, RZ, P1, !PT ;  /* 0x00000007b6b67c10 */ /* 0x000fe40008ffe4ff */
[----:B----4-:R-:W-:-:S05]  /*21a10*/  IADD3 R190, P1, R190, UR44, RZ ;  /* 0x0000002cbebe7c10 */ /* 0x010fca000ff3e0ff */
[----:B------:R0:W-:Y:S04]  /*21a20*/  STL [R1+0x1e0], R190 ;  /* 0x0001e0be01007387 */ /* 0x0001e80000100800 */
[----:B------:R-:W-:Y:S04]  /*21a30*/  STL [R1+0x20c], R182 ;  /* 0x00020cb601007387 */ /* 0x000fe80000100800 */
[----:B0-----:R-:W4:Y:S04]  /*21a40*/  LDL.LU R190, [R1+0x1dc] ;  /* 0x0001dc0001be7983 */ /* 0x001f280000300800 */
[----:B------:R-:W4:Y:S01]  /*21a50*/  LDL.LU R198, [R1+0x1b0] ;  /* 0x0001b00001c67983 */ /* 0x000f220000300800 */
[----:B------:R-:W-:-:S05]  /*21a60*/  IADD3.X R191, R191, UR7, RZ, P6, !PT ;  /* 0x00000007bfbf7c10 */ /* 0x000fca000b7fe4ff */
        /* <DEDUP_REMOVED lines=15> */
[----:B------:R0:W-:Y:S04]  /*21b60*/  STL [R1+0x1f4], R180 ;  /* 0x0001f4b401007387 */ /* 0x0001e80000100800 */
[----:B0-----:R-:W3:Y:S01]  /*21b70*/  LDL.LU R180, [R1+0x190] ;  /* 0x0001900001b47983 */ /* 0x001ee20000300800 */
[----:B------:R-:W-:Y:S02]  /*21b80*/  IADD3 R172, P4, R172, UR44, RZ ;  /* 0x0000002cacac7c10 */ /* 0x000fe4000ff9e0ff */
[----:B------:R-:W-:-:S03]  /*21b90*/  IADD3.X R188, R188, UR7, RZ, P3, !PT ;  /* 0x00000007bcbc7c10 */ /* 0x000fc60009ffe4ff */
[----:B------:R0:W-:Y:S04]  /*21ba0*/  STL [R1+0x1c8], R172 ;  /* 0x0001c8ac01007387 */ /* 0x0001e80000100800 */
[----:B0-----:R-:W3:Y:S01]  /*21bb0*/  LDL.LU R172, [R1+0x1b4] ;  /* 0x0001b40001ac7983 */ /* 0x001ee20000300800 */
[----:B------:R-:W-:-:S03]  /*21bc0*/  IADD3 R186, P3, R186, UR44, RZ ;  /* 0x0000002cbaba7c10 */ /* 0x000fc6000ff7e0ff */
[----:B------:R0:W-:Y:S04]  /*21bd0*/  STL [R1+0x1ec], R188 ;  /* 0x0001ecbc01007387 */ /* 0x0001e80000100800 */
[----:B0-----:R-:W3:Y:S04]  /*21be0*/  LDL.LU R188, [R1+0x188] ;  /* 0x0001880001bc7983 */ /* 0x001ee80000300800 */
[----:B------:R0:W-:Y:S01]  /*21bf0*/  STL [R1+0x1c0], R186 ;  /* 0x0001c0ba01007387 */ /* 0x0001e20000100800 */
[----:B------:R-:W-:-:S03]  /*21c00*/  IADD3.X R170, R170, UR7, RZ, P2, !PT ;  /* 0x00000007aaaa7c10 */ /* 0x000fc600097fe4ff */
[----:B0-----:R-:W3:Y:S04]  /*21c10*/  LDL.LU R186, [R1+0x1ac] ;  /* 0x0001ac0001ba7983 */ /* 0x001ee80000300800 */
[----:B------:R0:W-:Y:S01]  /*21c20*/  STL [R1+0x1e4], R170 ;  /* 0x0001e4aa01007387 */ /* 0x0001e20000100800 */
[----:B------:R-:W-:-:S03]  /*21c30*/  IADD3 R200, P2, R200, UR44, RZ ;  /* 0x0000002cc8c87c10 */ /* 0x000fc6000ff5e0ff */
[----:B0-----:R-:W3:Y:S01]  /*21c40*/  LDL.LU R170, [R1+0x180] ;  /* 0x0001800001aa7983 */ /* 0x001ee20000300800 */
[----:B----4-:R-:W-:-:S05]  /*21c50*/  IADD3.X R190, R190, UR7, RZ, P1, !PT ;  /* 0x00000007bebe7c10 */ /* 0x010fca0008ffe4ff */
[----:B------:R0:W-:Y:S04]  /*21c60*/  STL [R1+0x1dc], R190 ;  /* 0x0001dcbe01007387 */ /* 0x0001e80000100800 */
[----:B0-----:R-:W4:Y:S04]  /*21c70*/  LDL.LU R190, [R1+0x1a4] ;  /* 0x0001a40001be7983 */ /* 0x001f280000300800 */
[----:B------:R-:W-:Y:S01]  /*21c80*/  STL [R1+0x1b8], R200 ;  /* 0x0001b8c801007387 */ /* 0x000fe20000100800 */
[----:B------:R-:W-:-:S05]  /*21c90*/  IADD3.X R191, R191, UR7, RZ, P6, !PT ;  /* 0x00000007bfbf7c10 */ /* 0x000fca000b7fe4ff */
[----:B------:R0:W-:Y:S04]  /*21ca0*/  STL [R1+0x1d4], R191 ;  /* 0x0001d4bf01007387 */ /* 0x0001e80000100800 */
[----:B0-----:R-:W4:Y:S01]  /*21cb0*/  LDL.LU R191, [R1+0x178] ;  /* 0x0001780001bf7983 */ /* 0x001f220000300800 */
[----:B------:R-:W-:-:S05]  /*21cc0*/  IADD3 R198, P1, R198, UR44, RZ ;  /* 0x0000002cc6c67c10 */ /* 0x000fca000ff3e0ff */
[----:B------:R-:W-:Y:S01]  /*21cd0*/  STL [R1+0x1b0], R198 ;  /* 0x0001b0c601007387 */ /* 0x000fe20000100800 */
[----:B------:R-:W-:Y:S02]  /*21ce0*/  IADD3 R178, P6, R178, UR44, RZ ;  /* 0x0000002cb2b27c10 */ /* 0x000fe4000ffde0ff */
[----:B------:R-:W-:-:S03]  /*21cf0*/  IADD3.X R194, R194, UR7, RZ, P5, !PT ;  /* 0x00000007c2c27c10 */ /* 0x000fc6000affe4ff */
[----:B------:R0:W-:Y:S01]  /*21d00*/  STL [R1+0x1a8], R178 ;  /* 0x0001a8b201007387 */ /* 0x0001e20000100800 */
[----:B------:R-:W-:-:S03]  /*21d10*/  IADD3 R184, P5, R184, UR44, RZ ;  /* 0x0000002cb8b87c10 */ /* 0x000fc6000ffbe0ff */
[----:B0-----:R-:W4:Y:S04]  /*21d20*/  LDL.LU R178, [R1+0x19c] ;  /* 0x00019c0001b27983 */ /* 0x001f280000300800 */
[----:B------:R-:W-:Y:S04]  /*21d30*/  STL [R1+0x1cc], R194 ;  /* 0x0001ccc201007387 */ /* 0x000fe80000100800 */
[----:B------:R-:W-:Y:S01]  /*21d40*/  STL [R1+0x1a0], R184 ;  /* 0x0001a0b801007387 */ /* 0x000fe20000100800 */
[----:B--2---:R-:W-:Y:S02]  /*21d50*/  IADD3.X R176, R176, UR7, RZ, P4, !PT ;  /* 0x00000007b0b07c10 */ /* 0x004fe4000a7fe4ff */
[----:B------:R-:W-:-:S03]  /*21d60*/  IADD3 R182, P4, R182, UR44, RZ ;  /* 0x0000002cb6b67c10 */ /* 0x000fc6000ff9e0ff */
[----:B------:R0:W-:Y:S04]  /*21d70*/  STL [R1+0x1c4], R176 ;  /* 0x0001c4b001007387 */ /* 0x0001e80000100800 */
[----:B0-----:R-:W2:Y:S04]  /*21d80*/  LDL.LU R176, [R1+0x170] ;  /* 0x0001700001b07983 */ /* 0x001ea80000300800 */
[----:B------:R-:W2:Y:S04]  /*21d90*/  LDL.LU R184, [R1+0x194] ;  /* 0x0001940001b87983 */ /* 0x000ea80000300800 */
[----:B------:R-:W-:Y:S01]  /*21da0*/  STL [R1+0x198], R182 ;  /* 0x000198b601007387 */ /* 0x000fe20000100800 */
[----:B---3--:R-:W-:-:S05]  /*21db0*/  IADD3.X R174, R174, UR7, RZ, P3, !PT ;  /* 0x00000007aeae7c10 */ /* 0x008fca0009ffe4ff */
        /* <DEDUP_REMOVED lines=13> */
[----:B------:R-:W-:-:S05]  /*21e90*/  IADD3 R170, P1, R170, UR44, RZ ;  /* 0x0000002caaaa7c10 */ /* 0x000fca000ff3e0ff */
[----:B------:R0:W-:Y:S04]  /*21ea0*/  STL [R1+0x180], R170 ;  /* 0x000180aa01007387 */ /* 0x0001e80000100800 */
[----:B------:R-:W-:Y:S04]  /*21eb0*/  STL [R1+0x1ac], R186 ;  /* 0x0001acba01007387 */ /* 0x000fe80000100800 */
[----:B0-----:R-:W3:Y:S04]  /*21ec0*/  LDL.LU R170, [R1+0x17c] ;  /* 0x00017c0001aa7983 */ /* 0x001ee80000300800 */
        /* <DEDUP_REMOVED lines=13> */
[----:B--2---:R-:W-:Y:S02]  /*21fa0*/  IADD3 R176, P5, R176, UR44, RZ ;  /* 0x0000002cb0b07c10 */ /* 0x004fe4000ffbe0ff */
[----:B------:R-:W-:-:S03]  /*21fb0*/  IADD3.X R184, R184, UR7, RZ, P4, !PT ;  /* 0x00000007b8b87c10 */ /* 0x000fc6000a7fe4ff */
[----:B------:R0:W-:Y:S04]  /*21fc0*/  STL [R1+0x170], R176 ;  /* 0x000170b001007387 */ /* 0x0001e80000100800 */
[----:B0-----:R-:W2:Y:S04]  /*21fd0*/  LDL.LU R176, [R1+0x15c] ;  /* 0x00015c0001b07983 */ /* 0x001ea80000300800 */
[----:B------:R0:W-:Y:S04]  /*21fe0*/  STL [R1+0x194], R184 ;  /* 0x000194b801007387 */ /* 0x0001e80000100800 */
[----:B0-----:R-:W2:Y:S01]  /*21ff0*/  LDL.LU R184, [R1+0x154] ;  /* 0x0001540001b87983 */ /* 0x001ea20000300800 */
[----:B---3--:R-:W-:-:S02]  /*22000*/  IADD3 R174, P4, R174, UR44, RZ ;  /* 0x0000002caeae7c10 */ /* 0x008fc4000ff9e0ff */
        /* <DEDUP_REMOVED lines=8> */
[----:B0-----:R-:W3:Y:S01]  /*22090*/  LDL.LU R180, [R1+0x144] ;  /* 0x0001440001b47983 */ /* 0x001ee20000300800 */
[----:B------:R-:W-:-:S03]  /*220a0*/  IADD3 R200, P2, R200, UR44, RZ ;  /* 0x0000002cc8c87c10 */ /* 0x000fc6000ff5e0ff */
[----:B------:R0:W-:Y:S04]  /*220b0*/  STL [R1+0x184], R172 ;  /* 0x000184ac01007387 */ /* 0x0001e80000100800 */
[----:B0-----:R-:W3:Y:S01]  /*220c0*/  LDL.LU R172, [R1+0x118] ;  /* 0x0001180001ac7983 */ /* 0x001ee20000300800 */
[----:B------:R-:W-:Y:S02]  /*220d0*/  IADD3.X R170, R170, UR7, RZ, P1, !PT ;  /* 0x00000007aaaa7c10 */ /* 0x000fe40008ffe4ff */
[----:B------:R-:W-:-:S03]  /*220e0*/  IADD3 R198, P1, R198, UR44, RZ ;  /* 0x0000002cc6c67c10 */ /* 0x000fc6000ff3e0ff */
[----:B------:R0:W-:Y:S04]  /*220f0*/  STL [R1+0x17c], R170 ;  /* 0x00017caa01007387 */ /* 0x0001e80000100800 */
[----:B0-----:R-:W3:Y:S04]  /*22100*/  LDL.LU R170, [R1+0x13c] ;  /* 0x00013c0001aa7983 */ /* 0x001ee80000300800 */
[----:B------:R-:W-:Y:S01]  /*22110*/  STL [R1+0x158], R200 ;  /* 0x000158c801007387 */ /* 0x000fe20000100800 */
[----:B----4-:R-:W-:-:S05]  /*22120*/  IADD3.X R190, R190, UR7, RZ, P6, !PT ;  /* 0x00000007bebe7c10 */ /* 0x010fca000b7fe4ff */
[----:B------:R0:W-:Y:S04]  /*22130*/  STL [R1+0x174], R190 ;  /* 0x000174be01007387 */ /* 0x0001e80000100800 */
[----:B0-----:R-:W4:Y:S04]  /*22140*/  LDL.LU R190, [R1+0x134] ;  /* 0x0001340001be7983 */ /* 0x001f280000300800 */
[----:B------:R-:W-:Y:S01]  /*22150*/  STL [R1+0x150], R198 ;  /* 0x000150c601007387 */ /* 0x000fe20000100800 */
[----:B------:R-:W-:-:S05]  /*22160*/  IADD3 R191, P6, R191, UR44, RZ ;  /* 0x0000002cbfbf7c10 */ /* 0x000fca000ffde0ff */
[----:B------:R0:W-:Y:S04]  /*22170*/  STL [R1+0x148], R191 ;  /* 0x000148bf01007387 */ /* 0x0001e80000100800 */
[----:B0-----:R-:W4:Y:S04]  /*22180*/  LDL.LU R191, [R1+0x108] ;  /* 0x0001080001bf7983 */ /* 0x001f280000300800 */
        /* <DEDUP_REMOVED lines=74> */
[----:B------:R-:W-:Y:S01]  /*22630*/  STS.U16 [R3+UR6+0x17f00], R225 ;  /* 0x017f00e103007988 */ /* 0x000fe20008000406 */
[----:B------:R0:W-:Y:S06]  /*22640*/  MEMBAR.ALL.CTA ;  /* 0x0000000000007992 */ /* 0x0001ec0000008000 */
[----:B0-----:R-:W0:Y:S01]  /*22650*/  FENCE.VIEW.ASYNC.S ;  /* 0x00000000000073c6 */ /* 0x001e220000000000 */
[----:B------:R-:W-:-:S04]  /*22660*/  USHF.L.U32 UR5, UR43, 0xa, URZ ;  /* 0x0000000a2b057899 */ /* 0x000fc8000800063f */
[----:B------:R-:W-:Y:S01]  /*22670*/  ULOP3.LUT UR5, UR5, 0x1000, URZ, 0xc0, !UPT ;  /* 0x0000100005057892 */ /* 0x000fe2000f8ec03f */
[----:B0-----:R-:W-:Y:S03]  /*22680*/  BAR.SYNC.DEFER_BLOCKING 0x0 ;  /* 0x0000000000007b1d */ /* 0x001fe60000010000 */
[----:B------:R-:W-:-:S04]  /*22690*/  ULEA.HI UR5, UR6, UR5, URZ, 0x1c ;  /* 0x0000000506057291 */ /* 0x000fc8000f8fe03f */
[----:B------:R-:W-:Y:S01]  /*226a0*/  ULOP3.LUT UR14, UR5, 0x3fff, URZ, 0xc0, !UPT ;  /* 0x00003fff050e7892 */ /* 0x000fe2000f8ec03f */
[----:B------:R-:W-:Y:S01]  /*226b0*/  UMOV UR13, 0x40000040 ;  /* 0x40000040000d7882 */ /* 0x000fe20000000000 */
[----:B------:R-:W-:Y:S01]  /*226c0*/  UMOV UR15, 0x40000040 ;  /* 0x40000040000f7882 */ /* 0x000fe20000000000 */
[----:B------:R-:W-:-:S06]  /*226d0*/  WARPGROUP.ARRIVE ;  /* 0x00000000000079c5 */ /* 0x000fcc0000000000 */
[----:B------:R-:W-:Y:S01]  /*226e0*/  HGMMA.64x256x16.F32 R24, gdesc[UR12].tnspA, R24 ;  /* 0x23e000000c1879f0 */ /* 0x000fe20008700818 */
[----:B------:R-:W-:Y:S02]  /*226f0*/  IADD3.X R194, R194, UR7, RZ, P5, !PT ;  /* 0x00000007c2c27c10 */ /* 0x000fe4000affe4ff */
[----:B------:R-:W-:Y:S02]  /*22700*/  IADD3 R188, P5, R188, UR44, RZ ;  /* 0x0000002cbcbc7c10 */ /* 0x000fe4000ffbe0ff */
[----:B------:R-:W-:Y:S01]  /*22710*/  IADD3.X R178, R178, UR7, RZ, P4, !PT ;  /* 0x00000007b2b27c10 */ /* 0x000fe2000a7fe4ff */
[----:B------:R-:W-:Y:S01]  /*22720*/  STL [R1+0x16c], R194 ;  /* 0x00016cc201007387 */ /* 0x000fe20000100800 */
[----:B--2---:R-:W-:Y:S02]  /*22730*/  IADD3.X R176, R176, UR7, RZ, P3, !PT ;  /* 0x00000007b0b07c10 */ /* 0x004fe40009ffe4ff */
[----:B------:R-:W-:Y:S01]  /*22740*/  IADD3 R186, P4, R186, UR44, RZ ;  /* 0x0000002cbaba7c10 */ /* 0x000fe2000ff9e0ff */
[----:B------:R-:W-:Y:S01]  /*22750*/  STL [R1+0x140], R188 ;  /* 0x000140bc01007387 */ /* 0x000fe20000100800 */
[----:B------:R-:W-:-:S02]  /*22760*/  IADD3 R250, P3, R250, UR44, RZ ;  /* 0x0000002cfafa7c10 */ /* 0x000fc4000ff7e0ff */
[----:B------:R-:W-:Y:S01]  /*22770*/  IADD3.X R184, R184, UR7, RZ, P2, !PT ;  /* 0x00000007b8b87c10 */ /* 0x000fe200097fe4ff */
[----:B------:R0:W-:Y:S01]  /*22780*/  STL [R1+0x164], R178 ;  /* 0x000164b201007387 */ /* 0x0001e20000100800 */
[----:B---3--:R-:W-:Y:S02]  /*22790*/  IADD3 R174, P2, R174, UR44, RZ ;  /* 0x0000002caeae7c10 */ /* 0x008fe4000ff5e0ff */
[----:B------:R-:W-:Y:S01]  /*227a0*/  IADD3.X R237, R237, UR7, RZ, P1, !PT ;  /* 0x00000007eded7c10 */ /* 0x000fe20008ffe4ff */
[----:B0-----:R-:W2:Y:S04]  /*227b0*/  LDL.LU R178, [R1+0x100] ;  /* 0x0001000001b27983 */ /* 0x001ea80000300800 */
[----:B------:R0:W-:Y:S04]  /*227c0*/  STL [R1+0x15c], R176 ;  /* 0x00015cb001007387 */ /* 0x0001e80000100800 */
[----:B------:R-:W-:Y:S01]  /*227d0*/  STL [R1+0x138], R186 ;  /* 0x000138ba01007387 */ /* 0x000fe20000100800 */
[----:B------:R-:W-:-:S03]  /*227e0*/  IADD3 R182, P1, R182, UR44, RZ ;  /* 0x0000002cb6b67c10 */ /* 0x000fc6000ff3e0ff */
[----:B0-----:R-:W3:Y:S01]  /*227f0*/  LDL.LU R176, [R1+0x124] ;  /* 0x0001240001b07983 */ /* 0x001ee20000300800 */
[----:B------:R-:W-:-:S03]  /*22800*/  IADD3.X R180, R180, UR7, RZ, P6, !PT ;  /* 0x00000007b4b47c10 */ /* 0x000fc6000b7fe4ff */
[----:B------:R0:W-:Y:S01]  /*22810*/  STL [R1+0x130], R250 ;  /* 0x000130fa01007387 */ /* 0x0001e20000100800 */
[----:B------:R-:W-:Y:S02]  /*22820*/  IADD3 R172, P6, R172, UR44, RZ ;  /* 0x0000002cacac7c10 */ /* 0x000fe4000ffde0ff */
[----:B------:R-:W-:Y:S01]  /*22830*/  IADD3.X R170, R170, UR7, RZ, P5, !PT ;  /* 0x00000007aaaa7c10 */ /* 0x000fe2000affe4ff */
[----:B0-----:R-:W3:Y:S04]  /*22840*/  LDL.LU R250, [R1+0x9b8] ;  /* 0x0009b80001fa7983 */ /* 0x001ee80000300800 */
[----:B------:R0:W-:Y:S04]  /*22850*/  STL [R1+0x128], R174 ;  /* 0x000128ae01007387 */ /* 0x0001e80000100800 */
[----:B------:R-:W-:Y:S01]  /*22860*/  STL [R1+0x154], R184 ;  /* 0x000154b801007387 */ /* 0x000fe20000100800 */
[----:B------:R-:W-:-:S03]  /*22870*/  IADD3 R240, P5, R240, UR44, RZ ;  /* 0x0000002cf0f07c10 */ /* 0x000fc6000ffbe0ff */
[----:B0-----:R-:W3:Y:S04]  /*22880*/  LDL.LU R174, [R1+0xf8] ;  /* 0x0000f80001ae7983 */ /* 0x001ee80000300800 */
[----:B------:R0:W-:Y:S01]  /*22890*/  STL [R1+0x14c], R237 ;  /* 0x00014ced01007387 */ /* 0x0001e20000100800 */
[----:B----4-:R-:W-:-:S03]  /*228a0*/  IADD3.X R190, R190, UR7, RZ, P4, !PT ;  /* 0x00000007bebe7c10 */ /* 0x010fc6000a7fe4ff */
[----:B0-----:R-:W4:Y:S04]  /*228b0*/  LDL.LU R237, [R1+0x11c] ;  /* 0x00011c0001ed7983 */ /* 0x001f280000300800 */
[----:B------:R-:W4:Y:S04]  /*228c0*/  LDL.LU R194, [R1+0x114] ;  /* 0x0001140001c27983 */ /* 0x000f280000300800 */
[----:B------:R-:W-:Y:S04]  /*228d0*/  STL [R1+0x120], R182 ;  /* 0x000120b601007387 */ /* 0x000fe80000100800 */
[----:B------:R0:W-:Y:S04]  /*228e0*/  STL [R1+0x118], R172 ;  /* 0x000118ac01007387 */ /* 0x0001e80000100800 */
[----:B------:R-:W-:Y:S01]  /*228f0*/  STL [R1+0x144], R180 ;  /* 0x000144b401007387 */ /* 0x000fe20000100800 */
[----:B------:R-:W-:-:S03]  /*22900*/  IADD3 R191, P4, R191, UR44, RZ ;  /* 0x0000002cbfbf7c10 */ /* 0x000fc6000ff9e0ff */
[----:B0-----:R-:W4:Y:S04]  /*22910*/  LDL.LU R172, [R1+0xe8] ;  /* 0x0000e80001ac7983 */ /* 0x001f280000300800 */
[----:B------:R0:W-:Y:S04]  /*22920*/  STL [R1+0x13c], R170 ;  /* 0x00013caa01007387 */ /* 0x0001e80000100800 */
[----:B0-----:R-:W4:Y:S04]  /*22930*/  LDL.LU R170, [R1+0xe0] ;  /* 0x0000e00001aa7983 */ /* 0x001f280000300800 */
[----:B------:R0:W-:Y:S04]  /*22940*/  STL [R1+0x110], R240 ;  /* 0x000110f001007387 */ /* 0x0001e80000100800 */
[----:B0-----:R-:W4:Y:S04]  /*22950*/  LDL.LU R240, [R1+0x9b4] ;  /* 0x0009b40001f07983 */ /* 0x001f280000300800 */
[----:B------:R0:W-:Y:S04]  /*22960*/  STL [R1+0x134], R190 ;  /* 0x000134be01007387 */ /* 0x0001e80000100800 */
[----:B0-----:R-:W4:Y:S04]  /*22970*/  LDL.LU R190, [R1+0x104] ;  /* 0x0001040001be7983 */ /* 0x001f280000300800 */
[----:B------:R-:W4:Y:S04]  /*22980*/  LDL.LU R188, [R1+0xd8] ;  /* 0x0000d80001bc7983 */ /* 0x000f280000300800 */
[----:B------:R0:W-:Y:S04]  /*22990*/  STL [R1+0x108], R191 ;  /* 0x000108bf01007387 */ /* 0x0001e80000100800 */
[----:B0-----:R-:W4:Y:S01]  /*229a0*/  LDL.LU R191, [R1+0xfc] ;  /* 0x0000fc0001bf7983 */ /* 0x001f220000300800 */
[----:B------:R-:W-:Y:S01]  /*229b0*/  UIADD3 UR10, UP0, UR14, 0x2, URZ ;  /* 0x000000020e0a7890 */ /* 0x000fe2000ff1e03f */
[----:B------:R-:W-:-:S03]  /*229c0*/  UMOV UR5, URZ ;  /* 0x0000003f00057c82 */ /* 0x000fc60008000000 */
[----:B------:R-:W-:-:S09]  /*229d0*/  UIADD3.X UR11, UR5, 0x40000040, URZ, UP0, !UPT ;  /* 0x40000040050b7890 */ /* 0x000fd200087fe43f */
[----:B------:R-:W-:Y:S01]  /*229e0*/  HGMMA.64x256x16.F32 R24, gdesc[UR8].tnspA, R24 ;  /* 0x23e00000081879f0 */ /* 0x000fe20008700818 */
[----:B------:R-:W-:Y:S01]  /*229f0*/  UIADD3.64 UR18, UR10, 0x2, URZ ;  /* 0x000000020a127897 */ /* 0x000fe2000fffe03f */
[----:B------:R-:W-:-:S05]  /*22a00*/  IADD3.X R239, R239, UR7, RZ, P3, !PT ;  /* 0x00000007efef7c10 */ /* 0x000fca0009ffe4ff */
[----:B------:R0:W-:Y:S04]  /*22a10*/  STL [R1+0x12c], R239 ;  /* 0x00012cef01007387 */ /* 0x0001e80000100800 */
[----:B0-----:R-:W4:Y:S04]  /*22a20*/  LDL.LU R239, [R1+0x9b0] ;  /* 0x0009b00001ef7983 */ /* 0x001f280000300800 */
[----:B------:R-:W4:Y:S04]  /*22a30*/  LDL.LU R186, [R1+0xf4] ;  /* 0x0000f40001ba7983 */ /* 0x000f280000300800 */
[----:B------:R-:W4:Y:S01]  /*22a40*/  LDL.LU R184, [R1+0xc8] ;  /* 0x0000c80001b87983 */ /* 0x000f220000300800 */
[----:B------:R-:W-:-:S08]  /*22a50*/  IADD3.X R244, R244, UR7, RZ, P5, !PT ;  /* 0x00000007f4f47c10 */ /* 0x000fd0000affe4ff */
[----:B------:R-:W-:Y:S01]  /*22a60*/  HGMMA.64x256x16.F32 R24, gdesc[UR16].tnspA, R24 ;  /* 0x23e00000101879f0 */ /* 0x000fe20008700818 */
[----:B--2---:R-:W-:Y:S02]  /*22a70*/  IADD3 R178, P3, R178, UR44, RZ ;  /* 0x0000002cb2b27c10 */ /* 0x004fe4000ff7e0ff */
[----:B---3--:R-:W-:-:S03]  /*22a80*/  IADD3.X R176, R176, UR7, RZ, P2, !PT ;  /* 0x00000007b0b07c10 */ /* 0x008fc600097fe4ff */
[----:B------:R0:W-:Y:S04]  /*22a90*/  STL [R1+0x100], R178 ;  /* 0x000100b201007387 */ /* 0x0001e80000100800 */
[----:B------:R-:W2:Y:S04]  /*22aa0*/  LDL.LU R182, [R1+0xc0] ;  /* 0x0000c00001b67983 */ /* 0x000ea80000300800 */
[----:B------:R-:W3:Y:S04]  /*22ab0*/  LDL.LU R180, [R1+0xe4] ;  /* 0x0000e40001b47983 */ /* 0x000ee80000300800 */
[----:B0-----:R-:W3:Y:S01]  /*22ac0*/  LDL.LU R178, [R1+0xb8] ;  /* 0x0000b80001b27983 */ /* 0x001ee20000300800 */
[----:B------:R-:W-:-:S03]  /*22ad0*/  IADD3 R174, P2, R174, UR44, RZ ;  /* 0x0000002caeae7c10 */ /* 0x000fc6000ff5e0ff */
[----:B------:R0:W-:Y:S04]  /*22ae0*/  STL [R1+0x124], R176 ;  /* 0x000124b001007387 */ /* 0x0001e80000100800 */
[----:B0-----:R-:W3:Y:S01]  /*22af0*/  LDL.LU R176, [R1+0xdc] ;  /* 0x0000dc0001b07983 */ /* 0x001ee20000300800 */
[----:B----4-:R-:W-:Y:S02]  /*22b00*/  IADD3.X R237, R237, UR7, RZ, P1, !PT ;  /* 0x00000007eded7c10 */ /* 0x010fe40008ffe4ff */
[----:B------:R-:W-:Y:S01]  /*22b10*/  IADD3 R232, P1, R232, UR44, RZ ;  /* 0x0000002ce8e87c10 */ /* 0x000fe2000ff3e0ff */
[----:B------:R0:W-:Y:S01]  /*22b20*/  STL [R1+0xf8], R174 ;  /* 0x0000f8ae01007387 */ /* 0x0001e20000100800 */
[----:B------:R-:W-:-:S03]  /*22b30*/  IADD3.X R194, R194, UR7, RZ, P6, !PT ;  /* 0x00000007c2c27c10 */ /* 0x000fc6000b7fe4ff */
[----:B0-----:R-:W4:Y:S04]  /*22b40*/  LDL.LU R174, [R1+0xd4] ;  /* 0x0000d40001ae7983 */ /* 0x001f280000300800 */
[----:B------:R0:W-:Y:S01]  /*22b50*/  STL [R1+0x11c], R237 ;  /* 0x00011ced01007387 */ /* 0x0001e20000100800 */
[----:B------:R-:W-:-:S03]  /*22b60*/  IADD3 R172, P6, R172, UR44, RZ ;  /* 0x0000002cacac7c10 */ /* 0x000fc6000ffde0ff */
[----:B0-----:R-:W4:Y:S04]  /*22b70*/  LDL.LU R237, [R1+0xa8] ;  /* 0x0000a80001ed7983 */ /* 0x001f280000300800 */
[----:B------:R0:W-:Y:S01]  /*22b80*/  STL [R1+0xf0], R232 ;  /* 0x0000f0e801007387 */ /* 0x0001e20000100800 */
[----:B------:R-:W-:-:S03]  /*22b90*/  IADD3 R170, P5, R170, UR44, RZ ;  /* 0x0000002caaaa7c10 */ /* 0x000fc6000ffbe0ff */
[----:B0-----:R-:W4:Y:S04]  /*22ba0*/  LDL.LU R232, [R1+0x9ac] ;  /* 0x0009ac0001e87983 */ /* 0x001f280000300800 */
[----:B------:R0:W-:Y:S04]  /*22bb0*/  STL [R1+0x10c], R244 ;  /* 0x00010cf401007387 */ /* 0x0001e80000100800 */
[----:B------:R-:W-:Y:S04]  /*22bc0*/  STL [R1+0x114], R194 ;  /* 0x000114c201007387 */ /* 0x000fe80000100800 */
[----:B0-----:R-:W4:Y:S04]  /*22bd0*/  LDL.LU R244, [R1+0x9a8] ;  /* 0x0009a80001f47983 */ /* 0x001f280000300800 */
[----:B------:R0:W-:Y:S01]  /*22be0*/  STL [R1+0xe8], R172 ;  /* 0x0000e8ac01007387 */ /* 0x0001e20000100800 */
[----:B------:R-:W-:-:S02]  /*22bf0*/  IADD3.X R190, R190, UR7, RZ, P4, !PT ;  /* 0x00000007bebe7c10 */ /* 0x000fc4000a7fe4ff */
[----:B------:R-:W-:Y:S01]  /*22c00*/  IADD3 R188, P4, R188, UR44, RZ ;  /* 0x0000002cbcbc7c10 */ /* 0x000fe2000ff9e0ff */
[----:B0-----:R-:W4:Y:S04]  /*22c10*/  LDL.LU R172, [R1+0xa0] ;  /* 0x0000a00001ac7983 */ /* 0x001f280000300800 */
[----:B------:R0:W-:Y:S01]  /*22c20*/  STL [R1+0xe0], R170 ;  /* 0x0000e0aa01007387 */ /* 0x0001e20000100800 */
[----:B------:R-:W-:-:S03]  /*22c30*/  IADD3.X R191, R191, UR7, RZ, P3, !PT ;  /* 0x00000007bfbf7c10 */ /* 0x000fc60009ffe4ff */
[----:B0-----:R-:W4:Y:S04]  /*22c40*/  LDL.LU R170, [R1+0xc4] ;  /* 0x0000c40001aa7983 */ /* 0x001f280000300800 */
[----:B------:R0:W-:Y:S04]  /*22c50*/  STL [R1+0x104], R190 ;  /* 0x000104be01007387 */ /* 0x0001e80000100800 */
[----:B0-----:R-:W4:Y:S04]  /*22c60*/  LDL.LU R190, [R1+0x98] ;  /* 0x0000980001be7983 */ /* 0x001f280000300800 */
[----:B------:R0:W-:Y:S04]  /*22c70*/  STL [R1+0xfc], R191 ;  /* 0x0000fcbf01007387 */ /* 0x0001e80000100800 */
[----:B------:R-:W-:Y:S04]  /*22c80*/  STL [R1+0xd8], R188 ;  /* 0x0000d8bc01007387 */ /* 0x000fe80000100800 */
[----:B0-----:R-:W4:Y:S01]  /*22c90*/  LDL.LU R191, [R1+0xbc] ;  /* 0x0000bc0001bf7983 */ /* 0x001f220000300800 */
[----:B------:R-:W-:-:S09]  /*22ca0*/  UIADD3.64 UR22, UR10, 0x4, URZ ;  /* 0x000000040a167897 */ /* 0x000fd2000fffe03f */
[----:B------:R-:W-:Y:S01]  /*22cb0*/  HGMMA.64x256x16.F32 R24, gdesc[UR20].tnspA, R24 ;  /* 0x23e00000141879f0 */ /* 0x000fe20008700818 */
[----:B------:R-:W-:Y:S01]  /*22cc0*/  UIADD3.64 UR26, UR10, 0x7fe, URZ ;  /* 0x000007fe0a1a7897 */ /* 0x000fe2000fffe03f */
[----:B------:R-:W-:Y:S02]  /*22cd0*/  IADD3 R2, P3, R2, UR44, RZ ;  /* 0x0000002c02027c10 */ /* 0x000fe4000ff7e0ff */
[----:B------:R-:W-:Y:S02]  /*22ce0*/  IADD3.X R186, R186, UR7, RZ, P2, !PT ;  /* 0x00000007baba7c10 */ /* 0x000fe400097fe4ff */
[----:B------:R-:W-:Y:S01]  /*22cf0*/  IADD3.X R227, R227, UR7, RZ, P1, !PT ;  /* 0x00000007e3e37c10 */ /* 0x000fe20008ffe4ff */
[----:B------:R0:W-:Y:S01]  /*22d00*/  STL [R1+0xd0], R2 ;  /* 0x0000d00201007387 */ /* 0x0001e20000100800 */
[----:B------:R-:W-:-:S03]  /*22d10*/  IADD3 R184, P2, R184, UR44, RZ ;  /* 0x0000002cb8b87c10 */ /* 0x000fc6000ff5e0ff */
[----:B0-----:R-:W4:Y:S04]  /*22d20*/  LDL.LU R2, [R1+0x9a4] ;  /* 0x0009a40001027983 */ /* 0x001f280000300800 */
[----:B------:R-:W-:Y:S04]  /*22d30*/  STL [R1+0xf4], R186 ;  /* 0x0000f4ba01007387 */ /* 0x000fe80000100800 */
[----:B------:R0:W-:Y:S04]  /*22d40*/  STL [R1+0xec], R227 ;  /* 0x0000ece301007387 */ /* 0x0001e80000100800 */
[----:B------:R-:W-:Y:S04]  /*22d50*/  STL [R1+0xc8], R184 ;  /* 0x0000c8b801007387 */ /* 0x000fe80000100800 */
[----:B0-----:R-:W4:Y:S01]  /*22d60*/  LDL.LU R227, [R1+0x9a0] ;  /* 0x0009a00001e37983 */ /* 0x001f220000300800 */
[----:B------:R-:W-:-:S02]  /*22d70*/  IADD3.X R230, R230, UR7, RZ, P3, !PT ;  /* 0x00000007e6e67c10 */ /* 0x000fc40009ffe4ff */
[----:B--2---:R-:W-:Y:S02]  /*22d80*/  IADD3 R182, P1, R182, UR44, RZ ;  /* 0x0000002cb6b67c10 */ /* 0x004fe4000ff3e0ff */
[----:B---3--:R-:W-:-:S03]  /*22d90*/  IADD3.X R180, R180, UR7, RZ, P6, !PT ;  /* 0x00000007b4b47c10 */ /* 0x008fc6000b7fe4ff */
[----:B------:R-:W-:Y:S01]  /*22da0*/  STL [R1+0xc0], R182 ;  /* 0x0000c0b601007387 */ /* 0x000fe20000100800 */
[----:B------:R-:W-:-:S03]  /*22db0*/  IADD3 R178, P6, R178, UR44, RZ ;  /* 0x0000002cb2b27c10 */ /* 0x000fc6000ffde0ff */
[----:B------:R-:W-:Y:S01]  /*22dc0*/  STL [R1+0xe4], R180 ;  /* 0x0000e4b401007387 */ /* 0x000fe20000100800 */
[----:B------:R-:W-:Y:S02]  /*22dd0*/  IADD3.X R176, R176, UR7, RZ, P5, !PT ;  /* 0x00000007b0b07c10 */ /* 0x000fe4000affe4ff */
[----:B------:R-:W-:Y:S01]  /*22de0*/  IADD3 R231, P5, R231, UR44, RZ ;  /* 0x0000002ce7e77c10 */ /* 0x000fe2000ffbe0ff */
[----:B------:R-:W-:Y:S04]  /*22df0*/  HGMMA.64x256x16.F32 R24, gdesc[UR24].tnspA, R24 ;  /* 0x23e00000181879f0 */ /* 0x000fe80008700818 */
[----:B------:R0:W-:Y:S01]  /*22e00*/  STL [R1+0xb0], R231 ;  /* 0x0000b0e701007387 */ /* 0x0001e20000100800 */
[----:B----4-:R-:W-:-:S03]  /*22e10*/  IADD3.X R174, R174, UR7, RZ, P4, !PT ;  /* 0x00000007aeae7c10 */ /* 0x010fc6000a7fe4ff */
[----:B------:R-:W-:Y:S04]  /*22e20*/  STL [R1+0xb8], R178 ;  /* 0x0000b8b201007387 */ /* 0x000fe80000100800 */
[----:B0-----:R-:W2:Y:S01]  /*22e30*/  LDL.LU R231, [R1+0x99c] ;  /* 0x00099c0001e77983 */ /* 0x001ea20000300800 */
[----:B------:R-:W-:-:S03]  /*22e40*/  IADD3 R237, P4, R237, UR44, RZ ;  /* 0x0000002ceded7c10 */ /* 0x000fc6000ff9e0ff */
[----:B------:R-:W-:Y:S04]  /*22e50*/  STL [R1+0xdc], R176 ;  /* 0x0000dcb001007387 */ /* 0x000fe80000100800 */
[----:B------:R-:W3:Y:S04]  /*22e60*/  LDL.LU R186, [R1+0x88] ;  /* 0x0000880001ba7983 */ /* 0x000ee80000300800 */
[----:B------:R-:W4:Y:S04]  /*22e70*/  LDL.LU R184, [R1+0x80] ;  /* 0x0000800001b87983 */ /* 0x000f280000300800 */
[----:B------:R0:W-:Y:S04]  /*22e80*/  STL [R1+0xa8], R237 ;  /* 0x0000a8ed01007387 */ /* 0x0001e80000100800 */
[----:B------:R-:W-:Y:S04]  /*22e90*/  STL [R1+0xd4], R174 ;  /* 0x0000d4ae01007387 */ /* 0x000fe80000100800 */
[----:B0-----:R-:W3:Y:S04]  /*22ea0*/  LDL.LU R237, [R1+0xa4] ;  /* 0x0000a40001ed7983 */ /* 0x001ee80000300800 */
[----:B------:R0:W-:Y:S04]  /*22eb0*/  STL [R1+0xcc], R230 ;  /* 0x0000cce601007387 */ /* 0x0001e80000100800 */
[----:B0-----:R-:W3:Y:S04]  /*22ec0*/  LDL.LU R230, [R1+0x998] ;  /* 0x0009980001e67983 */ /* 0x001ee80000300800 */
[----:B------:R-:W3:Y:S01]  /*22ed0*/  LDL.LU R182, [R1+0x78] ;  /* 0x0000780001b67983 */ /* 0x000ee20000300800 */
[----:B------:R-:W-:-:S03]  /*22ee0*/  IADD3 R172, P3, R172, UR44, RZ ;  /* 0x0000002cacac7c10 */ /* 0x000fc6000ff7e0ff */
[----:B------:R-:W3:Y:S04]  /*22ef0*/  LDL.LU R180, [R1+0x9c] ;  /* 0x00009c0001b47983 */ /* 0x000ee80000300800 */
[----:B------:R-:W3:Y:S01]  /*22f00*/  LDL.LU R178, [R1+0x68] ;  /* 0x0000680001b27983 */ /* 0x000ee20000300800 */
[----:B------:R-:W-:-:S03]  /*22f10*/  IADD3.X R170, R170, UR7, RZ, P2, !PT ;  /* 0x00000007aaaa7c10 */ /* 0x000fc600097fe4ff */
[----:B------:R0:W-:Y:S04]  /*22f20*/  STL [R1+0xa0], R172 ;  /* 0x0000a0ac01007387 */ /* 0x0001e80000100800 */
[----:B------:R-:W-:Y:S04]  /*22f30*/  STL [R1+0xc4], R170 ;  /* 0x0000c4aa01007387 */ /* 0x000fe80000100800 */
[----:B------:R-:W3:Y:S04]  /*22f40*/  LDL.LU R176, [R1+0x60] ;  /* 0x0000600001b07983 */ /* 0x000ee80000300800 */
[----:B------:R-:W3:Y:S01]  /*22f50*/  LDL.LU R174, [R1+0x84] ;  /* 0x0000840001ae7983 */ /* 0x000ee20000300800 */
[----:B------:R-:W-:-:S05]  /*22f60*/  IADD3 R190, P2, R190, UR44, RZ ;  /* 0x0000002cbebe7c10 */ /* 0x000fca000ff5e0ff */
[----:B------:R-:W-:Y:S04]  /*22f70*/  STL [R1+0x98], R190 ;  /* 0x000098be01007387 */ /* 0x000fe80000100800 */
[----:B0-----:R-:W3:Y:S01]  /*22f80*/  LDL.LU R172, [R1+0x7c] ;  /* 0x00007c0001ac7983 */ /* 0x001ee20000300800 */
[----:B------:R-:W-:Y:S02]  /*22f90*/  IADD3.X R191, R191, UR7, RZ, P1, !PT ;  /* 0x00000007bfbf7c10 */ /* 0x000fe40008ffe4ff */
[----:B------:R-:W-:-:S03]  /*22fa0*/  IADD3 R6, P1, R6, UR44, RZ ;  /* 0x0000002c06067c10 */ /* 0x000fc6000ff3e0ff */
[----:B------:R-:W-:Y:S04]  /*22fb0*/  STL [R1+0xbc], R191 ;  /* 0x0000bcbf01007387 */ /* 0x000fe80000100800 */
[----:B------:R0:W-:Y:S04]  /*22fc0*/  STL [R1+0x90], R6 ;  /* 0x0000900601007387 */ /* 0x0001e80000100800 */
[----:B0-----:R-:W3:Y:S01]  /*22fd0*/  LDL.LU R6, [R1+0x994] ;  /* 0x0009940001067983 */ /* 0x001ee20000300800 */
[----:B------:R-:W-:Y:S01]  /*22fe0*/  UIADD3.64 UR30, UR10, 0x800, URZ ;  /* 0x000008000a1e7897 */ /* 0x000fe2000fffe03f */
[----:B------:R-:W-:Y:S01]  /*22ff0*/  IMAD.MOV.U32 R191, RZ, RZ, R228 ;  /* 0x000000ffffbf7224 */ /* 0x000fe200078e00e4 */
[----:B------:R-:W-:Y:S01]  /*23000*/  IADD3.X R226, R226, UR7, RZ, P5, !PT ;  /* 0x00000007e2e27c10 */ /* 0x000fe2000affe4ff */
[----:B------:R-:W3:Y:S04]  /*23010*/  LDL.LU R190, [R1+0x48] ;  /* 0x0000480001be7983 */ /* 0x000ee80000300800 */
[----:B------:R-:W3:Y:S02]  /*23020*/  LDL.LU R228, [R1+0x40] ;  /* 0x0000400001e47983 */ /* 0x000ee40000300800 */
[----:B------:R-:W-:Y:S01]  /*23030*/  HGMMA.64x256x16.F32 R24, gdesc[UR28].tnspA, R24 ;  /* 0x23e000001c1879f0 */ /* 0x000fe20008700818 */
[----:B------:R-:W-:Y:S01]  /*23040*/  UIADD3.64 UR34, UR10, 0x802, URZ ;  /* 0x000008020a227897 */ /* 0x000fe2000fffe03f */
[----:B------:R-:W-:Y:S01]  /*23050*/  IADD3.X R252, R252, UR7, RZ, P1, !PT ;  /* 0x00000007fcfc7c10 */ /* 0x000fe20008ffe4ff */
[----:B--2---:R-:W-:-:S02]  /*23060*/  IMAD.MOV.U32 R170, RZ, RZ, R231 ;  /* 0x000000ffffaa7224 */ /* 0x004fc400078e00e7 */
[----:B------:R-:W2:Y:S01]  /*23070*/  LDL.LU R231, [R1+0x64] ;  /* 0x0000640001e77983 */ /* 0x000ea20000300800 */
[----:B----4-:R-:W-:Y:S02]  /*23080*/  IADD3 R184, P5, R184, UR44, RZ ;  /* 0x0000002cb8b87c10 */ /* 0x010fe4000ffbe0ff */
[----:B---3--:R-:W-:-:S15]  /*23090*/  IADD3.X R237, R237, UR7, RZ, P4, !PT ;  /* 0x00000007eded7c10 */ /* 0x008fde000a7fe4ff */
[----:B------:R-:W-:-:S05]  /*230a0*/  NOP ;  /* 0x0000000000007918 */ /* 0x000fca0000000000 */
[----:B------:R-:W-:Y:S01]  /*230b0*/  HGMMA.64x256x16.F32 R24, gdesc[UR32].tnspA, R24 ;  /* 0x23e00000201879f0 */ /* 0x000fe20008700818 */
[----:B------:R-:W-:Y:S02]  /*230c0*/  IADD3.X R230, R230, UR7, RZ, P6, !PT ;  /* 0x00000007e6e67c10 */ /* 0x000fe4000b7fe4ff */
[----:B------:R-:W-:-:S03]  /*230d0*/  IADD3 R186, P6, R186, UR44, RZ ;  /* 0x0000002cbaba7c10 */ /* 0x000fc6000ffde0ff */
[----:B------:R0:W-:Y:S01]  /*230e0*/  STL [R1+0xb4], R230 ;  /* 0x0000b4e601007387 */ /* 0x0001e20000100800 */
[----:B------:R-:W-:Y:S02]  /*230f0*/  IADD3 R182, P4, R182, UR44, RZ ;  /* 0x0000002cb6b67c10 */ /* 0x000fe4000ff9e0ff */
[----:B------:R-:W-:Y:S02]  /*23100*/  IADD3.X R180, R180, UR7, RZ, P3, !PT ;  /* 0x00000007b4b47c10 */ /* 0x000fe40009ffe4ff */
[----:B------:R-:W-:Y:S01]  /*23110*/  IADD3 R5, P3, R5, UR44, RZ ;  /* 0x0000002c05057c10 */ /* 0x000fe2000ff7e0ff */
[----:B0-----:R-:W3:Y:S04]  /*23120*/  LDL.LU R230, [R1+0x5c] ;  /* 0x00005c0001e67983 */ /* 0x001ee80000300800 */
[----:B------:R0:W-:Y:S04]  /*23130*/  STL [R1+0xac], R226 ;  /* 0x0000ace201007387 */ /* 0x0001e80000100800 */
[----:B0-----:R-:W4:Y:S04]  /*23140*/  LDL.LU R226, [R1+0x28] ;  /* 0x0000280001e27983 */ /* 0x001f280000300800 */
[----:B------:R-:W-:Y:S04]  /*23150*/  STL [R1+0x88], R186 ;  /* 0x000088ba01007387 */ /* 0x000fe80000100800 */
[----:B------:R0:W-:Y:S01]  /*23160*/  STL [R1+0xa4], R237 ;  /* 0x0000a4ed01007387 */ /* 0x0001e20000100800 */
[----:B------:R-:W-:-:S02]  /*23170*/  IADD3 R176, P1, R176, UR44, RZ ;  /* 0x0000002cb0b07c10 */ /* 0x000fc4000ff3e0ff */
[----:B------:R-:W-:Y:S01]  /*23180*/  IADD3.X R174, R174, UR7, RZ, P6, !PT ;  /* 0x00000007aeae7c10 */ /* 0x000fe2000b7fe4ff */
[----:B0-----:R-:W4:Y:S04]  /*23190*/  LDL.LU R237, [R1+0x44] ;  /* 0x0000440001ed7983 */ /* 0x001f280000300800 */
[----:B------:R-:W-:Y:S04]  /*231a0*/  STL [R1+0x80], R184 ;  /* 0x000080b801007387 */ /* 0x000fe80000100800 */
[----:B------:R0:W-:Y:S04]  /*231b0*/  STL [R1+0x70], R5 ;  /* 0x0000700501007387 */ /* 0x0001e80000100800 */
[----:B------:R-:W-:Y:S01]  /*231c0*/  STL [R1+0x78], R182 ;  /* 0x000078b601007387 */ /* 0x000fe20000100800 */
[----:B------:R-:W-:-:S03]  /*231d0*/  IADD3 R2, P6, R2, UR44, RZ ;  /* 0x0000002c02027c10 */ /* 0x000fc6000ffde0ff */
[----:B0-----:R0:W5:Y:S01]  /*231e0*/  LDL.LU R5, [R1+0x990] ;  /* 0x0009900001057983 */ /* 0x0011620000300800 */
[----:B------:R-:W-:Y:S02]  /*231f0*/  IADD3.X R6, R6, UR7, RZ, P2, !PT ;  /* 0x0000000706067c10 */ /* 0x000fe400097fe4ff */
[----:B------:R-:W-:Y:S01]  /*23200*/  IADD3 R178, P2, R178, UR44, RZ ;  /* 0x0000002cb2b27c10 */ /* 0x000fe2000ff5e0ff */
[----:B------:R-:W-:Y:S04]  /*23210*/  STL [R1+0x9c], R180 ;  /* 0x00009cb401007387 */ /* 0x000fe80000100800 */
[----:B------:R1:W-:Y:S01]  /*23220*/  STL [R1+0x94], R6 ;  /* 0x0000940601007387 */ /* 0x0003e20000100800 */
[----:B------:R-:W-:Y:S02]  /*23230*/  IADD3.X R172, R172, UR7, RZ, P5, !PT ;  /* 0x00000007acac7c10 */ /* 0x000fe4000affe4ff */
[----:B------:R-:W-:Y:S01]  /*23240*/  IADD3 R0, P5, R0, UR44, RZ ;  /* 0x0000002c00007c10 */ /* 0x000fe2000ffbe0ff */
[----:B-1----:R0:W5:Y:S04]  /*23250*/  LDL.LU R6, [R1+0x98c] ;  /* 0x00098c0001067983 */ /* 0x0021680000300800 */
[----:B------:R-:W-:Y:S04]  /*23260*/  STL [R1+0x68], R178 ;  /* 0x000068b201007387 */ /* 0x000fe80000100800 */
[----:B------:R1:W-:Y:S04]  /*23270*/  STL [R1+0x8c], R252 ;  /* 0x00008cfc01007387 */ /* 0x0003e80000100800 */
[----:B-1----:R-:W4:Y:S04]  /*23280*/  LDL.LU R252, [R1+0x988] ;  /* 0x0009880001fc7983 */ /* 0x002f280000300800 */
[----:B------:R-:W-:Y:S04]  /*23290*/  STL [R1+0x60], R176 ;  /* 0x000060b001007387 */ /* 0x000fe80000100800 */
[----:B------:R1:W-:Y:S04]  /*232a0*/  STL [R1+0x58], R2 ;  /* 0x0000580201007387 */ /* 0x0003e80000100800 */
[----:B------:R-:W-:Y:S04]  /*232b0*/  STL [R1+0x84], R174 ;  /* 0x000084ae01007387 */ /* 0x000fe80000100800 */
[----:B-1----:R-:W4:Y:S04]  /*232c0*/  LDL.LU R2, [R1+0x984] ;  /* 0x0009840001027983 */ /* 0x002f280000300800 */
[----:B------:R1:W-:Y:S04]  /*232d0*/  STL [R1+0x50], R0 ;  /* 0x0000500001007387 */ /* 0x0003e80000100800 */
[----:B-1----:R-:W4:Y:S01]  /*232e0*/  LDL.LU R0, [R1+0x980] ;  /* 0x0009800001007983 */ /* 0x002f220000300800 */
[----:B------:R-:W-:-:S09]  /*232f0*/  UIADD3.64 UR38, UR10, 0x804, URZ ;  /* 0x000008040a267897 */ /* 0x000fd2000fffe03f */
[----:B------:R-:W-:Y:S01]  /*23300*/  HGMMA.64x256x16.F32 R24, gdesc[UR36].tnspA, R24, gsb0 ;  /* 0x23e00000241879f0 */ /* 0x000fe20008000818 */
[----:B------:R-:W-:Y:S02]  /*23310*/  IADD3.X R170, R170, UR7, RZ, P4, !PT ;  /* 0x00000007aaaa7c10 */ /* 0x000fe4000a7fe4ff */
[----:B------:R-:W-:Y:S02]  /*23320*/  IADD3 R190, P4, R190, UR44, RZ ;  /* 0x0000002cbebe7c10 */ /* 0x000fe4000ff9e0ff */
[----:B------:R-:W-:Y:S01]  /*23330*/  IADD3.X R191, R191, UR7, RZ, P3, !PT ;  /* 0x00000007bfbf7c10 */ /* 0x000fe20009ffe4ff */
[----:B------:R-:W-:Y:S01]  /*23340*/  STL [R1+0x7c], R172 ;  /* 0x00007cac01007387 */ /* 0x000fe20000100800 */
[----:B------:R-:W-:-:S03]  /*23350*/  IADD3 R228, P3, R228, UR44, RZ ;  /* 0x0000002ce4e47c10 */ /* 0x000fc6000ff7e0ff */
[----:B------:R-:W-:Y:S01]  /*23360*/  STL [R1+0x74], R170 ;  /* 0x000074aa01007387 */ /* 0x000fe20000100800 */
[----:B------:R-:W-:-:S03]  /*23370*/  IADD3.X R227, R227, UR7, RZ, P6, !PT ;  /* 0x00000007e3e37c10 */ /* 0x000fc6000b7fe4ff */
[----:B------:R-:W-:Y:S01]  /*23380*/  STL [R1+0x48], R190 ;  /* 0x000048be01007387 */ /* 0x000fe20000100800 */
[----:B------:R-:W-:-:S03]  /*23390*/  IADD3.X R234, R234, UR7, RZ, P5, !PT ;  /* 0x00000007eaea7c10 */ /* 0x000fc6000affe4ff */
[----:B------:R-:W-:Y:S04]  /*233a0*/  STL [R1+0x6c], R191 ;  /* 0x00006cbf01007387 */ /* 0x000fe80000100800 */
[----:B------:R-:W-:Y:S01]  /*233b0*/  STL [R1+0x40], R228 ;  /* 0x000040e401007387 */ /* 0x000fe20000100800 */
[----:B--2---:R-:W-:Y:S02]  /*233c0*/  IADD3.X R231, R231, UR7, RZ, P2, !PT ;  /* 0x00000007e7e77c10 */ /* 0x004fe400097fe4ff */
[----:B------:R-:W-:-:S03]  /*233d0*/  IADD3 R232, P2, R232, UR44, RZ ;  /* 0x0000002ce8e87c10 */ /* 0x000fc6000ff5e0ff */
[----:B------:R-:W-:Y:S04]  /*233e0*/  STL [R1+0x64], R231 ;  /* 0x000064e701007387 */ /* 0x000fe80000100800 */
[----:B------:R-:W-:Y:S01]  /*233f0*/  STL [R1+0x38], R232 ;  /* 0x000038e801007387 */ /* 0x000fe20000100800 */
[----:B------:R-:W-:Y:S02]  /*23400*/  IADD3.X R244, R244, UR7, RZ, P2, !PT ;  /* 0x00000007f4f47c10 */ /* 0x000fe400097fe4ff */
[----:B------:R-:W-:-:S04]  /*23410*/  IADD3 R246, P2, R246, UR44, RZ ;  /* 0x0000002cf6f67c10 */ /* 0x000fc8000ff5e0ff */
[----:B------:R-:W-:Y:S02]  /*23420*/  IADD3.X R235, R235, UR7, RZ, P2, !PT ;  /* 0x00000007ebeb7c10 */ /* 0x000fe400097fe4ff */
[----:B---3--:R-:W-:Y:S02]  /*23430*/  IADD3.X R230, R230, UR7, RZ, P1, !PT ;  /* 0x00000007e6e67c10 */ /* 0x008fe40008ffe4ff */
[----:B------:R-:W-:-:S03]  /*23440*/  IADD3 R229, P1, R229, UR44, RZ ;  /* 0x0000002ce5e57c10 */ /* 0x000fc6000ff3e0ff */
[----:B------:R-:W-:Y:S04]  /*23450*/  STL [R1+0x5c], R230 ;  /* 0x00005ce601007387 */ /* 0x000fe80000100800 */
[----:B------:R-:W-:Y:S01]  /*23460*/  STL [R1+0x30], R229 ;  /* 0x000030e501007387 */ /* 0x000fe20000100800 */
[----:B----4-:R-:W-:-:S03]  /*23470*/  IADD3 R226, P6, R226, UR44, RZ ;  /* 0x0000002ce2e27c10 */ /* 0x010fc6000ffde0ff */
[----:B------:R-:W-:Y:S01]  /*23480*/  STL [R1+0x54], R227 ;  /* 0x000054e301007387 */ /* 0x000fe20000100800 */
[----:B------:R-:W-:Y:S02]  /*23490*/  IADD3.X R247, R247, UR7, RZ, P1, !PT ;  /* 0x00000007f7f77c10 */ /* 0x000fe40008ffe4ff */
[----:B------:R-:W-:Y:S02]  /*234a0*/  IADD3 R245, P1, R245, UR44, RZ ;  /* 0x0000002cf5f57c10 */ /* 0x000fe4000ff3e0ff */
[----:B------:R-:W-:Y:S02]  /*234b0*/  IADD3.X R243, R243, UR7, RZ, P6, !PT ;  /* 0x00000007f3f37c10 */ /* 0x000fe4000b7fe4ff */
[----:B------:R-:W-:Y:S02]  /*234c0*/  IADD3.X R237, R237, UR7, RZ, P4, !PT ;  /* 0x00000007eded7c10 */ /* 0x000fe4000a7fe4ff */
[----:B------:R-:W-:-:S04]  /*234d0*/  IADD3 R240, P4, R240, UR44, RZ ;  /* 0x0000002cf0f07c10 */ /* 0x000fc8000ff9e0ff */
[----:B------:R-:W-:Y:S02]  /*234e0*/  IADD3.X R239, R239, UR7, RZ, P4, !PT ;  /* 0x00000007efef7c10 */ /* 0x000fe4000a7fe4ff */
[----:B------:R-:W-:-:S04]  /*234f0*/  IADD3 R238, P4, R238, UR45, RZ ;  /* 0x0000002deeee7c10 */ /* 0x000fc8000ff9e0ff */
[----:B------:R-:W-:Y:S02]  /*23500*/  IADD3.X R233, R233, UR42, RZ, P4, !PT ;  /* 0x0000002ae9e97c10 */ /* 0x000fe4000a7fe4ff */
[----:B------:R-:W-:-:S04]  /*23510*/  IADD3 R251, P6, R251, UR44, RZ ;  /* 0x0000002cfbfb7c10 */ /* 0x000fc8000ffde0ff */
[----:B------:R-:W-:Y:S02]  /*23520*/  IADD3.X R250, R250, UR7, RZ, P6, !PT ;  /* 0x00000007fafa7c10 */ /* 0x000fe4000b7fe4ff */
[----:B------:R-:W-:-:S05]  /*23530*/  IADD3 R2, P5, R2, UR44, RZ ;  /* 0x0000002c02027c10 */ /* 0x000fca000ffbe0ff */
[----:B------:R1:W-:Y:S04]  /*23540*/  STL [R1+0x20], R2 ;  /* 0x0000200201007387 */ /* 0x0003e80000100800 */
[----:B------:R-:W-:Y:S01]  /*23550*/  STL [R1+0x28], R226 ;  /* 0x000028e201007387 */ /* 0x000fe20000100800 */
[----:B------:R-:W-:-:S03]  /*23560*/  IADD3.X R0, R0, UR7, RZ, P3, !PT ;  /* 0x0000000700007c10 */ /* 0x000fc60009ffe4ff */
[----:B-1----:R0:W5:Y:S01]  /*23570*/  LDL.LU R2, [R1+0x97c] ;  /* 0x00097c0001027983 */ /* 0x0021620000300800 */
[----:B------:R-:W-:-:S03]  /*23580*/  IADD3 R242, P3, R242, UR44, RZ ;  /* 0x0000002cf2f27c10 */ /* 0x000fc6000ff7e0ff */
[----:B------:R-:W-:Y:S04]  /*23590*/  STL [R1+0x4c], R234 ;  /* 0x00004cea01007387 */ /* 0x000fe80000100800 */
[----:B------:R1:W-:Y:S04]  /*235a0*/  STL [R1+0x3c], R0 ;  /* 0x00003c0001007387 */ /* 0x0003e80000100800 */
[----:B------:R0:W-:Y:S01]  /*235b0*/  STL [R1+0x44], R237 ;  /* 0x000044ed01007387 */ /* 0x0001e20000100800 */
[----:B------:R-:W-:-:S03]  /*235c0*/  IADD3.X R241, R241, UR7, RZ, P5, !PT ;  /* 0x00000007f1f17c10 */ /* 0x000fc6000affe4ff */
[----:B-1----:R0:W5:Y:S04]  /*235d0*/  LDL.LU R0, [R1+0x978] ;  /* 0x0009780001007983 */ /* 0x0021680000300800 */
[----:B------:R0:W-:Y:S04]  /*235e0*/  STL [R1+0x18], R240 ;  /* 0x000018f001007387 */ /* 0x0001e80000100800 */
[----:B------:R0:W-:Y:S01]  /*235f0*/  STL [R1+0x10], R242 ;  /* 0x000010f201007387 */ /* 0x0001e20000100800 */
[----:B------:R-:W-:-:S03]  /*23600*/  IADD3.X R236, R236, UR7, RZ, P3, !PT ;  /* 0x00000007ecec7c10 */ /* 0x000fc60009ffe4ff */
[----:B------:R0:W-:Y:S04]  /*23610*/  STL [R1+0x34], R244 ;  /* 0x000034f401007387 */ /* 0x0001e80000100800 */
[----:B------:R0:W-:Y:S04]  /*23620*/  STL [R1+0x8], R246 ;  /* 0x000008f601007387 */ /* 0x0001e80000100800 */
[----:B------:R0:W-:Y:S04]  /*23630*/  STL [R1+0x2c], R247 ;  /* 0x00002cf701007387 */ /* 0x0001e80000100800 */
[----:B------:R0:W-:Y:S04]  /*23640*/  STL [R1], R245 ;  /* 0x000000f501007387 */ /* 0x0001e80000100800 */
[----:B------:R0:W-:Y:S04]  /*23650*/  STL [R1+0x24], R243 ;  /* 0x000024f301007387 */ /* 0x0001e80000100800 */
[----:B------:R0:W-:Y:S04]  /*23660*/  STL [R1+0x1c], R241 ;  /* 0x00001cf101007387 */ /* 0x0001e80000100800 */
[----:B------:R0:W-:Y:S04]  /*23670*/  STL [R1+0x14], R239 ;  /* 0x000014ef01007387 */ /* 0x0001e80000100800 */
[----:B------:R0:W-:Y:S04]  /*23680*/  STL [R1+0x4cc], R238 ;  /* 0x0004ccee01007387 */ /* 0x0001e80000100800 */
[----:B------:R0:W-:Y:S04]  /*23690*/  STL [R1+0xc], R236 ;  /* 0x00000cec01007387 */ /* 0x0001e80000100800 */
[----:B------:R0:W-:Y:S04]  /*236a0*/  STL [R1+0x4], R235 ;  /* 0x000004eb01007387 */ /* 0x0001e80000100800 */
[----:B------:R0:W-:Y:S01]  /*236b0*/  STL [R1+0x4c8], R233 ;  /* 0x0004c8e901007387 */ /* 0x0001e20000100800 */
[----:B------:R-:W-:Y:S01]  /*236c0*/  IADD3 R249, P5, R249, UR44, RZ ;  /* 0x0000002cf9f97c10 */ /* 0x000fe2000ffbe0ff */
[----:B------:R-:W-:-:S02]  /*236d0*/  WARPGROUP.DEPBAR.LE gsb0, 0x0 ;  /* 0x00008000000079c5 */ /* 0x000fc40000010000 */
[----:B------:R-:W-:Y:S02]  /*236e0*/  IADD3.X R252, R252, UR7, RZ, P1, !PT ;  /* 0x00000007fcfc7c10 */ /* 0x000fe40008ffe4ff */
[----:B------:R-:W-:Y:S01]  /*236f0*/  IADD3.X R248, R248, UR7, RZ, P5, !PT ;  /* 0x00000007f8f87c10 */ /* 0x000fe2000affe4ff */
[----:B------:R-:W-:Y:S07]  /*23700*/  @P0 BRA `(.L_x_2) ;  /* 0xffffff0800b80947 */ /* 0x000fee000383ffff */
[----:B------:R-:W-:Y:S02]  /*23710*/  F2FP.F16.F32.PACK_AB R160, R125, R121 ;  /* 0x000000797da0723e */ /* 0x000fe400000000ff */
[----:B------:R-:W-:Y:S02]  /*23720*/  F2FP.F16.F32.PACK_AB R20, R93, R89 ;  /* 0x000000595d14723e */ /* 0x000fe400000000ff */
[----:B------:R-:W-:Y:S02]  /*23730*/  F2FP.F16.F32.PACK_AB R161, R133, R129 ;  /* 0x0000008185a1723e */ /* 0x000fe400000000ff */
[----:B------:R-:W-:Y:S02]  /*23740*/  F2FP.F16.F32.PACK_AB R121, R132, R128 ;  /* 0x000000808479723e */ /* 0x000fe400000000ff */
[----:B------:R-:W-:Y:S02]  /*23750*/  F2FP.F16.F32.PACK_AB R120, R124, R120 ;  /* 0x000000787c78723e */ /* 0x000fe400000000ff */
[----:B------:R-:W-:-:S02]  /*23760*/  F2FP.F16.F32.PACK_AB R89, R100, R96 ;  /* 0x000000606459723e */ /* 0x000fc400000000ff */
        /* <DEDUP_REMOVED lines=46> */
[----:B-----5:R-:W-:Y:S02]  /*23a50*/  F2FP.F16.F32.PACK_AB R6, R47, R43 ;  /* 0x0000002b2f06723e */ /* 0x020fe400000000ff */
        /* <DEDUP_REMOVED lines=10> */
[----:B------:R-:W-:-:S07]  /*23b00*/  F2FP.F16.F32.PACK_AB R24, R28, R24 ;  /* 0x000000181c18723e */ /* 0x000fce00000000ff */
.L_x_1:
[----:B------:R-:W2:Y:S01]  /*23b10*/  LDL.LU R3, [R1+0x970] ;  /* 0x0009700001037983 */ /* 0x000ea20000300800 */
[----:B------:R-:W1:Y:S01]  /*23b20*/  LDC R38, c[0x0][0x248] ;  /* 0x00009200ff267b82 */ /* 0x000e620000000800 */
[----:B------:R-:W-:Y:S01]  /*23b30*/  ULDC.64 UR8, c[0x0][0x220] ;  /* 0x0000880000087ab9 */ /* 0x000fe20000000a00 */
[----:B------:R-:W-:Y:S01]  /*23b40*/  ULDC.64 UR10, c[0x0][0x228] ;  /* 0x00008a00000a7ab9 */ /* 0x000fe20000000a00 */
[----:B------:R-:W3:Y:S01]  /*23b50*/  LDL.LU R164, [R1+0x974] ;  /* 0x0009740001a47983 */ /* 0x000ee20000300800 */
[----:B------:R-:W-:Y:S01]  /*23b60*/  ULDC UR7, c[0x0][0x22c] ;  /* 0x00008b0000077ab9 */ /* 0x000fe20000000800 */
[----:B------:R-:W4:Y:S01]  /*23b70*/  S2R R165, SR_TID.X ;  /* 0x0000000000a57919 */ /* 0x000f220000002100 */
[----:B------:R-:W5:Y:S01]  /*23b80*/  S2R R15, SR_TID.X ;  /* 0x00000000000f7919 */ /* 0x000f620000002100 */
[C---:B----4-:R-:W-:Y:S01]  /*23b90*/  LOP3.LUT R2, R165.reuse, 0x80, RZ, 0xc0, !PT ;  /* 0x00000080a5027812 */ /* 0x050fe200078ec0ff */
[C---:B------:R-:W-:Y:S02]  /*23ba0*/  IMAD.SHL.U32 R12, R165.reuse, 0x8, RZ ;  /* 0x00000008a50c7824 */ /* 0x040fe400078e00ff */
[C---:B------:R-:W-:Y:S01]  /*23bb0*/  IMAD.SHL.U32 R13, R165.reuse, 0x4, RZ ;  /* 0x00000004a50d7824 */ /* 0x040fe200078e00ff */
[----:B------:R-:W-:Y:S01]  /*23bc0*/  R2UR UR4, R2 ;  /* 0x00000000020472ca */ /* 0x000fe200000e0000 */
[----:B------:R-:W-:Y:S01]  /*23bd0*/  IMAD.SHL.U32 R14, R165, 0x800, RZ ;  /* 0x00000800a50e7824 */ /* 0x000fe200078e00ff */
[----:B------:R-:W-:-:S02]  /*23be0*/  LOP3.LUT R12, R12, 0x300, RZ, 0xc0, !PT ;  /* 0x000003000c0c7812 */ /* 0x000fc400078ec0ff */
[----:B-----5:R-:W-:Y:S02]  /*23bf0*/  LOP3.LUT R15, R15, 0x7f, RZ, 0xc0, !PT ;  /* 0x0000007f0f0f7812 */ /* 0x020fe400078ec0ff */
[----:B------:R-:W-:Y:S02]  /*23c00*/  LOP3.LUT R13, R12, 0x70, R13, 0xf8, !PT ;  /* 0x000000700c0d7812 */ /* 0x000fe400078ef80d */
[----:B------:R-:W-:-:S05]  /*23c10*/  LOP3.LUT R14, R14, 0x3000, RZ, 0xc0, !PT ;  /* 0x000030000e0e7812 */ /* 0x000fca00078ec0ff */
[----:B------:R-:W-:Y:S02]  /*23c20*/  ULEA UR5, UR4, UR6, 0x4 ;  /* 0x0000000604057291 */ /* 0x000fe4000f8e203f */
[----:B------:R-:W-:Y:S01]  /*23c30*/  USHF.R.U32.HI UR4, URZ, 0x2, UR4 ;  /* 0x000000023f047899 */ /* 0x000fe20008011604 */
[----:B------:R-:W-:-:S04]  /*23c40*/  SHF.R.U32.HI R39, RZ, 0x6, R165 ;  /* 0x00000006ff277819 */ /* 0x000fc800000116a5 */
[----:B------:R-:W-:Y:S01]  /*23c50*/  SGXT.U32 R39, R39, 0x2 ;  /* 0x000000022727781a */ /* 0x000fe20000000000 */
[----:B------:R-:W-:Y:S03]  /*23c60*/  BAR.SYNC.DEFER_BLOCKING 0x0 ;  /* 0x0000000000007b1d */ /* 0x000fe60000010000 */
[----:B------:R-:W-:Y:S02]  /*23c70*/  LOP3.LUT R65, R0, 0x14, R39, 0xfe, !PT ;  /* 0x0000001400417812 */ /* 0x000fe400078efe27 */
[----:B--2---:R-:W-:Y:S01]  /*23c80*/  LOP3.LUT R2, R3, 0x3000, RZ, 0xc0, !PT ;  /* 0x0000300003027812 */ /* 0x004fe200078ec0ff */
[----:B------:R-:W-:-:S05]  /*23c90*/  IMAD.SHL.U32 R3, R165, 0x20, RZ ;  /* 0x00000020a5037824 */ /* 0x000fca00078e00ff */
[----:B------:R-:W-:Y:S01]  /*23ca0*/  LOP3.LUT R2, R2, 0x60, R3, 0xf8, !PT ;  /* 0x0000006002027812 */ /* 0x000fe200078ef803 */
[----:B------:R-:W-:-:S03]  /*23cb0*/  IMAD R3, R15, 0x10, R14 ;  /* 0x000000100f037824 */ /* 0x000fc600078e020e */
[----:B------:R-:W-:-:S05]  /*23cc0*/  LOP3.LUT R64, R2, R13, RZ, 0x3c, !PT ;  /* 0x0000000d02407212 */ /* 0x000fca00078e3cff */
[----:B------:R-:W-:Y:S04]  /*23cd0*/  STS.128 [R64+UR5], R24 ;  /* 0x0000001840007988 */ /* 0x000fe80008000c05 */
[----:B------:R-:W-:Y:S04]  /*23ce0*/  STS.128 [R64+UR5+0x400], R60 ;  /* 0x0004003c40007988 */ /* 0x000fe80008000c05 */
[----:B------:R-:W-:Y:S04]  /*23cf0*/  STS.128 [R64+UR5+0x80], R8 ;  /* 0x0000800840007988 */ /* 0x000fe80008000c05 */
[----:B------:R-:W-:Y:S01]  /*23d00*/  STS.128 [R64+UR5+0x480], R4 ;  /* 0x0004800440007988 */ /* 0x000fe20008000c05 */
[----:B------:R-:W-:Y:S01]  /*23d10*/  LOP3.LUT R3, R3, UR4, RZ, 0x3c, !PT ;  /* 0x0000000403037c12 */ /* 0x000fe2000f8e3cff */
[----:B------:R-:W-:Y:S01]  /*23d20*/  ULDC UR4, c[0x0][0x244] ;  /* 0x0000910000047ab9 */ /* 0x000fe20000000800 */
[----:B------:R-:W-:Y:S02]  /*23d30*/  BAR.SYNC.DEFER_BLOCKING 0x0 ;  /* 0x0000000000007b1d */ /* 0x000fe40000010000 */
[----:B------:R-:W-:-:S04]  /*23d40*/  LOP3.LUT R2, R3, 0x40, RZ, 0x3c, !PT ;  /* 0x0000004003027812 */ /* 0x000fc800078e3cff */
[----:B------:R-:W2:Y:S04]  /*23d50*/  LDS.128 R52, [R3+UR6] ;  /* 0x0000000603347984 */ /* 0x000ea80008000c00 */
[----:B------:R-:W-:Y:S04]  /*23d60*/  LDS.128 R16, [R3+UR6+0x800] ;  /* 0x0008000603107984 */ /* 0x000fe80008000c00 */
[----:B------:R-:W4:Y:S04]  /*23d70*/  LDS.128 R48, [R2+UR6] ;  /* 0x0000000602307984 */ /* 0x000f280008000c00 */
[----:B------:R-:W-:Y:S01]  /*23d80*/  LDS.128 R12, [R2+UR6+0x800] ;  /* 0x00080006020c7984 */ /* 0x000fe20008000c00 */
[----:B------:R-:W-:Y:S06]  /*23d90*/  BAR.SYNC.DEFER_BLOCKING 0x0 ;  /* 0x0000000000007b1d */ /* 0x000fec0000010000 */
[----:B------:R5:W-:Y:S04]  /*23da0*/  STS.128 [R64+UR5], R56 ;  /* 0x0000003840007988 */ /* 0x000be80008000c05 */
[----:B------:R-:W-:Y:S04]  /*23db0*/  STS.128 [R64+UR5+0x400], R100 ;  /* 0x0004006440007988 */ /* 0x000fe80008000c05 */
[----:B------:R-:W-:Y:S04]  /*23dc0*/  STS.128 [R64+UR5+0x80], R96 ;  /* 0x0000806040007988 */ /* 0x000fe80008000c05 */
[----:B------:R-:W-:Y:S01]  /*23dd0*/  STS.128 [R64+UR5+0x480], R92 ;  /* 0x0004805c40007988 */ /* 0x000fe20008000c05 */
[----:B------:R-:W-:Y:S06]  /*23de0*/  BAR.SYNC.DEFER_BLOCKING 0x0 ;  /* 0x0000000000007b1d */ /* 0x000fec0000010000 */
[----:B------:R-:W0:Y:S04]  /*23df0*/  LDS.128 R44, [R3+UR6] ;  /* 0x00000006032c7984 */ /* 0x000e280008000c00 */
[----:B------:R-:W-:Y:S04]  /*23e00*/  LDS.128 R4, [R3+UR6+0x800] ;  /* 0x0008000603047984 */ /* 0x000fe80008000c00 */
[----:B------:R-:W0:Y:S04]  /*23e10*/  LDS.128 R40, [R2+UR6] ;  /* 0x0000000602287984 */ /* 0x000e280008000c00 */
[----:B------:R-:W-:Y:S01]  /*23e20*/  LDS.128 R8, [R2+UR6+0x800] ;  /* 0x0008000602087984 */ /* 0x000fe20008000c00 */
[----:B------:R-:W-:Y:S06]  /*23e30*/  BAR.SYNC.DEFER_BLOCKING 0x0 ;  /* 0x0000000000007b1d */ /* 0x000fec0000010000 */
[----:B------:R-:W-:Y:S04]  /*23e40*/  STS.128 [R64+UR5], R88 ;  /* 0x0000005840007988 */ /* 0x000fe80008000c05 */
        /* <DEDUP_REMOVED lines=8> */
[----:B------:R-:W-:Y:S01]  /*23ed0*/  BAR.SYNC.DEFER_BLOCKING 0x0 ;  /* 0x0000000000007b1d */ /* 0x000fe20000010000 */
[----:B---3--:R-:W-:Y:S01]  /*23ee0*/  IMAD R37, R164, UR4, RZ ;  /* 0x00000004a4257c24 */ /* 0x008fe2000f8e02ff */
[----:B-----5:R-:W-:-:S02]  /*23ef0*/  LOP3.LUT R57, R0, R39, RZ, 0xfc, !PT ;  /* 0x0000002700397212 */ /* 0x020fc400078efcff */
[----:B------:R-:W-:Y:S02]  /*23f00*/  ISETP.GE.AND P0, PT, R164, UR10, PT ;  /* 0x0000000aa4007c0c */ /* 0x000fe4000bf06270 */
[----:B------:R-:W-:Y:S01]  /*23f10*/  LEA R36, P1, R37, UR8, 0x1 ;  /* 0x0000000825247c11 */ /* 0x000fe2000f8208ff */
[-C--:B-1----:R-:W-:Y:S01]  /*23f20*/  IMAD R60, R57, R38.reuse, RZ ;  /* 0x00000026393c7224 */ /* 0x082fe200078e02ff */
[C-C-:B------:R-:W-:Y:S01]  /*23f30*/  LOP3.LUT R59, R0.reuse, 0x4, R39.reuse, 0xfe, !PT ;  /* 0x00000004003b7812 */ /* 0x140fe200078efe27 */
[----:B------:R-:W-:Y:S01]  /*23f40*/  ULDC UR4, c[0x0][0x22c] ;  /* 0x00008b0000047ab9 */ /* 0x000fe20000000800 */
[----:B------:R-:W-:Y:S01]  /*23f50*/  LEA.HI.X.SX32 R37, R37, UR9, 0x1, P1 ;  /* 0x0000000925257c11 */ /* 0x000fe200088f0eff */
[----:B------:R-:W-:Y:S01]  /*23f60*/  ULDC UR8, c[0x0][0x22c] ;  /* 0x00008b0000087ab9 */ /* 0x000fe20000000800 */
[----:B------:R-:W-:Y:S01]  /*23f70*/  ISETP.LT.AND P1, PT, R57, UR11, !P0 ;  /* 0x0000000b39007c0c */ /* 0x000fe2000c721270 */
[----:B------:R-:W-:Y:S04]  /*23f80*/  STS.128 [R64+UR5], R120 ;  /* 0x0000007840007988 */ /* 0x000fe80008000c05 */
[----:B------:R-:W-:Y:S04]  /*23f90*/  STS.128 [R64+UR5+0x400], R160 ;  /* 0x000400a040007988 */ /* 0x000fe80008000c05 */
[----:B------:R-:W-:Y:S04]  /*23fa0*/  STS.128 [R64+UR5+0x80], R152 ;  /* 0x0000809840007988 */ /* 0x000fe80008000c05 */
[----:B------:R1:W-:Y:S01]  /*23fb0*/  STS.128 [R64+UR5+0x480], R156 ;  /* 0x0004809c40007988 */ /* 0x0003e20008000c05 */
[C-C-:B------:R-:W-:Y:S01]  /*23fc0*/  LOP3.LUT R57, R0.reuse, 0x8, R39.reuse, 0xfe, !PT ;  /* 0x0000000800397812 */ /* 0x140fe200078efe27 */
[C---:B------:R-:W-:Y:S01]  /*23fd0*/  IMAD R61, R59.reuse, R38, RZ ;  /* 0x000000263b3d7224 */ /* 0x040fe200078e02ff */
[----:B------:R-:W-:Y:S01]  /*23fe0*/  ISETP.LT.AND P2, PT, R59, UR4, !P0 ;  /* 0x000000043b007c0c */ /* 0x000fe2000c741270 */
[----:B------:R-:W-:Y:S01]  /*23ff0*/  ULDC UR5, c[0x0][0x22c] ;  /* 0x00008b0000057ab9 */ /* 0x000fe20000000800 */
[----:B------:R-:W-:-:S02]  /*24000*/  LOP3.LUT R59, R0, 0xc, R39, 0xfe, !PT ;  /* 0x0000000c003b7812 */ /* 0x000fc400078efe27 */
[C---:B------:R-:W-:Y:S01]  /*24010*/  LEA R56, P5, R60.reuse, R36, 0x1 ;  /* 0x000000243c387211 */ /* 0x040fe200078a08ff */
[C---:B------:R-:W-:Y:S01]  /*24020*/  IMAD R63, R57.reuse, R38, RZ ;  /* 0x00000026393f7224 */ /* 0x040fe200078e02ff */
[----:B------:R-:W-:Y:S01]  /*24030*/  ISETP.LT.AND P3, PT, R57, UR5, !P0 ;  /* 0x0000000539007c0c */ /* 0x000fe2000c761270 */
[----:B------:R-:W-:Y:S01]  /*24040*/  ULDC UR4, c[0x0][0x22c] ;  /* 0x00008b0000047ab9 */ /* 0x000fe20000000800 */
[-C--:B------:R-:W-:Y:S01]  /*24050*/  LEA.HI.X.SX32 R57, R60, R37.reuse, 0x1, P5 ;  /* 0x000000253c397211 */ /* 0x080fe200028f0eff */
[----:B------:R-:W-:Y:S01]  /*24060*/  BAR.SYNC.DEFER_BLOCKING 0x0 ;  /* 0x0000000000007b1d */ /* 0x000fe20000010000 */
[----:B------:R-:W-:Y:S02]  /*24070*/  LEA R58, P4, R61, R36, 0x1 ;  /* 0x000000243d3a7211 */ /* 0x000fe400078808ff */
[C---:B------:R-:W-:Y:S01]  /*24080*/  ISETP.LT.AND P5, PT, R59.reuse, UR7, !P0 ;  /* 0x000000073b007c0c */ /* 0x040fe2000c7a1270 */
[----:B-1----:R-:W-:Y:S01]  /*24090*/  IMAD R64, R59, R38, RZ ;  /* 0x000000263b407224 */ /* 0x002fe200078e02ff */
[----:B------:R-:W-:Y:S01]  /*240a0*/  LEA R60, P6, R63, R36, 0x1 ;  /* 0x000000243f3c7211 */ /* 0x000fe200078c08ff */
[----:B------:R-:W-:Y:S01]  /*240b0*/  ULDC UR5, c[0x0][0x22c] ;  /* 0x00008b0000057ab9 */ /* 0x000fe20000000800 */
[----:B------:R-:W-:Y:S01]  /*240c0*/  LEA.HI.X.SX32 R59, R61, R37, 0x1, P4 ;  /* 0x000000253d3b7211 */ /* 0x000fe200020f0eff */
[----:B------:R-:W-:Y:S01]  /*240d0*/  ULDC UR7, c[0x0][0x22c] ;  /* 0x00008b0000077ab9 */ /* 0x000fe20000000800 */
[----:B--2---:R-:W-:-:S02]  /*240e0*/  PRMT R66, R52, 0x7632, R66 ;  /* 0x0000763234427816 */ /* 0x004fc40000000042 */
[----:B------:R-:W-:Y:S02]  /*240f0*/  LEA.HI.X.SX32 R61, R63, R37, 0x1, P6 ;  /* 0x000000253f3d7211 */ /* 0x000fe400030f0eff */
[----:B----4-:R-:W-:Y:S01]  /*24100*/  PRMT R67, R48, 0x7632, R67 ;  /* 0x0000763230437816 */ /* 0x010fe20000000043 */
[----:B------:R1:W-:Y:S01]  /*24110*/  @P1 STG.E.U16 desc[UR40][R56.64], R52 ;  /* 0x0000003438001986 */ /* 0x0003e2000c101528 */
[----:B------:R-:W-:-:S03]  /*24120*/  LEA R62, P1, R64, R36, 0x1 ;  /* 0x00000024403e7211 */ /* 0x000fc600078208ff */
[----:B------:R2:W-:Y:S01]  /*24130*/  @P2 STG.E.U16 desc[UR40][R58.64], R48 ;  /* 0x000000303a002986 */ /* 0x0005e2000c101528 */
[-C--:B------:R-:W-:Y:S02]  /*24140*/  LEA.HI.X.SX32 R63, R64, R37.reuse, 0x1, P1 ;  /* 0x00000025403f7211 */ /* 0x080fe400008f0eff */
[C-C-:B-1----:R-:W-:Y:S01]  /*24150*/  LOP3.LUT R57, R0.reuse, 0x10, R39.reuse, 0xfe, !PT ;  /* 0x0000001000397812 */ /* 0x142fe200078efe27 */
[----:B------:R1:W-:Y:S03]  /*24160*/  @P3 STG.E.U16 desc[UR40][R60.64], R66 ;  /* 0x000000423c003986 */ /* 0x0003e6000c101528 */
[C---:B------:R-:W-:Y:S01]  /*24170*/  ISETP.LT.AND P1, PT, R57.reuse, UR4, !P0 ;  /* 0x0000000439007c0c */ /* 0x040fe2000c721270 */
[----:B--2---:R-:W-:Y:S01]  /*24180*/  IMAD R48, R57, R38, RZ ;  /* 0x0000002639307224 */ /* 0x004fe200078e02ff */
[C-C-:B------:R-:W-:Y:S01]  /*24190*/  LOP3.LUT R57, R0.reuse, 0x18, R39.reuse, 0xfe, !PT ;  /* 0x0000001800397812 */ /* 0x140fe200078efe27 */
[----:B------:R2:W-:Y:S01]  /*241a0*/  @P5 STG.E.U16 desc[UR40][R62.64], R67 ;  /* 0x000000433e005986 */ /* 0x0005e2000c101528 */
[----:B------:R-:W-:Y:S01]  /*241b0*/  LOP3.LUT R59, R0, 0x1c, R39, 0xfe, !PT ;  /* 0x0000001c003b7812 */ /* 0x000fe200078efe27 */
[----:B------:R-:W-:Y:S01]  /*241c0*/  ULDC UR4, c[0x0][0x22c] ;  /* 0x00008b0000047ab9 */ /* 0x000fe20000000800 */
[C---:B------:R-:W-:Y:S01]  /*241d0*/  LEA R56, P5, R48.reuse, R36, 0x1 ;  /* 0x0000002430387211 */ /* 0x040fe200078a08ff */
[-C--:B------:R-:W-:Y:S01]  /*241e0*/  IMAD R52, R57, R38.reuse, RZ ;  /* 0x0000002639347224 */ /* 0x080fe200078e02ff */
[C---:B------:R-:W-:Y:S01]  /*241f0*/  ISETP.LT.AND P2, PT, R65.reuse, UR5, !P0 ;  /* 0x0000000541007c0c */ /* 0x040fe2000c741270 */
[-C--:B------:R-:W-:Y:S01]  /*24200*/  IMAD R65, R65, R38.reuse, RZ ;  /* 0x0000002641417224 */ /* 0x080fe200078e02ff */
[----:B------:R-:W-:Y:S01]  /*24210*/  ISETP.LT.AND P3, PT, R57, UR7, !P0 ;  /* 0x0000000739007c0c */ /* 0x000fe2000c761270 */
[----:B------:R-:W-:Y:S01]  /*24220*/  ULDC UR5, c[0x0][0x22c] ;  /* 0x00008b0000057ab9 */ /* 0x000fe20000000800 */
[----:B------:R-:W-:Y:S01]  /*24230*/  LEA.HI.X.SX32 R57, R48, R37, 0x1, P5 ;  /* 0x0000002530397211 */ /* 0x000fe200028f0eff */
[C---:B------:R-:W-:Y:S01]  /*24240*/  IMAD R48, R59.reuse, R38, RZ ;  /* 0x000000263b307224 */ /* 0x040fe200078e02ff */
[----:B------:R-:W-:Y:S01]  /*24250*/  ISETP.LT.AND P5, PT, R59, UR8, !P0 ;  /* 0x000000083b007c0c */ /* 0x000fe2000c7a1270 */
[----:B------:R-:W-:Y:S01]  /*24260*/  ULDC UR7, c[0x0][0x22c] ;  /* 0x00008b0000077ab9 */ /* 0x000fe20000000800 */
[-C--:B------:R-:W-:Y:S01]  /*24270*/  LEA R58, P4, R65, R36.reuse, 0x1 ;  /* 0x00000024413a7211 */ /* 0x080fe200078808ff */
[----:B------:R3:W-:Y:S01]  /*24280*/  @P1 STG.E.U16 desc[UR40][R56.64], R53 ;  /* 0x0000003538001986 */ /* 0x0007e2000c101528 */
[-C--:B-1----:R-:W-:Y:S01]  /*24290*/  LEA R60, P6, R52, R36.reuse, 0x1 ;  /* 0x00000024343c7211 */ /* 0x082fe200078c08ff */
[----:B------:R-:W-:Y:S01]  /*242a0*/  ULDC UR8, c[0x0][0x22c] ;  /* 0x00008b0000087ab9 */ /* 0x000fe20000000800 */
[----:B--2---:R-:W-:-:S02]  /*242b0*/  LEA R62, P1, R48, R36, 0x1 ;  /* 0x00000024303e7211 */ /* 0x004fc400078208ff */
[-C--:B------:R-:W-:Y:S02]  /*242c0*/  LEA.HI.X.SX32 R59, R65, R37.reuse, 0x1, P4 ;  /* 0x00000025413b7211 */ /* 0x080fe400020f0eff */
[----:B------:R-:W-:Y:S02]  /*242d0*/  PRMT R64, R53, 0x7632, R64 ;  /* 0x0000763235407816 */ /* 0x000fe40000000040 */
[-C--:B------:R-:W-:Y:S02]  /*242e0*/  LEA.HI.X.SX32 R61, R52, R37.reuse, 0x1, P6 ;  /* 0x00000025343d7211 */ /* 0x080fe400030f0eff */
[----:B---3--:R-:W-:Y:S02]  /*242f0*/  LOP3.LUT R57, R0, 0x20, R39, 0xfe, !PT ;  /* 0x0000002000397812 */ /* 0x008fe400078efe27 */
[----:B------:R-:W-:Y:S02]  /*24300*/  LEA.HI.X.SX32 R63, R48, R37, 0x1, P1 ;  /* 0x00000025303f7211 */ /* 0x000fe400008f0eff */
[----:B------:R-:W-:-:S02]  /*24310*/  PRMT R52, R49, 0x7632, R52 ;  /* 0x0000763231347816 */ /* 0x000fc40000000034 */
[----:B------:R-:W-:Y:S02]  /*24320*/  LOP3.LUT R53, R0, 0x24, R39, 0xfe, !PT ;  /* 0x0000002400357812 */ /* 0x000fe400078efe27 */
[C---:B------:R-:W-:Y:S01]  /*24330*/  ISETP.LT.AND P1, PT, R57.reuse, UR4, !P0 ;  /* 0x0000000439007c0c */ /* 0x040fe2000c721270 */
[----:B------:R-:W-:Y:S01]  /*24340*/  IMAD R57, R57, R38, RZ ;  /* 0x0000002639397224 */ /* 0x000fe200078e02ff */
[----:B------:R1:W-:Y:S01]  /*24350*/  @P2 STG.E.U16 desc[UR40][R58.64], R49 ;  /* 0x000000313a002986 */ /* 0x0003e2000c101528 */
[----:B------:R-:W-:Y:S01]  /*24360*/  ISETP.LT.AND P2, PT, R53, UR5, !P0 ;  /* 0x0000000535007c0c */ /* 0x000fe2000c741270 */
[----:B------:R-:W-:Y:S01]  /*24370*/  ULDC UR4, c[0x0][0x22c] ;  /* 0x00008b0000047ab9 */ /* 0x000fe20000000800 */
[----:B------:R-:W-:Y:S01]  /*24380*/  ULDC UR5, c[0x0][0x22c] ;  /* 0x00008b0000057ab9 */ /* 0x000fe20000000800 */
[----:B------:R2:W-:Y:S04]  /*24390*/  @P3 STG.E.U16 desc[UR40][R60.64], R64 ;  /* 0x000000403c003986 */ /* 0x0005e8000c101528 */
[----:B------:R3:W-:Y:S01]  /*243a0*/  @P5 STG.E.U16 desc[UR40][R62.64], R52 ;  /* 0x000000343e005986 */ /* 0x0007e2000c101528 */
[----:B------:R-:W-:-:S02]  /*243b0*/  LEA R48, P5, R57, R36, 0x1 ;  /* 0x0000002439307211 */ /* 0x000fc400078a08ff */
[C-C-:B-1----:R-:W-:Y:S01]  /*243c0*/  LOP3.LUT R49, R0.reuse, 0x28, R39.reuse, 0xfe, !PT ;  /* 0x0000002800317812 */ /* 0x142fe200078efe27 */
[-C--:B------:R-:W-:Y:S01]  /*243d0*/  IMAD R58, R53, R38.reuse, RZ ;  /* 0x00000026353a7224 */ /* 0x080fe200078e02ff */
[----:B------:R-:W-:Y:S02]  /*243e0*/  LOP3.LUT R53, R0, 0x2c, R39, 0xfe, !PT ;  /* 0x0000002c00357812 */ /* 0x000fe400078efe27 */
[C---:B------:R-:W-:Y:S01]  /*243f0*/  ISETP.LT.AND P3, PT, R49.reuse, UR7, !P0 ;  /* 0x0000000731007c0c */ /* 0x040fe2000c761270 */
[-C--:B------:R-:W-:Y:S01]  /*24400*/  IMAD R59, R49, R38.reuse, RZ ;  /* 0x00000026313b7224 */ /* 0x080fe200078e02ff */
[-C--:B------:R-:W-:Y:S01]  /*24410*/  LEA.HI.X.SX32 R49, R57, R37.reuse, 0x1, P5 ;  /* 0x0000002539317211 */ /* 0x080fe200028f0eff */
[C---:B--2---:R-:W-:Y:S01]  /*24420*/  IMAD R60, R53.reuse, R38, RZ ;  /* 0x00000026353c7224 */ /* 0x044fe200078e02ff */
[CC--:B---3--:R-:W-:Y:S01]  /*24430*/  LEA R52, P4, R58.reuse, R36.reuse, 0x1 ;  /* 0x000000243a347211 */ /* 0x0c8fe200078808ff */
[----:B------:R-:W-:Y:S01]  /*24440*/  ULDC UR7, c[0x0][0x22c] ;  /* 0x00008b0000077ab9 */ /* 0x000fe20000000800 */
[----:B------:R-:W-:Y:S01]  /*24450*/  ISETP.LT.AND P5, PT, R53, UR8, !P0 ;  /* 0x0000000835007c0c */ /* 0x000fe2000c7a1270 */
[----:B------:R1:W-:Y:S01]  /*24460*/  @P1 STG.E.U16 desc[UR40][R48.64], R54 ;  /* 0x0000003630001986 */ /* 0x0003e2000c101528 */
[----:B------:R-:W-:Y:S01]  /*24470*/  LEA R56, P6, R59, R36, 0x1 ;  /* 0x000000243b387211 */ /* 0x000fe200078c08ff */
[----:B------:R-:W-:Y:S01]  /*24480*/  ULDC UR8, c[0x0][0x22c] ;  /* 0x00008b0000087ab9 */ /* 0x000fe20000000800 */
[----:B------:R-:W-:-:S02]  /*24490*/  LEA.HI.X.SX32 R53, R58, R37, 0x1, P4 ;  /* 0x000000253a357211 */ /* 0x000fc400020f0eff */
[----:B------:R-:W-:Y:S02]  /*244a0*/  LEA R58, P1, R60, R36, 0x1 ;  /* 0x000000243c3a7211 */ /* 0x000fe400078208ff */
[----:B------:R-:W-:Y:S01]  /*244b0*/  PRMT R62, R54, 0x7632, R62 ;  /* 0x00007632363e7816 */ /* 0x000fe2000000003e */
[----:B------:R2:W-:Y:S01]  /*244c0*/  @P2 STG.E.U16 desc[UR40][R52.64], R50 ;  /* 0x0000003234002986 */ /* 0x0005e2000c101528 */
[-C--:B------:R-:W-:Y:S02]  /*244d0*/  LEA.HI.X.SX32 R57, R59, R37.reuse, 0x1, P6 ;  /* 0x000000253b397211 */ /* 0x080fe400030f0eff */
[----:B-1----:R-:W-:Y:S02]  /*244e0*/  LOP3.LUT R49, R0, 0x30, R39, 0xfe, !PT ;  /* 0x0000003000317812 */ /* 0x002fe400078efe27 */
[----:B------:R-:W-:Y:S02]  /*244f0*/  PRMT R63, R50, 0x7632, R63 ;  /* 0x00007632323f7816 */ /* 0x000fe4000000003f */
[----:B------:R-:W-:-:S02]  /*24500*/  LEA.HI.X.SX32 R59, R60, R37, 0x1, P1 ;  /* 0x000000253c3b7211 */ /* 0x000fc400008f0eff */
[C-C-:B------:R-:W-:Y:S01]  /*24510*/  LOP3.LUT R61, R0.reuse, 0x34, R39.reuse, 0xfe, !PT ;  /* 0x00000034003d7812 */ /* 0x140fe200078efe27 */
[CC--:B--2---:R-:W-:Y:S01]  /*24520*/  IMAD R50, R49.reuse, R38.reuse, RZ ;  /* 0x0000002631327224 */ /* 0x0c4fe200078e02ff */
[----:B------:R-:W-:Y:S01]  /*24530*/  ISETP.LT.AND P1, PT, R49, UR4, !P0 ;  /* 0x0000000431007c0c */ /* 0x000fe2000c721270 */
[----:B------:R1:W-:Y:S01]  /*24540*/  @P3 STG.E.U16 desc[UR40][R56.64], R62 ;  /* 0x0000003e38003986 */ /* 0x0003e2000c101528 */
[C-C-:B------:R-:W-:Y:S01]  /*24550*/  LOP3.LUT R49, R0.reuse, 0x38, R39.reuse, 0xfe, !PT ;  /* 0x0000003800317812 */ /* 0x140fe200078efe27 */
[----:B------:R-:W-:Y:S01]  /*24560*/  ULDC UR4, c[0x0][0x22c] ;  /* 0x00008b0000047ab9 */ /* 0x000fe20000000800 */
[C---:B------:R-:W-:Y:S01]  /*24570*/  ISETP.LT.AND P2, PT, R61.reuse, UR5, !P0 ;  /* 0x000000053d007c0c */ /* 0x040fe2000c741270 */
[----:B------:R2:W-:Y:S01]  /*24580*/  @P5 STG.E.U16 desc[UR40][R58.64], R63 ;  /* 0x0000003f3a005986 */ /* 0x0005e2000c101528 */
[----:B------:R-:W-:Y:S01]  /*24590*/  LOP3.LUT R53, R0, 0x3c, R39, 0xfe, !PT ;  /* 0x0000003c00357812 */ /* 0x000fe200078efe27 */
[----:B------:R-:W-:Y:S01]  /*245a0*/  IMAD R61, R61, R38, RZ ;  /* 0x000000263d3d7224 */ /* 0x000fe200078e02ff */
[C---:B------:R-:W-:Y:S01]  /*245b0*/  LEA R48, P5, R50.reuse, R36, 0x1 ;  /* 0x0000002432307211 */ /* 0x040fe200078a08ff */
[CC--:B------:R-:W-:Y:S01]  /*245c0*/  IMAD R54, R49.reuse, R38.reuse, RZ ;  /* 0x0000002631367224 */ /* 0x0c0fe200078e02ff */
[----:B------:R-:W-:Y:S01]  /*245d0*/  ISETP.LT.AND P3, PT, R49, UR7, !P0 ;  /* 0x0000000731007c0c */ /* 0x000fe2000c761270 */
[----:B------:R-:W-:Y:S01]  /*245e0*/  ULDC UR5, c[0x0][0x22c] ;  /* 0x00008b0000057ab9 */ /* 0x000fe20000000800 */
[-C--:B------:R-:W-:Y:S01]  /*245f0*/  LEA.HI.X.SX32 R49, R50, R37.reuse, 0x1, P5 ;  /* 0x0000002532317211 */ /* 0x080fe200028f0eff */
[----:B------:R-:W-:Y:S01]  /*24600*/  IMAD R50, R53, R38, RZ ;  /* 0x0000002635327224 */ /* 0x000fe200078e02ff */
[-C--:B------:R-:W-:Y:S01]  /*24610*/  LEA R52, P4, R61, R36.reuse, 0x1 ;  /* 0x000000243d347211 */ /* 0x080fe200078808ff */
[----:B------:R-:W-:Y:S01]  /*24620*/  ULDC UR7, c[0x0][0x22c] ;  /* 0x00008b0000077ab9 */ /* 0x000fe20000000800 */
[----:B------:R-:W-:Y:S01]  /*24630*/  ISETP.LT.AND P5, PT, R53, UR8, !P0 ;  /* 0x0000000835007c0c */ /* 0x000fe2000c7a1270 */
[----:B------:R3:W-:Y:S01]  /*24640*/  @P1 STG.E.U16 desc[UR40][R48.64], R55 ;  /* 0x0000003730001986 */ /* 0x0007e2000c101528 */
[----:B-1----:R-:W-:Y:S01]  /*24650*/  LEA R56, P6, R54, R36, 0x1 ;  /* 0x0000002436387211 */ /* 0x002fe200078c08ff */
[----:B------:R-:W-:Y:S01]  /*24660*/  ULDC UR8, c[0x0][0x22c] ;  /* 0x00008b0000087ab9 */ /* 0x000fe20000000800 */
[----:B------:R-:W-:-:S02]  /*24670*/  LEA.HI.X.SX32 R53, R61, R37, 0x1, P4 ;  /* 0x000000253d357211 */ /* 0x000fc400020f0eff */
[----:B--2---:R-:W-:Y:S02]  /*24680*/  LEA R58, P1, R50, R36, 0x1 ;  /* 0x00000024323a7211 */ /* 0x004fe400078208ff */
[----:B------:R-:W-:Y:S02]  /*24690*/  LOP3.LUT R61, R0, 0x40, R39, 0xfe, !PT ;  /* 0x00000040003d7812 */ /* 0x000fe400078efe27 */
[----:B------:R-:W-:Y:S02]  /*246a0*/  PRMT R60, R55, 0x7632, R60 ;  /* 0x00007632373c7816 */ /* 0x000fe4000000003c */
[-C--:B------:R-:W-:Y:S02]  /*246b0*/  LEA.HI.X.SX32 R57, R54, R37.reuse, 0x1, P6 ;  /* 0x0000002536397211 */ /* 0x080fe400030f0eff */
[----:B------:R-:W-:Y:S02]  /*246c0*/  LEA.HI.X.SX32 R59, R50, R37, 0x1, P1 ;  /* 0x00000025323b7211 */ /* 0x000fe400008f0eff */
[----:B------:R-:W-:-:S02]  /*246d0*/  PRMT R54, R51, 0x7632, R54 ;  /* 0x0000763233367816 */ /* 0x000fc40000000036 */
[C-C-:B---3--:R-:W-:Y:S02]  /*246e0*/  LOP3.LUT R55, R0.reuse, 0x44, R39.reuse, 0xfe, !PT ;  /* 0x0000004400377812 */ /* 0x148fe400078efe27 */
[C---:B------:R-:W-:Y:S01]  /*246f0*/  ISETP.LT.AND P1, PT, R61.reuse, UR4, !P0 ;  /* 0x000000043d007c0c */ /* 0x040fe2000c721270 */
[-C--:B------:R-:W-:Y:S01]  /*24700*/  IMAD R61, R61, R38.reuse, RZ ;  /* 0x000000263d3d7224 */ /* 0x080fe200078e02ff */
[----:B------:R1:W-:Y:S01]  /*24710*/  @P2 STG.E.U16 desc[UR40][R52.64], R51 ;  /* 0x0000003334002986 */ /* 0x0003e2000c101528 */
[C-C-:B------:R-:W-:Y:S01]  /*24720*/  LOP3.LUT R49, R0.reuse, 0x48, R39.reuse, 0xfe, !PT ;  /* 0x0000004800317812 */ /* 0x140fe200078efe27 */
[----:B------:R-:W-:Y:S01]  /*24730*/  ULDC UR4, c[0x0][0x22c] ;  /* 0x00008b0000047ab9 */ /* 0x000fe20000000800 */
[C---:B------:R-:W-:Y:S01]  /*24740*/  ISETP.LT.AND P2, PT, R55.reuse, UR5, !P0 ;  /* 0x0000000537007c0c */ /* 0x040fe2000c741270 */
[----:B------:R2:W-:Y:S01]  /*24750*/  @P3 STG.E.U16 desc[UR40][R56.64], R60 ;  /* 0x0000003c38003986 */ /* 0x0005e2000c101528 */
[----:B------:R-:W-:Y:S01]  /*24760*/  IMAD R55, R55, R38, RZ ;  /* 0x0000002637377224 */ /* 0x000fe200078e02ff */
[----:B------:R-:W-:Y:S01]  /*24770*/  LOP3.LUT R91, R0, 0x50, R39, 0xfe, !PT ;  /* 0x00000050005b7812 */ /* 0x000fe200078efe27 */
[----:B------:R-:W-:Y:S01]  /*24780*/  ULDC UR5, c[0x0][0x22c] ;  /* 0x00008b0000057ab9 */ /* 0x000fe20000000800 */
[----:B------:R3:W-:Y:S01]  /*24790*/  @P5 STG.E.U16 desc[UR40][R58.64], R54 ;  /* 0x000000363a005986 */ /* 0x0007e2000c101528 */
[----:B------:R-:W-:-:S02]  /*247a0*/  LEA R48, P5, R61, R36, 0x1 ;  /* 0x000000243d307211 */ /* 0x000fc400078a08ff */
[----:B-1----:R-:W-:Y:S01]  /*247b0*/  LOP3.LUT R51, R0, 0x4c, R39, 0xfe, !PT ;  /* 0x0000004c00337812 */ /* 0x002fe200078efe27 */
[C---:B------:R-:W-:Y:S01]  /*247c0*/  IMAD R53, R49.reuse, R38, RZ ;  /* 0x0000002631357224 */ /* 0x040fe200078e02ff */
[----:B------:R-:W-:Y:S01]  /*247d0*/  ISETP.LT.AND P3, PT, R49, UR7, !P0 ;  /* 0x0000000731007c0c */ /* 0x000fe2000c761270 */
[----:B------:R-:W-:Y:S01]  /*247e0*/  ULDC UR7, c[0x0][0x22c] ;  /* 0x00008b0000077ab9 */ /* 0x000fe20000000800 */
[----:B------:R-:W-:Y:S01]  /*247f0*/  LEA R50, P4, R55, R36, 0x1 ;  /* 0x0000002437327211 */ /* 0x000fe200078808ff */
[----:B--2---:R-:W-:Y:S01]  /*24800*/  IMAD R56, R51, R38, RZ ;  /* 0x0000002633387224 */ /* 0x004fe200078e02ff */
[-C--:B------:R-:W-:Y:S02]  /*24810*/  LEA.HI.X.SX32 R49, R61, R37.reuse, 0x1, P5 ;  /* 0x000000253d317211 */ /* 0x080fe400028f0eff */
[----:B------:R-:W-:Y:S02]  /*24820*/  ISETP.LT.AND P5, PT, R51, UR8, !P0 ;  /* 0x0000000833007c0c */ /* 0x000fe4000c7a1270 */
[----:B------:R-:W-:Y:S01]  /*24830*/  LEA.HI.X.SX32 R51, R55, R37, 0x1, P4 ;  /* 0x0000002537337211 */ /* 0x000fe200020f0eff */
[----:B0-----:R-:W-:Y:S01]  /*24840*/  @P1 STG.E.U16 desc[UR40][R48.64], R44 ;  /* 0x0000002c30001986 */ /* 0x001fe2000c101528 */
[----:B------:R-:W-:-:S02]  /*24850*/  LEA R52, P6, R53, R36, 0x1 ;  /* 0x0000002435347211 */ /* 0x000fc400078c08ff */
[----:B---3--:R-:W-:Y:S01]  /*24860*/  LEA R54, P1, R56, R36, 0x1 ;  /* 0x0000002438367211 */ /* 0x008fe200078208ff */
[----:B------:R0:W-:Y:S01]  /*24870*/  @P2 STG.E.U16 desc[UR40][R50.64], R40 ;  /* 0x0000002832002986 */ /* 0x0001e2000c101528 */
[----:B------:R-:W-:Y:S02]  /*24880*/  PRMT R57, R44, 0x7632, R57 ;  /* 0x000076322c397816 */ /* 0x000fe40000000039 */
[-C--:B------:R-:W-:Y:S02]  /*24890*/  LEA.HI.X.SX32 R53, R53, R37.reuse, 0x1, P6 ;  /* 0x0000002535357211 */ /* 0x080fe400030f0eff */
[----:B------:R-:W-:Y:S02]  /*248a0*/  LEA.HI.X.SX32 R55, R56, R37, 0x1, P1 ;  /* 0x0000002538377211 */ /* 0x000fe400008f0eff */
[C---:B------:R-:W-:Y:S01]  /*248b0*/  ISETP.LT.AND P4, PT, R91.reuse, UR4, !P0 ;  /* 0x000000045b007c0c */ /* 0x040fe2000c781270 */
[----:B------:R-:W-:Y:S01]  /*248c0*/  IMAD R91, R91, R38, RZ ;  /* 0x000000265b5b7224 */ /* 0x000fe200078e02ff */
[----:B------:R-:W-:-:S02]  /*248d0*/  LOP3.LUT R89, R0, 0x54, R39, 0xfe, !PT ;  /* 0x0000005400597812 */ /* 0x000fc400078efe27 */
[----:B0-----:R-:W-:Y:S01]  /*248e0*/  PRMT R51, R40, 0x7632, R51 ;  /* 0x0000763228337816 */ /* 0x001fe20000000033 */
[----:B------:R0:W-:Y:S01]  /*248f0*/  @P3 STG.E.U16 desc[UR40][R52.64], R57 ;  /* 0x0000003934003986 */ /* 0x0001e2000c101528 */
[C-C-:B------:R-:W-:Y:S01]  /*24900*/  LOP3.LUT R49, R0.reuse, 0x58, R39.reuse, 0xfe, !PT ;  /* 0x0000005800317812 */ /* 0x140fe200078efe27 */
[----:B------:R-:W-:Y:S01]  /*24910*/  ULDC UR4, c[0x0][0x22c] ;  /* 0x00008b0000047ab9 */ /* 0x000fe20000000800 */
[----:B------:R-:W-:Y:S01]  /*24920*/  LEA R48, P1, R91, R36, 0x1 ;  /* 0x000000245b307211 */ /* 0x000fe200078208ff */
[----:B------:R1:W-:Y:S01]  /*24930*/  @P5 STG.E.U16 desc[UR40][R54.64], R51 ;  /* 0x0000003336005986 */ /* 0x0003e2000c101528 */
[C---:B------:R-:W-:Y:S01]  /*24940*/  ISETP.LT.AND P5, PT, R89.reuse, UR5, !P0 ;  /* 0x0000000559007c0c */ /* 0x040fe2000c7a1270 */
[-C--:B------:R-:W-:Y:S01]  /*24950*/  IMAD R89, R89, R38.reuse, RZ ;  /* 0x0000002659597224 */ /* 0x080fe200078e02ff */
[C---:B------:R-:W-:Y:S01]  /*24960*/  ISETP.LT.AND P6, PT, R49.reuse, UR7, !P0 ;  /* 0x0000000731007c0c */ /* 0x040fe2000c7c1270 */
[----:B------:R-:W-:Y:S01]  /*24970*/  IMAD R40, R49, R38, RZ ;  /* 0x0000002631287224 */ /* 0x000fe200078e02ff */
[----:B------:R-:W-:Y:S01]  /*24980*/  LEA.HI.X.SX32 R49, R91, R37, 0x1, P1 ;  /* 0x000000255b317211 */ /* 0x000fe200008f0eff */
[----:B------:R-:W-:Y:S01]  /*24990*/  ULDC UR5, c[0x0][0x22c] ;  /* 0x00008b0000057ab9 */ /* 0x000fe20000000800 */
[----:B------:R-:W-:Y:S01]  /*249a0*/  LOP3.LUT R87, R0, 0x5c, R39, 0xfe, !PT ;  /* 0x0000005c00577812 */ /* 0x000fe200078efe27 */
[----:B------:R-:W-:Y:S01]  /*249b0*/  ULDC UR7, c[0x0][0x22c] ;  /* 0x00008b0000077ab9 */ /* 0x000fe20000000800 */
[----:B------:R-:W-:-:S02]  /*249c0*/  LEA R50, P2, R89, R36, 0x1 ;  /* 0x0000002459327211 */ /* 0x000fc400078408ff */
[--C-:B------:R-:W-:Y:S01]  /*249d0*/  LOP3.LUT R85, R0, 0x60, R39.reuse, 0xfe, !PT ;  /* 0x0000006000557812 */ /* 0x100fe200078efe27 */
[----:B------:R2:W-:Y:S01]  /*249e0*/  @P4 STG.E.U16 desc[UR40][R48.64], R45 ;  /* 0x0000002d30004986 */ /* 0x0005e2000c101528 */
[----:B0-----:R-:W-:Y:S02]  /*249f0*/  LEA R52, P3, R40, R36, 0x1 ;  /* 0x0000002428347211 */ /* 0x001fe400078608ff */
[----:B-1----:R-:W-:Y:S02]  /*24a00*/  LEA.HI.X.SX32 R51, R89, R37, 0x1, P2 ;  /* 0x0000002559337211 */ /* 0x002fe400010f0eff */
[C---:B------:R-:W-:Y:S01]  /*24a10*/  ISETP.LT.AND P4, PT, R87.reuse, UR4, !P0 ;  /* 0x0000000457007c0c */ /* 0x040fe2000c781270 */
[-C--:B------:R-:W-:Y:S01]  /*24a20*/  IMAD R87, R87, R38.reuse, RZ ;  /* 0x0000002657577224 */ /* 0x080fe200078e02ff */
[C---:B------:R-:W-:Y:S01]  /*24a30*/  ISETP.LT.AND P2, PT, R85.reuse, UR5, !P0 ;  /* 0x0000000555007c0c */ /* 0x040fe2000c741270 */
[----:B------:R-:W-:Y:S01]  /*24a40*/  IMAD R85, R85, R38, RZ ;  /* 0x0000002655557224 */ /* 0x000fe200078e02ff */
[----:B------:R-:W-:-:S02]  /*24a50*/  LOP3.LUT R68, R0, 0x1fc, R39, 0xfe, !PT ;  /* 0x000001fc00447812 */ /* 0x000fc400078efe27 */
[C-C-:B------:R-:W-:Y:S02]  /*24a60*/  LOP3.LUT R83, R0.reuse, 0x64, R39.reuse, 0xfe, !PT ;  /* 0x0000006400537812 */ /* 0x140fe400078efe27 */
[C-C-:B------:R-:W-:Y:S02]  /*24a70*/  LOP3.LUT R81, R0.reuse, 0x68, R39.reuse, 0xfe, !PT ;  /* 0x0000006800517812 */ /* 0x140fe400078efe27 */
[C-C-:B------:R-:W-:Y:S02]  /*24a80*/  LOP3.LUT R79, R0.reuse, 0x6c, R39.reuse, 0xfe, !PT ;  /* 0x0000006c004f7812 */ /* 0x140fe400078efe27 */
[C-C-:B------:R-:W-:Y:S02]  /*24a90*/  LOP3.LUT R77, R0.reuse, 0x70, R39.reuse, 0xfe, !PT ;  /* 0x00000070004d7812 */ /* 0x140fe400078efe27 */
[C-C-:B------:R-:W-:Y:S02]  /*24aa0*/  LOP3.LUT R75, R0.reuse, 0x74, R39.reuse, 0xfe, !PT ;  /* 0x00000074004b7812 */ /* 0x140fe400078efe27 */
        /* <DEDUP_REMOVED lines=95> */
[--C-:B------:R-:W-:Y:S02]  /*250a0*/  LOP3.LUT R54, R0, 0x1f4, R39.reuse, 0xfe, !PT ;  /* 0x000001f400367812 */ /* 0x100fe400078efe27 */
[----:B------:R-:W-:Y:S01]  /*250b0*/  LEA.HI.X.SX32 R53, R40, R37, 0x1, P3 ;  /* 0x0000002528357211 */ /* 0x000fe200018f0eff */
[----:B------:R-:W-:Y:S01]  /*250c0*/  @P5 STG.E.U16 desc[UR40][R50.64], R41 ;  /* 0x0000002932005986 */ /* 0x000fe2000c101528 */
[--C-:B------:R-:W-:Y:S01]  /*250d0*/  LOP3.LUT R0, R0, 0x1f8, R39.reuse, 0xfe, !PT ;  /* 0x000001f800007812 */ /* 0x100fe200078efe27 */
[----:B------:R-:W-:Y:S01]  /*250e0*/  ULDC UR4, c[0x0][0x22c] ;  /* 0x00008b0000047ab9 */ /* 0x000fe20000000800 */
[----:B------:R-:W-:Y:S01]  /*250f0*/  PRMT R39, R45, 0x7632, R39 ;  /* 0x000076322d277816 */ /* 0x000fe20000000027 */
[----:B------:R-:W-:Y:S01]  /*25100*/  ULDC UR5, c[0x0][0x22c] ;  /* 0x00008b0000057ab9 */ /* 0x000fe20000000800 */
[----:B------:R-:W-:-:S02]  /*25110*/  LEA R44, P1, R87, R36, 0x1 ;  /* 0x00000024572c7211 */ /* 0x000fc400078208ff */
[----:B------:R-:W-:Y:S01]  /*25120*/  LEA R40, P5, R85, R36, 0x1 ;  /* 0x0000002455287211 */ /* 0x000fe200078a08ff */
[----:B------:R0:W-:Y:S01]  /*25130*/  @P6 STG.E.U16 desc[UR40][R52.64], R39 ;  /* 0x0000002734006986 */ /* 0x0001e2000c101528 */
[-C--:B--2---:R-:W-:Y:S02]  /*25140*/  LEA.HI.X.SX32 R45, R87, R37.reuse, 0x1, P1 ;  /* 0x00000025572d7211 */ /* 0x084fe400008f0eff */
[C---:B------:R-:W-:Y:S01]  /*25150*/  ISETP.LT.AND P3, PT, R83.reuse, UR4, !P0 ;  /* 0x0000000453007c0c */ /* 0x040fe2000c761270 */
[----:B------:R-:W-:Y:S01]  /*25160*/  IMAD R83, R83, R38, RZ ;  /* 0x0000002653537224 */ /* 0x000fe200078e02ff */
[----:B------:R-:W-:Y:S01]  /*25170*/  ULDC UR4, c[0x0][0x22c] ;  /* 0x00008b0000047ab9 */ /* 0x000fe20000000800 */
[----:B0-----:R-:W-:Y:S02]  /*25180*/  PRMT R39, R41, 0x7632, R39 ;  /* 0x0000763229277816 */ /* 0x001fe40000000027 */
[----:B------:R-:W-:-:S03]  /*25190*/  LEA.HI.X.SX32 R41, R85, R37, 0x1, P5 ;  /* 0x0000002555297211 */ /* 0x000fc600028f0eff */
[----:B------:R-:W-:Y:S01]  /*251a0*/  @P4 STG.E.U16 desc[UR40][R44.64], R39 ;  /* 0x000000272c004986 */ /* 0x000fe2000c101528 */
[----:B------:R-:W-:-:S03]  /*251b0*/  LEA R48, P6, R83, R36, 0x1 ;  /* 0x0000002453307211 */ /* 0x000fc600078c08ff */
[----:B------:R0:W-:Y:S01]  /*251c0*/  @P2 STG.E.U16 desc[UR40][R40.64], R46 ;  /* 0x0000002e28002986 */ /* 0x0001e2000c101528 */
[C---:B------:R-:W-:Y:S01]  /*251d0*/  ISETP.LT.AND P2, PT, R81.reuse, UR4, !P0 ;  /* 0x0000000451007c0c */ /* 0x040fe2000c741270 */
[----:B------:R-:W-:Y:S01]  /*251e0*/  IMAD R81, R81, R38, RZ ;  /* 0x0000002651517224 */ /* 0x000fe200078e02ff */
[----:B------:R-:W-:Y:S01]  /*251f0*/  LEA.HI.X.SX32 R49, R83, R37, 0x1, P6 ;  /* 0x0000002553317211 */ /* 0x000fe200030f0eff */
[----:B------:R-:W-:-:S03]  /*25200*/  ULDC UR4, c[0x0][0x22c] ;  /* 0x00008b0000047ab9 */ /* 0x000fc60000000800 */
[----:B------:R-:W-:Y:S01]  /*25210*/  LEA R50, P4, R81, R36, 0x1 ;  /* 0x0000002451327211 */ /* 0x000fe200078808ff */
[----:B------:R1:W-:Y:S01]  /*25220*/  @P3 STG.E.U16 desc[UR40][R48.64], R42 ;  /* 0x0000002a30003986 */ /* 0x0003e2000c101528 */
[C---:B------:R-:W-:Y:S01]  /*25230*/  ISETP.LT.AND P3, PT, R79.reuse, UR4, !P0 ;  /* 0x000000044f007c0c */ /* 0x040fe2000c761270 */
[-C--:B------:R-:W-:Y:S01]  /*25240*/  IMAD R79, R79, R38.reuse, RZ ;  /* 0x000000264f4f7224 */ /* 0x080fe200078e02ff */
[----:B------:R-:W-:Y:S01]  /*25250*/  LEA.HI.X.SX32 R51, R81, R37, 0x1, P4 ;  /* 0x0000002551337211 */ /* 0x000fe200020f0eff */
[----:B------:R-:W-:Y:S01]  /*25260*/  ULDC UR4, c[0x0][0x22c] ;  /* 0x00008b0000047ab9 */ /* 0x000fe20000000800 */
[----:B0-----:R-:W-:Y:S02]  /*25270*/  PRMT R41, R46, 0x7632, R41 ;  /* 0x000076322e297816 */ /* 0x001fe40000000029 */
[C---:B------:R-:W-:Y:S01]  /*25280*/  ISETP.LT.AND P5, PT, R77.reuse, UR5, !P0 ;  /* 0x000000054d007c0c */ /* 0x040fe2000c7a1270 */
[----:B------:R-:W-:Y:S01]  /*25290*/  IMAD R77, R77, R38, RZ ;  /* 0x000000264d4d7224 */ /* 0x000fe200078e02ff */
[----:B------:R-:W-:Y:S01]  /*252a0*/  LEA R40, P6, R79, R36, 0x1 ;  /* 0x000000244f287211 */ /* 0x000fe200078c08ff */
[----:B------:R0:W-:Y:S01]  /*252b0*/  @P2 STG.E.U16 desc[UR40][R50.64], R41 ;  /* 0x0000002932002986 */ /* 0x0001e2000c101528 */
[----:B------:R-:W-:-:S02]  /*252c0*/  ULDC UR5, c[0x0][0x22c] ;  /* 0x00008b0000057ab9 */ /* 0x000fc40000000800 */
[C---:B------:R-:W-:Y:S02]  /*252d0*/  LEA R44, P2, R77.reuse, R36, 0x1 ;  /* 0x000000244d2c7211 */ /* 0x040fe400078408ff */
[----:B-1----:R-:W-:Y:S02]  /*252e0*/  PRMT R42, R42, 0x7632, R42 ;  /* 0x000076322a2a7816 */ /* 0x002fe4000000002a */
[-C--:B------:R-:W-:Y:S02]  /*252f0*/  LEA.HI.X.SX32 R45, R77, R37.reuse, 0x1, P2 ;  /* 0x000000254d2d7211 */ /* 0x080fe400010f0eff */
[C---:B------:R-:W-:Y:S01]  /*25300*/  ISETP.LT.AND P2, PT, R75.reuse, UR4, !P0 ;  /* 0x000000044b007c0c */ /* 0x040fe2000c741270 */
[----:B------:R-:W-:Y:S01]  /*25310*/  IMAD R75, R75, R38, RZ ;  /* 0x000000264b4b7224 */ /* 0x000fe200078e02ff */
[----:B------:R-:W-:Y:S01]  /*25320*/  ULDC UR4, c[0x0][0x22c] ;  /* 0x00008b0000047ab9 */ /* 0x000fe20000000800 */
[----:B0-----:R-:W-:-:S05]  /*25330*/  LEA.HI.X.SX32 R41, R79, R37, 0x1, P6 ;  /* 0x000000254f297211 */ /* 0x001fca00030f0eff */
[----:B------:R-:W-:Y:S04]  /*25340*/  @P3 STG.E.U16 desc[UR40][R40.64], R42 ;  /* 0x0000002a28003986 */ /* 0x000fe8000c101528 */
[----:B------:R0:W-:Y:S01]  /*25350*/  @P5 STG.E.U16 desc[UR40][R44.64], R47 ;  /* 0x0000002f2c005986 */ /* 0x0001e2000c101528 */
[----:B------:R-:W-:-:S04]  /*25360*/  LEA R48, P5, R75, R36, 0x1 ;  /* 0x000000244b307211 */ /* 0x000fc800078a08ff */
[----:B------:R-:W-:Y:S02]  /*25370*/  LEA.HI.X.SX32 R49, R75, R37, 0x1, P5 ;  /* 0x000000254b317211 */ /* 0x000fe400028f0eff */
[C---:B------:R-:W-:Y:S01]  /*25380*/  ISETP.LT.AND P5, PT, R71.reuse, UR5, !P0 ;  /* 0x0000000547007c0c */ /* 0x040fe2000c7a1270 */
[-C--:B------:R-:W-:Y:S01]  /*25390*/  IMAD R71, R71, R38.reuse, RZ ;  /* 0x0000002647477224 */ /* 0x080fe200078e02ff */
[C---:B------:R-:W-:Y:S01]  /*253a0*/  ISETP.LT.AND P3, PT, R73.reuse, UR4, !P0 ;  /* 0x0000000449007c0c */ /* 0x040fe2000c761270 */
[----:B------:R-:W-:Y:S01]  /*253b0*/  IMAD R73, R73, R38, RZ ;  /* 0x0000002649497224 */ /* 0x000fe200078e02ff */
[----:B------:R1:W-:Y:S01]  /*253c0*/  @P2 STG.E.U16 desc[UR40][R48.64], R43 ;  /* 0x0000002b30002986 */ /* 0x0003e2000c101528 */
[----:B------:R-:W-:Y:S01]  /*253d0*/  ULDC UR4, c[0x0][0x22c] ;  /* 0x00008b0000047ab9 */ /* 0x000fe20000000800 */
[-C--:B0-----:R-:W-:Y:S01]  /*253e0*/  LEA R44, P2, R71, R36.reuse, 0x1 ;  /* 0x00000024472c7211 */ /* 0x081fe200078408ff */
[----:B------:R-:W-:Y:S01]  /*253f0*/  ULDC UR5, c[0x0][0x22c] ;  /* 0x00008b0000057ab9 */ /* 0x000fe20000000800 */
[----:B------:R-:W-:-:S02]  /*25400*/  LEA R40, P6, R73, R36, 0x1 ;  /* 0x0000002449287211 */ /* 0x000fc400078c08ff */
[-C--:B------:R-:W-:Y:S02]  /*25410*/  LEA.HI.X.SX32 R45, R71, R37.reuse, 0x1, P2 ;  /* 0x00000025472d7211 */ /* 0x080fe400010f0eff */
[C---:B------:R-:W-:Y:S01]  /*25420*/  ISETP.LT.AND P2, PT, R69.reuse, UR4, !P0 ;  /* 0x0000000445007c0c */ /* 0x040fe2000c741270 */
[----:B------:R-:W-:Y:S01]  /*25430*/  IMAD R69, R69, R38, RZ ;  /* 0x0000002645457224 */ /* 0x000fe200078e02ff */
[----:B------:R-:W-:Y:S01]  /*25440*/  ISETP.LT.AND P1, PT, R68, UR7, !P0 ;  /* 0x0000000744007c0c */ /* 0x000fe2000c721270 */
[----:B------:R-:W-:Y:S01]  /*25450*/  ULDC UR7, c[0x0][0x22c] ;  /* 0x00008b0000077ab9 */ /* 0x000fe20000000800 */
[----:B------:R-:W-:Y:S02]  /*25460*/  PRMT R50, R47, 0x7632, R50 ;  /* 0x000076322f327816 */ /* 0x000fe40000000032 */
[----:B------:R-:W-:Y:S01]  /*25470*/  LEA.HI.X.SX32 R41, R73, R37, 0x1, P6 ;  /* 0x0000002549297211 */ /* 0x000fe200030f0eff */
[----:B------:R-:W-:Y:S01]  /*25480*/  IMAD R39, R38, 0x4, R69 ;  /* 0x0000000426277824 */ /* 0x000fe200078e0245 */
[----:B------:R-:W-:Y:S01]  /*25490*/  PRMT R47, R43, 0x7632, R47 ;  /* 0x000076322b2f7816 */ /* 0x000fe2000000002f */
[----:B------:R-:W-:Y:S01]  /*254a0*/  ULDC UR4, c[0x0][0x22c] ;  /* 0x00008b0000047ab9 */ /* 0x000fe20000000800 */
[----:B------:R-:W-:Y:S01]  /*254b0*/  ISETP.LT.AND P4, PT, R159, UR7, !P0 ;  /* 0x000000079f007c0c */ /* 0x000fe2000c781270 */
[----:B------:R-:W-:Y:S01]  /*254c0*/  @P3 STG.E.U16 desc[UR40][R40.64], R50 ;  /* 0x0000003228003986 */ /* 0x000fe2000c101528 */
[----:B------:R-:W-:-:S03]  /*254d0*/  LEA R46, P3, R69, R36, 0x1 ;  /* 0x00000024452e7211 */ /* 0x000fc600078608ff */
[----:B------:R0:W-:Y:S01]  /*254e0*/  @P5 STG.E.U16 desc[UR40][R44.64], R47 ;  /* 0x0000002f2c005986 */ /* 0x0001e2000c101528 */
[C---:B------:R-:W-:Y:S02]  /*254f0*/  LEA R42, P5, R39.reuse, R36, 0x1 ;  /* 0x00000024272a7211 */ /* 0x040fe400078a08ff */
[----:B------:R-:W-:Y:S01]  /*25500*/  ISETP.LT.AND P6, PT, R158, UR4, !P0 ;  /* 0x000000049e007c0c */ /* 0x000fe2000c7c1270 */
[----:B------:R-:W-:Y:S01]  /*25510*/  ULDC UR4, c[0x0][0x22c] ;  /* 0x00008b0000047ab9 */ /* 0x000fe20000000800 */
[-C--:B-1----:R-:W-:Y:S01]  /*25520*/  LEA.HI.X.SX32 R43, R39, R37.reuse, 0x1, P5 ;  /* 0x00000025272b7211 */ /* 0x082fe200028f0eff */
[----:B------:R-:W-:Y:S01]  /*25530*/  IMAD R39, R38, 0x4, R39 ;  /* 0x0000000426277824 */ /* 0x000fe200078e0227 */
[----:B0-----:R-:W-:-:S03]  /*25540*/  LEA.HI.X.SX32 R47, R69, R37, 0x1, P3 ;  /* 0x00000025452f7211 */ /* 0x001fc600018f0eff */
[C---:B------:R-:W-:Y:S02]  /*25550*/  IMAD R45, R38.reuse, 0x4, R39 ;  /* 0x00000004262d7824 */ /* 0x040fe400078e0227 */
[----:B------:R-:W-:Y:S04]  /*25560*/  @P2 STG.E.U16 desc[UR40][R46.64], R28 ;  /* 0x0000001c2e002986 */ /* 0x000fe8000c101528 */
[----:B------:R0:W-:Y:S01]  /*25570*/  @P4 STG.E.U16 desc[UR40][R42.64], R32 ;  /* 0x000000202a004986 */ /* 0x0001e2000c101528 */
[----:B------:R-:W-:Y:S02]  /*25580*/  LEA R40, P4, R39, R36, 0x1 ;  /* 0x0000002427287211 */ /* 0x000fe400078808ff */
[----:B------:R-:W-:Y:S01]  /*25590*/  ISETP.LT.AND P3, PT, R157, UR5, !P0 ;  /* 0x000000059d007c0c */ /* 0x000fe2000c761270 */
[----:B------:R-:W-:Y:S01]  /*255a0*/  ULDC UR5, c[0x0][0x22c] ;  /* 0x00008b0000057ab9 */ /* 0x000fe20000000800 */
[----:B------:R-:W-:Y:S01]  /*255b0*/  LEA.HI.X.SX32 R41, R39, R37, 0x1, P4 ;  /* 0x0000002527297211 */ /* 0x000fe200020f0eff */
[----:B------:R-:W-:Y:S01]  /*255c0*/  IMAD R39, R38, 0x4, R45 ;  /* 0x0000000426277824 */ /* 0x000fe200078e022d */
[----:B0-----:R-:W-:-:S03]  /*255d0*/  PRMT R43, R28, 0x7632, R43 ;  /* 0x000076321c2b7816 */ /* 0x001fc6000000002b */
[----:B------:R-:W-:Y:S01]  /*255e0*/  IMAD R47, R38, 0x4, R39 ;  /* 0x00000004262f7824 */ /* 0x000fe200078e0227 */
[-C--:B------:R-:W-:Y:S01]  /*255f0*/  LEA R44, P4, R45, R36.reuse, 0x1 ;  /* 0x000000242d2c7211 */ /* 0x080fe200078808ff */
[----:B------:R0:W-:Y:S01]  /*25600*/  @P6 STG.E.U16 desc[UR40][R40.64], R43 ;  /* 0x0000002b28006986 */ /* 0x0001e2000c101528 */
[-C--:B------:R-:W-:Y:S02]  /*25610*/  LEA R42, P6, R39, R36.reuse, 0x1 ;  /* 0x00000024272a7211 */ /* 0x080fe400078c08ff */
[----:B------:R-:W-:Y:S01]  /*25620*/  ISETP.LT.AND P2, PT, R156, UR4, !P0 ;  /* 0x000000049c007c0c */ /* 0x000fe2000c741270 */
[----:B------:R-:W-:Y:S01]  /*25630*/  ULDC UR4, c[0x0][0x22c] ;  /* 0x00008b0000047ab9 */ /* 0x000fe20000000800 */
[----:B------:R-:W-:Y:S02]  /*25640*/  PRMT R28, R32, 0x7632, R28 ;  /* 0x00007632201c7816 */ /* 0x000fe4000000001c */
[-C--:B------:R-:W-:Y:S02]  /*25650*/  LEA.HI.X.SX32 R45, R45, R37.reuse, 0x1, P4 ;  /* 0x000000252d2d7211 */ /* 0x080fe400020f0eff */
[-C--:B0-----:R-:W-:Y:S01]  /*25660*/  LEA.HI.X.SX32 R43, R39, R37.reuse, 0x1, P6 ;  /* 0x00000025272b7211 */ /* 0x081fe200030f0eff */
[----:B------:R-:W-:Y:S01]  /*25670*/  IMAD R39, R38, 0x4, R47 ;  /* 0x0000000426277824 */ /* 0x000fe200078e022f */
[----:B------:R-:W-:Y:S01]  /*25680*/  LEA R46, P6, R47, R36, 0x1 ;  /* 0x000000242f2e7211 */ /* 0x000fe200078c08ff */
[----:B------:R0:W-:Y:S01]  /*25690*/  @P3 STG.E.U16 desc[UR40][R44.64], R28 ;  /* 0x0000001c2c003986 */ /* 0x0001e2000c101528 */
[----:B------:R-:W-:Y:S01]  /*256a0*/  ISETP.LT.AND P5, PT, R155, UR4, !P0 ;  /* 0x000000049b007c0c */ /* 0x000fe2000c7a1270 */
[----:B------:R-:W-:Y:S01]  /*256b0*/  ULDC UR4, c[0x0][0x22c] ;  /* 0x00008b0000047ab9 */ /* 0x000fe20000000800 */
[----:B------:R-:W-:-:S02]  /*256c0*/  LEA.HI.X.SX32 R47, R47, R37, 0x1, P6 ;  /* 0x000000252f2f7211 */ /* 0x000fc400030f0eff */
[-C--:B------:R-:W-:Y:S02]  /*256d0*/  LEA R40, P6, R39, R36.reuse, 0x1 ;  /* 0x0000002427287211 */ /* 0x080fe400078c08ff */
[----:B------:R-:W-:Y:S01]  /*256e0*/  ISETP.LT.AND P4, PT, R154, UR4, !P0 ;  /* 0x000000049a007c0c */ /* 0x000fe2000c781270 */
[----:B------:R1:W-:Y:S01]  /*256f0*/  @P2 STG.E.U16 desc[UR40][R42.64], R29 ;  /* 0x0000001d2a002986 */ /* 0x0003e2000c101528 */
[C---:B0-----:R-:W-:Y:S01]  /*25700*/  IMAD R45, R38.reuse, 0x4, R39 ;  /* 0x00000004262d7824 */ /* 0x041fe200078e0227 */
[----:B------:R-:W-:Y:S01]  /*25710*/  PRMT R32, R29, 0x7632, R32 ;  /* 0x000076321d207816 */ /* 0x000fe20000000020 */
[----:B------:R-:W-:Y:S01]  /*25720*/  ULDC UR4, c[0x0][0x22c] ;  /* 0x00008b0000047ab9 */ /* 0x000fe20000000800 */
[----:B------:R-:W-:Y:S02]  /*25730*/  LEA.HI.X.SX32 R41, R39, R37, 0x1, P6 ;  /* 0x0000002527297211 */ /* 0x000fe400030f0eff */
[----:B------:R-:W-:Y:S01]  /*25740*/  LEA R44, P6, R45, R36, 0x1 ;  /* 0x000000242d2c7211 */ /* 0x000fe200078c08ff */
[----:B-1----:R-:W-:-:S03]  /*25750*/  IMAD R29, R38, 0x4, R45 ;  /* 0x00000004261d7824 */ /* 0x002fc600078e022d */
[-C--:B------:R-:W-:Y:S02]  /*25760*/  LEA.HI.X.SX32 R45, R45, R37.reuse, 0x1, P6 ;  /* 0x000000252d2d7211 */ /* 0x080fe400030f0eff */
[----:B------:R-:W-:Y:S01]  /*25770*/  ISETP.LT.AND P3, PT, R153, UR4, !P0 ;  /* 0x0000000499007c0c */ /* 0x000fe2000c761270 */
[----:B------:R-:W-:Y:S01]  /*25780*/  IMAD R39, R38, 0x4, R29 ;  /* 0x0000000426277824 */ /* 0x000fe200078e021d */
[C---:B------:R-:W-:Y:S01]  /*25790*/  LEA R28, P6, R29.reuse, R36, 0x1 ;  /* 0x000000241d1c7211 */ /* 0x040fe200078c08ff */
[----:B------:R-:W-:Y:S01]  /*257a0*/  ULDC UR4, c[0x0][0x22c] ;  /* 0x00008b0000047ab9 */ /* 0x000fe20000000800 */
[----:B------:R-:W-:Y:S01]  /*257b0*/  @P5 STG.E.U16 desc[UR40][R46.64], R33 ;  /* 0x000000212e005986 */ /* 0x000fe2000c101528 */
[----:B------:R-:W-:Y:S01]  /*257c0*/  ISETP.LT.AND P2, PT, R152, UR4, !P0 ;  /* 0x0000000498007c0c */ /* 0x000fe2000c741270 */
[----:B------:R-:W-:Y:S01]  /*257d0*/  ULDC UR4, c[0x0][0x22c] ;  /* 0x00008b0000047ab9 */ /* 0x000fe20000000800 */
[----:B------:R-:W-:Y:S01]  /*257e0*/  LEA.HI.X.SX32 R29, R29, R37, 0x1, P6 ;  /* 0x000000251d1d7211 */ /* 0x000fe200030f0eff */
[----:B------:R0:W-:Y:S01]  /*257f0*/  @P4 STG.E.U16 desc[UR40][R40.64], R32 ;  /* 0x0000002028004986 */ /* 0x0001e2000c101528 */
[----:B------:R-:W-:Y:S01]  /*25800*/  ISETP.LT.AND P5, PT, R151, UR4, !P0 ;  /* 0x0000000497007c0c */ /* 0x000fe2000c7a1270 */
[----:B------:R-:W-:Y:S01]  /*25810*/  ULDC UR4, c[0x0][0x22c] ;  /* 0x00008b0000047ab9 */ /* 0x000fe20000000800 */
[----:B------:R-:W-:-:S02]  /*25820*/  PRMT R42, R33, 0x7632, R42 ;  /* 0x00007632212a7816 */ /* 0x000fc4000000002a */
[----:B------:R-:W-:Y:S01]  /*25830*/  ISETP.LT.AND P4, PT, R150, UR4, !P0 ;  /* 0x0000000496007c0c */ /* 0x000fe2000c781270 */
[----:B------:R-:W-:Y:S01]  /*25840*/  ULDC UR4, c[0x0][0x22c] ;  /* 0x00008b0000047ab9 */ /* 0x000fe20000000800 */
[----:B0-----:R-:W-:Y:S01]  /*25850*/  LEA R32, P6, R39, R36, 0x1 ;  /* 0x0000002427207211 */ /* 0x001fe200078c08ff */
[----:B------:R-:W-:-:S03]  /*25860*/  IMAD R41, R38, 0x4, R39 ;  /* 0x0000000426297824 */ /* 0x000fc600078e0227 */
[-C--:B------:R-:W-:Y:S01]  /*25870*/  LEA.HI.X.SX32 R33, R39, R37.reuse, 0x1, P6 ;  /* 0x0000002527217211 */ /* 0x080fe200030f0eff */
[----:B------:R-:W-:Y:S01]  /*25880*/  IMAD R39, R38, 0x4, R41 ;  /* 0x0000000426277824 */ /* 0x000fe200078e0229 */
[-C--:B------:R-:W-:Y:S01]  /*25890*/  LEA R40, P6, R41, R36.reuse, 0x1 ;  /* 0x0000002429287211 */ /* 0x080fe200078c08ff */
[----:B------:R-:W-:Y:S01]  /*258a0*/  @P3 STG.E.U16 desc[UR40][R44.64], R42 ;  /* 0x0000002a2c003986 */ /* 0x000fe2000c101528 */
[----:B------:R-:W-:Y:S01]  /*258b0*/  ISETP.LT.AND P3, PT, R149, UR4, !P0 ;  /* 0x0000000495007c0c */ /* 0x000fe2000c761270 */
[----:B------:R-:W-:Y:S01]  /*258c0*/  ULDC UR4, c[0x0][0x22c] ;  /* 0x00008b0000047ab9 */ /* 0x000fe20000000800 */
[----:B------:R-:W-:Y:S01]  /*258d0*/  LEA.HI.X.SX32 R41, R41, R37, 0x1, P6 ;  /* 0x0000002529297211 */ /* 0x000fe200030f0eff */
[----:B------:R0:W-:Y:S01]  /*258e0*/  @P2 STG.E.U16 desc[UR40][R28.64], R30 ;  /* 0x0000001e1c002986 */ /* 0x0001e2000c101528 */
[----:B------:R-:W-:-:S03]  /*258f0*/  LEA R48, P6, R39, R36, 0x1 ;  /* 0x0000002427307211 */ /* 0x000fc600078c08ff */
[----:B------:R-:W1:Y:S01]  /*25900*/  LDS.128 R44, [R3+UR6] ;  /* 0x00000006032c7984 */ /* 0x000e620008000c00 */
[----:B------:R-:W-:Y:S01]  /*25910*/  LEA.HI.X.SX32 R49, R39, R37, 0x1, P6 ;  /* 0x0000002527317211 */ /* 0x000fe200030f0eff */
[----:B------:R-:W-:Y:S01]  /*25920*/  IMAD R39, R38, 0x4, R39 ;  /* 0x0000000426277824 */ /* 0x000fe200078e0227 */
[----:B------:R-:W-:Y:S01]  /*25930*/  ISETP.LT.AND P2, PT, R148, UR4, !P0 ;  /* 0x0000000494007c0c */ /* 0x000fe2000c741270 */
[----:B------:R2:W-:Y:S01]  /*25940*/  @P5 STG.E.U16 desc[UR40][R32.64], R34 ;  /* 0x0000002220005986 */ /* 0x0005e2000c101528 */
[----:B------:R-:W-:Y:S01]  /*25950*/  ULDC UR4, c[0x0][0x22c] ;  /* 0x00008b0000047ab9 */ /* 0x000fe20000000800 */
[----:B0-----:R-:W-:Y:S02]  /*25960*/  PRMT R29, R30, 0x7632, R29 ;  /* 0x000076321e1d7816 */ /* 0x001fe4000000001d */
[----:B------:R-:W-:Y:S01]  /*25970*/  PRMT R30, R34, 0x7632, R30 ;  /* 0x00007632221e7816 */ /* 0x000fe2000000001e */
[----:B------:R-:W-:Y:S02]  /*25980*/  IMAD R51, R38, 0x4, R39 ;  /* 0x0000000426337824 */ /* 0x000fe400078e0227 */
[----:B------:R0:W-:Y:S01]  /*25990*/  @P4 STG.E.U16 desc[UR40][R40.64], R29 ;  /* 0x0000001d28004986 */ /* 0x0001e2000c101528 */
[----:B------:R-:W-:Y:S01]  /*259a0*/  ISETP.LT.AND P5, PT, R147, UR4, !P0 ;  /* 0x0000000493007c0c */ /* 0x000fe2000c7a1270 */
[----:B------:R-:W-:-:S02]  /*259b0*/  ULDC UR4, c[0x0][0x22c] ;  /* 0x00008b0000047ab9 */ /* 0x000fc40000000800 */
[----:B------:R-:W3:Y:S01]  /*259c0*/  LDS.128 R40, [R2+UR6] ;  /* 0x0000000602287984 */ /* 0x000ee20008000c00 */
[----:B--2---:R-:W-:-:S03]  /*259d0*/  LEA R32, P6, R51, R36, 0x1 ;  /* 0x0000002433207211 */ /* 0x004fc600078c08ff */
[----:B------:R2:W-:Y:S01]  /*259e0*/  @P3 STG.E.U16 desc[UR40][R48.64], R30 ;  /* 0x0000001e30003986 */ /* 0x0005e2000c101528 */
[----:B------:R-:W-:Y:S02]  /*259f0*/  LEA R28, P3, R39, R36, 0x1 ;  /* 0x00000024271c7211 */ /* 0x000fe400078608ff */
[-C--:B------:R-:W-:Y:S02]  /*25a00*/  LEA.HI.X.SX32 R33, R51, R37.reuse, 0x1, P6 ;  /* 0x0000002533217211 */ /* 0x080fe400030f0eff */
[----:B0-----:R-:W-:Y:S01]  /*25a10*/  LEA.HI.X.SX32 R29, R39, R37, 0x1, P3 ;  /* 0x00000025271d7211 */ /* 0x001fe200018f0eff */
[----:B------:R-:W-:-:S04]  /*25a20*/  IMAD R51, R38, 0x4, R51 ;  /* 0x0000000426337824 */ /* 0x000fc800078e0233 */
[----:B------:R0:W-:Y:S01]  /*25a30*/  @P2 STG.E.U16 desc[UR40][R28.64], R31 ;  /* 0x0000001f1c002986 */ /* 0x0001e2000c101528 */
[----:B------:R-:W-:-:S03]  /*25a40*/  IMAD R39, R38, 0x4, R51 ;  /* 0x0000000426277824 */ /* 0x000fc600078e0233 */
[----:B------:R4:W-:Y:S01]  /*25a50*/  @P5 STG.E.U16 desc[UR40][R32.64], R35 ;  /* 0x0000002320005986 */ /* 0x0009e2000c101528 */
[CC--:B--2---:R-:W-:Y:S02]  /*25a60*/  LEA R48, P5, R51.reuse, R36.reuse, 0x1 ;  /* 0x0000002433307211 */ /* 0x0c4fe400078a08ff */
[----:B------:R-:W-:Y:S01]  /*25a70*/  ISETP.LT.AND P4, PT, R146, UR4, !P0 ;  /* 0x0000000492007c0c */ /* 0x000fe2000c781270 */
[----:B------:R-:W-:Y:S01]  /*25a80*/  ULDC UR4, c[0x0][0x22c] ;  /* 0x00008b0000047ab9 */ /* 0x000fe20000000800 */
[----:B------:R-:W-:Y:S02]  /*25a90*/  LEA.HI.X.SX32 R49, R51, R37, 0x1, P5 ;  /* 0x0000002533317211 */ /* 0x000fe400028f0eff */
[----:B------:R-:W-:Y:S01]  /*25aa0*/  ISETP.LT.AND P3, PT, R145, UR4, !P0 ;  /* 0x0000000491007c0c */ /* 0x000fe2000c761270 */
[----:B0-----:R-:W-:Y:S01]  /*25ab0*/  IMAD R29, R38, 0x4, R39 ;  /* 0x00000004261d7824 */ /* 0x001fe200078e0227 */
[----:B------:R-:W-:Y:S01]  /*25ac0*/  LEA R50, P5, R39, R36, 0x1 ;  /* 0x0000002427327211 */ /* 0x000fe200078a08ff */
[----:B------:R-:W-:Y:S01]  /*25ad0*/  ULDC UR4, c[0x0][0x22c] ;  /* 0x00008b0000047ab9 */ /* 0x000fe20000000800 */
[----:B------:R-:W-:-:S02]  /*25ae0*/  PRMT R34, R31, 0x7632, R34 ;  /* 0x000076321f227816 */ /* 0x000fc40000000022 */
[----:B------:R-:W-:Y:S01]  /*25af0*/  ISETP.LT.AND P2, PT, R144, UR4, !P0 ;  /* 0x0000000490007c0c */ /* 0x000fe2000c741270 */
[----:B------:R-:W-:Y:S01]  /*25b00*/  ULDC UR4, c[0x0][0x22c] ;  /* 0x00008b0000047ab9 */ /* 0x000fe20000000800 */
[-C--:B------:R-:W-:Y:S01]  /*25b10*/  LEA.HI.X.SX32 R51, R39, R37.reuse, 0x1, P5 ;  /* 0x0000002527337211 */ /* 0x080fe200028f0eff */
[C---:B------:R-:W-:Y:S01]  /*25b20*/  IMAD R31, R38.reuse, 0x4, R29 ;  /* 0x00000004261f7824 */ /* 0x040fe200078e021d */
[-C--:B------:R-:W-:Y:S02]  /*25b30*/  LEA R28, P5, R29, R36.reuse, 0x1 ;  /* 0x000000241d1c7211 */ /* 0x080fe400078a08ff */
[----:B------:R-:W-:Y:S01]  /*25b40*/  ISETP.LT.AND P6, PT, R143, UR4, !P0 ;  /* 0x000000048f007c0c */ /* 0x000fe2000c7c1270 */
[----:B----4-:R-:W-:Y:S01]  /*25b50*/  IMAD R33, R38, 0x4, R31 ;  /* 0x0000000426217824 */ /* 0x010fe200078e021f */
[----:B------:R-:W-:Y:S01]  /*25b60*/  LEA.HI.X.SX32 R29, R29, R37, 0x1, P5 ;  /* 0x000000251d1d7211 */ /* 0x000fe200028f0eff */
[----:B------:R-:W-:Y:S01]  /*25b70*/  ULDC UR4, c[0x0][0x22c] ;  /* 0x00008b0000047ab9 */ /* 0x000fe20000000800 */
[----:B------:R-:W-:-:S02]  /*25b80*/  LEA R30, P5, R31, R36, 0x1 ;  /* 0x000000241f1e7211 */ /* 0x000fc400078a08ff */
[----:B------:R-:W-:Y:S01]  /*25b90*/  PRMT R52, R35, 0x7632, R52 ;  /* 0x0000763223347816 */ /* 0x000fe20000000034 */
[----:B------:R0:W-:Y:S01]  /*25ba0*/  @P4 STG.E.U16 desc[UR40][R48.64], R34 ;  /* 0x0000002230004986 */ /* 0x0001e2000c101528 */
[----:B------:R-:W-:Y:S01]  /*25bb0*/  LEA.HI.X.SX32 R31, R31, R37, 0x1, P5 ;  /* 0x000000251f1f7211 */ /* 0x000fe200028f0eff */
[----:B------:R-:W-:Y:S01]  /*25bc0*/  IMAD R39, R38, 0x4, R33 ;  /* 0x0000000426277824 */ /* 0x000fe200078e0221 */
[----:B------:R-:W-:Y:S01]  /*25bd0*/  ISETP.LT.AND P4, PT, R142, UR4, !P0 ;  /* 0x000000048e007c0c */ /* 0x000fe2000c781270 */
[----:B------:R-:W-:Y:S01]  /*25be0*/  @P3 STG.E.U16 desc[UR40][R50.64], R52 ;  /* 0x0000003432003986 */ /* 0x000fe2000c101528 */
[----:B------:R-:W-:Y:S02]  /*25bf0*/  ULDC UR4, c[0x0][0x22c] ;  /* 0x00008b0000047ab9 */ /* 0x000fe40000000800 */
[----:B------:R-:W-:Y:S01]  /*25c00*/  ISETP.LT.AND P3, PT, R141, UR4, !P0 ;  /* 0x000000048d007c0c */ /* 0x000fe2000c761270 */
[----:B-1----:R1:W-:Y:S01]  /*25c10*/  @P2 STG.E.U16 desc[UR40][R28.64], R44 ;  /* 0x0000002c1c002986 */ /* 0x0023e2000c101528 */
[----:B------:R-:W-:Y:S01]  /*25c20*/  LEA R32, P5, R33, R36, 0x1 ;  /* 0x0000002421207211 */ /* 0x000fe200078a08ff */
[----:B------:R-:W-:-:S02]  /*25c30*/  ULDC UR4, c[0x0][0x22c] ;  /* 0x00008b0000047ab9 */ /* 0x000fc40000000800 */
[----:B---3--:R2:W-:Y:S01]  /*25c40*/  @P6 STG.E.U16 desc[UR40][R30.64], R40 ;  /* 0x000000281e006986 */ /* 0x0085e2000c101528 */
[----:B0-----:R-:W-:Y:S02]  /*25c50*/  LEA R34, P6, R39, R36, 0x1 ;  /* 0x0000002427227211 */ /* 0x001fe400078c08ff */
[-C--:B------:R-:W-:Y:S02]  /*25c60*/  LEA.HI.X.SX32 R33, R33, R37.reuse, 0x1, P5 ;  /* 0x0000002521217211 */ /* 0x080fe400028f0eff */
[----:B------:R-:W-:Y:S01]  /*25c70*/  LEA.HI.X.SX32 R35, R39, R37, 0x1, P6 ;  /* 0x0000002527237211 */ /* 0x000fe200030f0eff */
[----:B------:R-:W-:Y:S01]  /*25c80*/  IMAD R39, R38, 0x4, R39 ;  /* 0x0000000426277824 */ /* 0x000fe200078e0227 */
[----:B------:R-:W-:Y:S01]  /*25c90*/  ISETP.LT.AND P2, PT, R140, UR4, !P0 ;  /* 0x000000048c007c0c */ /* 0x000fe2000c741270 */
[----:B------:R-:W-:Y:S01]  /*25ca0*/  ULDC UR4, c[0x0][0x22c] ;  /* 0x00008b0000047ab9 */ /* 0x000fe20000000800 */
[----:B-1----:R-:W-:Y:S01]  /*25cb0*/  PRMT R29, R44, 0x7632, R29 ;  /* 0x000076322c1d7816 */ /* 0x002fe2000000001d */
[----:B------:R-:W-:Y:S01]  /*25cc0*/  IMAD R49, R38, 0x4, R39 ;  /* 0x0000000426317824 */ /* 0x000fe200078e0227 */
[----:B--2---:R-:W-:-:S02]  /*25cd0*/  PRMT R31, R40, 0x7632, R31 ;  /* 0x00007632281f7816 */ /* 0x004fc4000000001f */
[----:B------:R-:W-:Y:S01]  /*25ce0*/  ISETP.LT.AND P5, PT, R139, UR4, !P0 ;  /* 0x000000048b007c0c */ /* 0x000fe2000c7a1270 */
[----:B------:R0:W-:Y:S01]  /*25cf0*/  @P4 STG.E.U16 desc[UR40][R32.64], R29 ;  /* 0x0000001d20004986 */ /* 0x0001e2000c101528 */
[-C--:B------:R-:W-:Y:S01]  /*25d00*/  LEA R30, P6, R49, R36.reuse, 0x1 ;  /* 0x00000024311e7211 */ /* 0x080fe200078c08ff */
[----:B------:R-:W-:Y:S02]  /*25d10*/  ULDC UR4, c[0x0][0x22c] ;  /* 0x00008b0000047ab9 */ /* 0x000fe40000000800 */
[----:B------:R1:W-:Y:S01]  /*25d20*/  @P3 STG.E.U16 desc[UR40][R34.64], R31 ;  /* 0x0000001f22003986 */ /* 0x0003e2000c101528 */
[----:B------:R-:W-:-:S04]  /*25d30*/  LEA R28, P3, R39, R36, 0x1 ;  /* 0x00000024271c7211 */ /* 0x000fc800078608ff */
[-C--:B0-----:R-:W-:Y:S02]  /*25d40*/  LEA.HI.X.SX32 R29, R39, R37.reuse, 0x1, P3 ;  /* 0x00000025271d7211 */ /* 0x081fe400018f0eff */
[----:B-1----:R-:W-:Y:S01]  /*25d50*/  LEA.HI.X.SX32 R31, R49, R37, 0x1, P6 ;  /* 0x00000025311f7211 */ /* 0x002fe200030f0eff */
[C---:B------:R-:W-:Y:S02]  /*25d60*/  IMAD R49, R38.reuse, 0x4, R49 ;  /* 0x0000000426317824 */ /* 0x040fe400078e0231 */
[----:B------:R0:W-:Y:S02]  /*25d70*/  @P2 STG.E.U16 desc[UR40][R28.64], R45 ;  /* 0x0000002d1c002986 */ /* 0x0001e4000c101528 */
[----:B------:R-:W-:Y:S02]  /*25d80*/  IMAD R35, R38, 0x4, R49 ;  /* 0x0000000426237824 */ /* 0x000fe400078e0231 */
[----:B------:R1:W-:Y:S01]  /*25d90*/  @P5 STG.E.U16 desc[UR40][R30.64], R41 ;  /* 0x000000291e005986 */ /* 0x0003e2000c101528 */
[----:B------:R-:W-:-:S02]  /*25da0*/  LEA R32, P5, R49, R36, 0x1 ;  /* 0x0000002431207211 */ /* 0x000fc400078a08ff */
[----:B------:R-:W-:Y:S01]  /*25db0*/  ISETP.LT.AND P4, PT, R136, UR4, !P0 ;  /* 0x0000000488007c0c */ /* 0x000fe2000c781270 */
[----:B------:R-:W-:Y:S01]  /*25dc0*/  ULDC UR4, c[0x0][0x22c] ;  /* 0x00008b0000047ab9 */ /* 0x000fe20000000800 */
[-C--:B------:R-:W-:Y:S02]  /*25dd0*/  LEA.HI.X.SX32 R33, R49, R37.reuse, 0x1, P5 ;  /* 0x0000002531217211 */ /* 0x080fe400028f0eff */
[-C--:B------:R-:W-:Y:S01]  /*25de0*/  LEA R34, P5, R35, R36.reuse, 0x1 ;  /* 0x0000002423227211 */ /* 0x080fe200078a08ff */
[----:B0-----:R-:W-:Y:S01]  /*25df0*/  IMAD R29, R38, 0x4, R35 ;  /* 0x00000004261d7824 */ /* 0x001fe200078e0223 */
[----:B------:R-:W-:Y:S01]  /*25e00*/  ISETP.LT.AND P2, PT, R137, UR4, !P0 ;  /* 0x0000000489007c0c */ /* 0x000fe2000c741270 */
[----:B------:R-:W-:Y:S01]  /*25e10*/  ULDC UR4, c[0x0][0x22c] ;  /* 0x00008b0000047ab9 */ /* 0x000fe20000000800 */
[----:B------:R-:W-:Y:S01]  /*25e20*/  ISETP.LT.AND P3, PT, R138, UR5, !P0 ;  /* 0x000000058a007c0c */ /* 0x000fe2000c761270 */
[----:B-1----:R-:W-:Y:S01]  /*25e30*/  IMAD R31, R38, 0x4, R29 ;  /* 0x00000004261f7824 */ /* 0x002fe200078e021d */
[----:B------:R-:W-:Y:S01]  /*25e40*/  LEA.HI.X.SX32 R35, R35, R37, 0x1, P5 ;  /* 0x0000002523237211 */ /* 0x000fe200028f0eff */
[----:B------:R-:W-:Y:S01]  /*25e50*/  ULDC UR5, c[0x0][0x22c] ;  /* 0x00008b0000057ab9 */ /* 0x000fe20000000800 */
[----:B------:R-:W-:-:S02]  /*25e60*/  LEA R28, P5, R29, R36, 0x1 ;  /* 0x000000241d1c7211 */ /* 0x000fc400078a08ff */
[----:B------:R-:W-:Y:S01]  /*25e70*/  ISETP.LT.AND P6, PT, R135, UR4, !P0 ;  /* 0x0000000487007c0c */ /* 0x000fe2000c7c1270 */
[C---:B------:R-:W-:Y:S01]  /*25e80*/  IMAD R39, R38.reuse, 0x4, R31 ;  /* 0x0000000426277824 */ /* 0x040fe200078e021f */
[-C--:B------:R-:W-:Y:S01]  /*25e90*/  LEA.HI.X.SX32 R29, R29, R37.reuse, 0x1, P5 ;  /* 0x000000251d1d7211 */ /* 0x080fe200028f0eff */
[----:B------:R-:W-:Y:S01]  /*25ea0*/  ULDC UR4, c[0x0][0x22c] ;  /* 0x00008b0000047ab9 */ /* 0x000fe20000000800 */
[----:B------:R-:W-:Y:S02]  /*25eb0*/  PRMT R40, R45, 0x7632, R40 ;  /* 0x000076322d287816 */ /* 0x000fe40000000028 */
[----:B------:R-:W-:Y:S02]  /*25ec0*/  LEA R30, P5, R31, R36, 0x1 ;  /* 0x000000241f1e7211 */ /* 0x000fe400078a08ff */
[----:B------:R-:W-:Y:S01]  /*25ed0*/  PRMT R44, R41, 0x7632, R44 ;  /* 0x00007632292c7816 */ /* 0x000fe2000000002c */
[----:B------:R0:W-:Y:S01]  /*25ee0*/  @P4 STG.E.U16 desc[UR40][R32.64], R40 ;  /* 0x0000002820004986 */ /* 0x0001e2000c101528 */
[----:B------:R-:W-:Y:S01]  /*25ef0*/  LEA.HI.X.SX32 R31, R31, R37, 0x1, P5 ;  /* 0x000000251f1f7211 */ /* 0x000fe200028f0eff */
[----:B------:R-:W-:Y:S01]  /*25f00*/  IMAD R41, R38, 0x4, R39 ;  /* 0x0000000426297824 */ /* 0x000fe200078e0227 */
[----:B------:R-:W-:Y:S01]  /*25f10*/  ISETP.LT.AND P4, PT, R134, UR4, !P0 ;  /* 0x0000000486007c0c */ /* 0x000fe2000c781270 */
[----:B------:R1:W-:Y:S01]  /*25f20*/  @P3 STG.E.U16 desc[UR40][R34.64], R44 ;  /* 0x0000002c22003986 */ /* 0x0003e2000c101528 */
[----:B------:R-:W-:-:S02]  /*25f30*/  ULDC UR4, c[0x0][0x22c] ;  /* 0x00008b0000047ab9 */ /* 0x000fc40000000800 */
[----:B------:R-:W-:Y:S01]  /*25f40*/  ISETP.LT.AND P3, PT, R133, UR4, !P0 ;  /* 0x0000000485007c0c */ /* 0x000fe2000c761270 */
[----:B------:R2:W-:Y:S01]  /*25f50*/  @P2 STG.E.U16 desc[UR40][R28.64], R46 ;  /* 0x0000002e1c002986 */ /* 0x0005e2000c101528 */
[----:B------:R-:W-:-:S03]  /*25f60*/  ULDC UR4, c[0x0][0x22c] ;  /* 0x00008b0000047ab9 */ /* 0x000fc60000000800 */
[----:B------:R3:W-:Y:S01]  /*25f70*/  @P6 STG.E.U16 desc[UR40][R30.64], R42 ;  /* 0x0000002a1e006986 */ /* 0x0007e2000c101528 */
[-C--:B0-----:R-:W-:Y:S02]  /*25f80*/  LEA R32, P5, R39, R36.reuse, 0x1 ;  /* 0x0000002427207211 */ /* 0x081fe400078a08ff */
[----:B-1----:R-:W-:Y:S02]  /*25f90*/  LEA R34, P6, R41, R36, 0x1 ;  /* 0x0000002429227211 */ /* 0x002fe400078c08ff */
[-C--:B------:R-:W-:Y:S02]  /*25fa0*/  LEA.HI.X.SX32 R33, R39, R37.reuse, 0x1, P5 ;  /* 0x0000002527217211 */ /* 0x080fe400028f0eff */
[----:B------:R-:W-:Y:S01]  /*25fb0*/  LEA.HI.X.SX32 R35, R41, R37, 0x1, P6 ;  /* 0x0000002529237211 */ /* 0x000fe200030f0eff */
[----:B------:R-:W-:Y:S01]  /*25fc0*/  IMAD R41, R38, 0x4, R41 ;  /* 0x0000000426297824 */ /* 0x000fe200078e0229 */
[----:B--2---:R-:W-:Y:S02]  /*25fd0*/  PRMT R29, R46, 0x7632, R29 ;  /* 0x000076322e1d7816 */ /* 0x004fe4000000001d */
[----:B------:R-:W-:Y:S01]  /*25fe0*/  ISETP.LT.AND P2, PT, R132, UR4, !P0 ;  /* 0x0000000484007c0c */ /* 0x000fe2000c741270 */
[----:B------:R-:W-:Y:S01]  /*25ff0*/  ULDC UR4, c[0x0][0x22c] ;  /* 0x00008b0000047ab9 */ /* 0x000fe20000000800 */
[----:B---3--:R-:W-:Y:S01]  /*26000*/  PRMT R31, R42, 0x7632, R31 ;  /* 0x000076322a1f7816 */ /* 0x008fe2000000001f */
[----:B------:R-:W-:Y:S01]  /*26010*/  IMAD R39, R38, 0x4, R41 ;  /* 0x0000000426277824 */ /* 0x000fe200078e0229 */
[----:B------:R-:W-:Y:S01]  /*26020*/  ISETP.LT.AND P5, PT, R131, UR4, !P0 ;  /* 0x0000000483007c0c */ /* 0x000fe2000c7a1270 */
[----:B------:R0:W-:Y:S01]  /*26030*/  @P4 STG.E.U16 desc[UR40][R32.64], R29 ;  /* 0x0000001d20004986 */ /* 0x0001e2000c101528 */
[----:B------:R-:W-:-:S03]  /*26040*/  ULDC UR4, c[0x0][0x22c] ;  /* 0x00008b0000047ab9 */ /* 0x000fc60000000800 */
[----:B------:R1:W-:Y:S01]  /*26050*/  @P3 STG.E.U16 desc[UR40][R34.64], R31 ;  /* 0x0000001f22003986 */ /* 0x0003e2000c101528 */
[-C--:B------:R-:W-:Y:S02]  /*26060*/  LEA R28, P3, R41, R36.reuse, 0x1 ;  /* 0x00000024291c7211 */ /* 0x080fe400078608ff */
[-C--:B------:R-:W-:Y:S02]  /*26070*/  LEA R30, P6, R39, R36.reuse, 0x1 ;  /* 0x00000024271e7211 */ /* 0x080fe400078c08ff */
[-C--:B0-----:R-:W-:Y:S02]  /*26080*/  LEA.HI.X.SX32 R29, R41, R37.reuse, 0x1, P3 ;  /* 0x00000025291d7211 */ /* 0x081fe400018f0eff */
[----:B-1----:R-:W-:Y:S01]  /*26090*/  LEA.HI.X.SX32 R31, R39, R37, 0x1, P6 ;  /* 0x00000025271f7211 */ /* 0x002fe200030f0eff */
[----:B------:R-:W-:Y:S02]  /*260a0*/  IMAD R39, R38, 0x4, R39 ;  /* 0x0000000426277824 */ /* 0x000fe400078e0227 */
[----:B------:R0:W-:Y:S01]  /*260b0*/  @P2 STG.E.U16 desc[UR40][R28.64], R47 ;  /* 0x0000002f1c002986 */ /* 0x0001e2000c101528 */
[----:B------:R-:W-:Y:S01]  /*260c0*/  ISETP.LT.AND P4, PT, R128, UR4, !P0 ;  /* 0x0000000480007c0c */ /* 0x000fe2000c781270 */
[----:B------:R-:W-:Y:S01]  /*260d0*/  ULDC UR4, c[0x0][0x22c] ;  /* 0x00008b0000047ab9 */ /* 0x000fe20000000800 */
[----:B------:R-:W-:Y:S01]  /*260e0*/  IMAD R35, R38, 0x4, R39 ;  /* 0x0000000426237824 */ /* 0x000fe200078e0227 */
[----:B------:R1:W-:Y:S01]  /*260f0*/  @P5 STG.E.U16 desc[UR40][R30.64], R43 ;  /* 0x0000002b1e005986 */ /* 0x0003e2000c101528 */
[----:B------:R-:W-:-:S02]  /*26100*/  LEA R32, P5, R39, R36, 0x1 ;  /* 0x0000002427207211 */ /* 0x000fc400078a08ff */
[----:B------:R-:W-:Y:S01]  /*26110*/  ISETP.LT.AND P3, PT, R130, UR5, !P0 ;  /* 0x0000000582007c0c */ /* 0x000fe2000c761270 */
[----:B------:R-:W-:Y:S01]  /*26120*/  ULDC UR5, c[0x0][0x22c] ;  /* 0x00008b0000057ab9 */ /* 0x000fe20000000800 */
[----:B------:R-:W-:Y:S02]  /*26130*/  LEA.HI.X.SX32 R33, R39, R37, 0x1, P5 ;  /* 0x0000002527217211 */ /* 0x000fe400028f0eff */
[----:B------:R-:W-:Y:S01]  /*26140*/  LEA R34, P5, R35, R36, 0x1 ;  /* 0x0000002423227211 */ /* 0x000fe200078a08ff */
[C---:B0-----:R-:W-:Y:S01]  /*26150*/  IMAD R29, R38.reuse, 0x4, R35 ;  /* 0x00000004261d7824 */ /* 0x041fe200078e0223 */
[----:B------:R-:W-:Y:S01]  /*26160*/  ISETP.LT.AND P2, PT, R129, UR4, !P0 ;  /* 0x0000000481007c0c */ /* 0x000fe2000c741270 */
[----:B------:R-:W-:Y:S01]  /*26170*/  ULDC UR4, c[0x0][0x22c] ;  /* 0x00008b0000047ab9 */ /* 0x000fe20000000800 */
[----:B------:R-:W-:Y:S01]  /*26180*/  PRMT R40, R47, 0x7632, R40 ;  /* 0x000076322f287816 */ /* 0x000fe20000000028 */
[----:B-1----:R-:W-:Y:S01]  /*26190*/  IMAD R31, R38, 0x4, R29 ;  /* 0x00000004261f7824 */ /* 0x002fe200078e021d */
[----:B------:R-:W-:-:S02]  /*261a0*/  PRMT R41, R43, 0x7632, R41 ;  /* 0x000076322b297816 */ /* 0x000fc40000000029 */
[-C--:B------:R-:W-:Y:S02]  /*261b0*/  LEA.HI.X.SX32 R35, R35, R37.reuse, 0x1, P5 ;  /* 0x0000002523237211 */ /* 0x080fe400028f0eff */
[----:B------:R-:W-:Y:S01]  /*261c0*/  ISETP.LT.AND P6, PT, R127, UR4, !P0 ;  /* 0x000000047f007c0c */ /* 0x000fe2000c7c1270 */
[----:B------:R-:W-:Y:S01]  /*261d0*/  @P4 STG.E.U16 desc[UR40][R32.64], R40 ;  /* 0x0000002820004986 */ /* 0x000fe2000c101528 */
[-C--:B------:R-:W-:Y:S01]  /*261e0*/  LEA R28, P4, R29, R36.reuse, 0x1 ;  /* 0x000000241d1c7211 */ /* 0x080fe200078808ff */
[----:B------:R-:W-:Y:S01]  /*261f0*/  IMAD R39, R38, 0x4, R31 ;  /* 0x0000000426277824 */ /* 0x000fe200078e021f */
[----:B------:R-:W-:Y:S01]  /*26200*/  ULDC UR4, c[0x0][0x22c] ;  /* 0x00008b0000047ab9 */ /* 0x000fe20000000800 */
[----:B------:R0:W-:Y:S01]  /*26210*/  @P3 STG.E.U16 desc[UR40][R34.64], R41 ;  /* 0x0000002922003986 */ /* 0x0001e2000c101528 */
[----:B------:R-:W-:Y:S02]  /*26220*/  LEA R30, P3, R31, R36, 0x1 ;  /* 0x000000241f1e7211 */ /* 0x000fe400078608ff */
[----:B------:R-:W-:-:S02]  /*26230*/  LEA.HI.X.SX32 R29, R29, R37, 0x1, P4 ;  /* 0x000000251d1d7211 */ /* 0x000fc400020f0eff */
[----:B------:R-:W-:-:S03]  /*26240*/  LEA.HI.X.SX32 R31, R31, R37, 0x1, P3 ;  /* 0x000000251f1f7211 */ /* 0x000fc600018f0eff */
[----:B------:R1:W-:Y:S01]  /*26250*/  @P2 STG.E.U16 desc[UR40][R28.64], R16 ;  /* 0x000000101c002986 */ /* 0x0003e2000c101528 */
[----:B0-----:R-:W-:-:S03]  /*26260*/  IMAD R41, R38, 0x4, R39 ;  /* 0x0000000426297824 */ /* 0x001fc600078e0227 */
[----:B------:R0:W-:Y:S01]  /*26270*/  @P6 STG.E.U16 desc[UR40][R30.64], R12 ;  /* 0x0000000c1e006986 */ /* 0x0001e2000c101528 */
[----:B------:R-:W-:Y:S01]  /*26280*/  ISETP.LT.AND P5, PT, R126, UR4, !P0 ;  /* 0x000000047e007c0c */ /* 0x000fe2000c7a1270 */
[----:B------:R-:W-:Y:S01]  /*26290*/  ULDC UR4, c[0x0][0x22c] ;  /* 0x00008b0000047ab9 */ /* 0x000fe20000000800 */
[-C--:B------:R-:W-:Y:S02]  /*262a0*/  LEA R34, P6, R41, R36.reuse, 0x1 ;  /* 0x0000002429227211 */ /* 0x080fe400078c08ff */
[----:B------:R-:W-:Y:S02]  /*262b0*/  LEA R32, P3, R39, R36, 0x1 ;  /* 0x0000002427207211 */ /* 0x000fe400078608ff */
[-C--:B------:R-:W-:Y:S01]  /*262c0*/  LEA.HI.X.SX32 R35, R41, R37.reuse, 0x1, P6 ;  /* 0x0000002529237211 */ /* 0x080fe200030f0eff */
[C---:B------:R-:W-:Y:S01]  /*262d0*/  IMAD R41, R38.reuse, 0x4, R41 ;  /* 0x0000000426297824 */ /* 0x040fe200078e0229 */
[----:B------:R-:W-:Y:S01]  /*262e0*/  ISETP.LT.AND P4, PT, R125, UR4, !P0 ;  /* 0x000000047d007c0c */ /* 0x000fe2000c781270 */
[----:B------:R-:W-:Y:S01]  /*262f0*/  ULDC UR4, c[0x0][0x22c] ;  /* 0x00008b0000047ab9 */ /* 0x000fe20000000800 */
[----:B------:R-:W-:Y:S01]  /*26300*/  LEA.HI.X.SX32 R33, R39, R37, 0x1, P3 ;  /* 0x0000002527217211 */ /* 0x000fe200018f0eff */
[----:B------:R-:W-:Y:S01]  /*26310*/  IMAD R39, R38, 0x4, R41 ;  /* 0x0000000426277824 */ /* 0x000fe200078e0229 */
[----:B-1----:R-:W-:-:S02]  /*26320*/  PRMT R29, R16, 0x7632, R29 ;  /* 0x00007632101d7816 */ /* 0x002fc4000000001d */
[----:B------:R-:W-:Y:S02]  /*26330*/  PRMT R16, R12, 0x7632, R16 ;  /* 0x000076320c107816 */ /* 0x000fe40000000010 */
[CC--:B0-----:R-:W-:Y:S02]  /*26340*/  LEA R30, P6, R39.reuse, R36.reuse, 0x1 ;  /* 0x00000024271e7211 */ /* 0x0c1fe400078c08ff */
[----:B------:R-:W-:Y:S01]  /*26350*/  ISETP.LT.AND P2, PT, R124, UR4, !P0 ;  /* 0x000000047c007c0c */ /* 0x000fe2000c741270 */
[----:B------:R0:W-:Y:S01]  /*26360*/  @P5 STG.E.U16 desc[UR40][R32.64], R29 ;  /* 0x0000001d20005986 */ /* 0x0001e2000c101528 */
[----:B------:R-:W-:Y:S01]  /*26370*/  LEA.HI.X.SX32 R31, R39, R37, 0x1, P6 ;  /* 0x00000025271f7211 */ /* 0x000fe200030f0eff */
[----:B------:R-:W-:Y:S01]  /*26380*/  IMAD R39, R38, 0x4, R39 ;  /* 0x0000000426277824 */ /* 0x000fe200078e0227 */
[----:B------:R-:W-:Y:S01]  /*26390*/  ULDC UR4, c[0x0][0x22c] ;  /* 0x00008b0000047ab9 */ /* 0x000fe20000000800 */
[----:B------:R1:W-:Y:S01]  /*263a0*/  @P4 STG.E.U16 desc[UR40][R34.64], R16 ;  /* 0x0000001022004986 */ /* 0x0003e2000c101528 */
[----:B------:R-:W-:-:S02]  /*263b0*/  LEA R28, P4, R41, R36, 0x1 ;  /* 0x00000024291c7211 */ /* 0x000fc400078808ff */
[----:B------:R-:W-:Y:S01]  /*263c0*/  ISETP.LT.AND P3, PT, R123, UR4, !P0 ;  /* 0x000000047b007c0c */ /* 0x000fe2000c761270 */
[----:B------:R-:W-:Y:S01]  /*263d0*/  ULDC UR4, c[0x0][0x22c] ;  /* 0x00008b0000047ab9 */ /* 0x000fe20000000800 */
[-C--:B0-----:R-:W-:Y:S02]  /*263e0*/  LEA.HI.X.SX32 R29, R41, R37.reuse, 0x1, P4 ;  /* 0x00000025291d7211 */ /* 0x081fe400020f0eff */
[----:B------:R-:W-:Y:S01]  /*263f0*/  LEA R32, P6, R39, R36, 0x1 ;  /* 0x0000002427207211 */ /* 0x000fe200078c08ff */
[----:B-1----:R-:W-:Y:S01]  /*26400*/  IMAD R35, R38, 0x4, R39 ;  /* 0x0000000426237824 */ /* 0x002fe200078e0227 */
[----:B------:R-:W-:Y:S01]  /*26410*/  ISETP.LT.AND P5, PT, R120, UR4, !P0 ;  /* 0x0000000478007c0c */ /* 0x000fe2000c7a1270 */
[----:B------:R0:W-:Y:S01]  /*26420*/  @P2 STG.E.U16 desc[UR40][R28.64], R17 ;  /* 0x000000111c002986 */ /* 0x0001e2000c101528 */
[----:B------:R-:W-:Y:S01]  /*26430*/  PRMT R40, R17, 0x7632, R40 ;  /* 0x0000763211287816 */ /* 0x000fe20000000028 */
[----:B------:R-:W-:Y:S01]  /*26440*/  ULDC UR4, c[0x0][0x22c] ;  /* 0x00008b0000047ab9 */ /* 0x000fe20000000800 */
[----:B------:R-:W-:-:S02]  /*26450*/  LEA.HI.X.SX32 R33, R39, R37, 0x1, P6 ;  /* 0x0000002527217211 */ /* 0x000fc400030f0eff */
[CC--:B------:R-:W-:Y:S02]  /*26460*/  LEA R34, P6, R35.reuse, R36.reuse, 0x1 ;  /* 0x0000002423227211 */ /* 0x0c0fe400078c08ff */
[----:B------:R-:W-:Y:S01]  /*26470*/  ISETP.LT.AND P4, PT, R122, UR5, !P0 ;  /* 0x000000057a007c0c */ /* 0x000fe2000c781270 */
[----:B------:R1:W-:Y:S01]  /*26480*/  @P3 STG.E.U16 desc[UR40][R30.64], R13 ;  /* 0x0000000d1e003986 */ /* 0x0003e2000c101528 */
[C---:B0-----:R-:W-:Y:S01]  /*26490*/  IMAD R17, R38.reuse, 0x4, R35 ;  /* 0x0000000426117824 */ /* 0x041fe200078e0223 */
[----:B------:R-:W-:Y:S01]  /*264a0*/  LEA.HI.X.SX32 R35, R35, R37, 0x1, P6 ;  /* 0x0000002523237211 */ /* 0x000fe200030f0eff */
[----:B------:R-:W-:Y:S01]  /*264b0*/  ULDC UR5, c[0x0][0x22c] ;  /* 0x00008b0000057ab9 */ /* 0x000fe20000000800 */
[----:B------:R-:W-:Y:S01]  /*264c0*/  ISETP.LT.AND P2, PT, R121, UR4, !P0 ;  /* 0x0000000479007c0c */ /* 0x000fe2000c741270 */
[----:B------:R-:W-:Y:S01]  /*264d0*/  IMAD R29, R38, 0x4, R17 ;  /* 0x00000004261d7824 */ /* 0x000fe200078e0211 */
[----:B------:R-:W-:Y:S01]  /*264e0*/  LEA R12, P6, R17, R36, 0x1 ;  /* 0x00000024110c7211 */ /* 0x000fe200078c08ff */
[----:B------:R-:W-:Y:S01]  /*264f0*/  ULDC UR4, c[0x0][0x22c] ;  /* 0x00008b0000047ab9 */ /* 0x000fe20000000800 */
[----:B------:R-:W-:-:S02]  /*26500*/  PRMT R28, R13, 0x7632, R28 ;  /* 0x000076320d1c7816 */ /* 0x000fc4000000001c */
[----:B------:R-:W-:Y:S01]  /*26510*/  ISETP.LT.AND P3, PT, R119, UR4, !P0 ;  /* 0x0000000477007c0c */ /* 0x000fe2000c761270 */
[----:B------:R-:W-:Y:S01]  /*26520*/  ULDC UR4, c[0x0][0x22c] ;  /* 0x00008b0000047ab9 */ /* 0x000fe20000000800 */
[-C--:B-1----:R-:W-:Y:S01]  /*26530*/  LEA.HI.X.SX32 R13, R17, R37.reuse, 0x1, P6 ;  /* 0x00000025110d7211 */ /* 0x082fe200030f0eff */
[----:B------:R0:W-:Y:S01]  /*26540*/  @P5 STG.E.U16 desc[UR40][R32.64], R40 ;  /* 0x0000002820005986 */ /* 0x0001e2000c101528 */
[----:B------:R-:W-:Y:S01]  /*26550*/  IMAD R31, R38, 0x4, R29 ;  /* 0x00000004261f7824 */ /* 0x000fe200078e021d */
[C---:B------:R-:W-:Y:S02]  /*26560*/  LEA R16, P6, R29.reuse, R36, 0x1 ;  /* 0x000000241d107211 */ /* 0x040fe400078c08ff */
[----:B------:R-:W-:Y:S01]  /*26570*/  ISETP.LT.AND P5, PT, R118, UR4, !P0 ;  /* 0x0000000476007c0c */ /* 0x000fe2000c7a1270 */
[----:B------:R1:W-:Y:S01]  /*26580*/  @P4 STG.E.U16 desc[UR40][R34.64], R28 ;  /* 0x0000001c22004986 */ /* 0x0003e2000c101528 */
[----:B------:R-:W-:Y:S01]  /*26590*/  LEA.HI.X.SX32 R17, R29, R37, 0x1, P6 ;  /* 0x000000251d117211 */ /* 0x000fe200030f0eff */
[----:B------:R-:W-:-:S02]  /*265a0*/  ULDC UR4, c[0x0][0x22c] ;  /* 0x00008b0000047ab9 */ /* 0x000fc40000000800 */
[----:B------:R-:W-:Y:S01]  /*265b0*/  ISETP.LT.AND P4, PT, R117, UR4, !P0 ;  /* 0x0000000475007c0c */ /* 0x000fe2000c781270 */
[----:B------:R2:W-:Y:S01]  /*265c0*/  @P2 STG.E.U16 desc[UR40][R12.64], R18 ;  /* 0x000000120c002986 */ /* 0x0005e2000c101528 */
[----:B------:R-:W-:Y:S01]  /*265d0*/  ULDC UR4, c[0x0][0x22c] ;  /* 0x00008b0000047ab9 */ /* 0x000fe20000000800 */
[C---:B0-----:R-:W-:Y:S01]  /*265e0*/  IMAD R33, R38.reuse, 0x4, R31 ;  /* 0x0000000426217824 */ /* 0x041fe200078e021f */
[----:B------:R-:W0:Y:S01]  /*265f0*/  LDC R32, c[0x0][0x248] ;  /* 0x00009200ff207b82 */ /* 0x000e220000000800 */
[CC--:B-1----:R-:W-:Y:S02]  /*26600*/  LEA R28, P6, R31.reuse, R36.reuse, 0x1 ;  /* 0x000000241f1c7211 */ /* 0x0c2fe400078c08ff */
[----:B------:R-:W-:Y:S01]  /*26610*/  IMAD R35, R38, 0x4, R33 ;  /* 0x0000000426237824 */ /* 0x000fe200078e0221 */
[----:B------:R-:W-:Y:S02]  /*26620*/  ISETP.LT.AND P2, PT, R116, UR4, !P0 ;  /* 0x0000000474007c0c */ /* 0x000fe4000c741270 */
[----:B--2---:R-:W-:Y:S01]  /*26630*/  PRMT R13, R18, 0x7632, R13 ;  /* 0x00007632120d7816 */ /* 0x004fe2000000000d */
[----:B------:R1:W-:Y:S01]  /*26640*/  @P3 STG.E.U16 desc[UR40][R16.64], R14 ;  /* 0x0000000e10003986 */ /* 0x0003e2000c101528 */
[----:B------:R-:W-:Y:S01]  /*26650*/  LEA.HI.X.SX32 R29, R31, R37, 0x1, P6 ;  /* 0x000000251f1d7211 */ /* 0x000fe200030f0eff */
[----:B------:R-:W-:Y:S01]  /*26660*/  ULDC UR4, c[0x0][0x22c] ;  /* 0x00008b0000047ab9 */ /* 0x000fe20000000800 */
[----:B------:R-:W-:-:S03]  /*26670*/  LEA R30, P6, R33, R36, 0x1 ;  /* 0x00000024211e7211 */ /* 0x000fc600078c08ff */
[----:B------:R2:W-:Y:S01]  /*26680*/  @P5 STG.E.U16 desc[UR40][R28.64], R13 ;  /* 0x0000000d1c005986 */ /* 0x0005e2000c101528 */
[-C--:B------:R-:W-:Y:S02]  /*26690*/  LEA.HI.X.SX32 R31, R33, R37.reuse, 0x1, P6 ;  /* 0x00000025211f7211 */ /* 0x080fe400030f0eff */
[----:B------:R-:W-:Y:S01]  /*266a0*/  LEA R12, P5, R35, R36, 0x1 ;  /* 0x00000024230c7211 */ /* 0x000fe200078a08ff */
[----:B------:R-:W3:Y:S01]  /*266b0*/  LDC R33, c[0x0][0x248] ;  /* 0x00009200ff217b82 */ /* 0x000ee20000000800 */
[----:B-1----:R-:W-:Y:S02]  /*266c0*/  PRMT R17, R14, 0x7632, R17 ;  /* 0x000076320e117816 */ /* 0x002fe40000000011 */
[----:B------:R-:W-:Y:S01]  /*266d0*/  ISETP.LT.AND P3, PT, R115, UR4, !P0 ;  /* 0x0000000473007c0c */ /* 0x000fe2000c761270 */
[----:B------:R-:W-:Y:S01]  /*266e0*/  ULDC UR4, c[0x0][0x22c] ;  /* 0x00008b0000047ab9 */ /* 0x000fe20000000800 */
[----:B--2---:R-:W-:Y:S01]  /*266f0*/  LEA.HI.X.SX32 R13, R35, R37, 0x1, P5 ;  /* 0x00000025230d7211 */ /* 0x004fe200028f0eff */
[----:B------:R-:W-:-:S02]  /*26700*/  IMAD R35, R38, 0x4, R35 ;  /* 0x0000000426237824 */ /* 0x000fc400078e0223 */
[----:B------:R-:W1:Y:S01]  /*26710*/  LDC R29, c[0x0][0x248] ;  /* 0x00009200ff1d7b82 */ /* 0x000e620000000800 */
[----:B------:R2:W-:Y:S04]  /*26720*/  @P4 STG.E.U16 desc[UR40][R30.64], R17 ;  /* 0x000000111e004986 */ /* 0x0005e8000c101528 */
[----:B------:R4:W-:Y:S01]  /*26730*/  @P2 STG.E.U16 desc[UR40][R12.64], R19 ;  /* 0x000000130c002986 */ /* 0x0009e2000c101528 */
[CC--:B------:R-:W-:Y:S02]  /*26740*/  LEA R16, P2, R35.reuse, R36.reuse, 0x1 ;  /* 0x0000002423107211 */ /* 0x0c0fe400078408ff */
[----:B------:R-:W-:Y:S01]  /*26750*/  ISETP.LT.AND P6, PT, R114, UR4, !P0 ;  /* 0x0000000472007c0c */ /* 0x000fe2000c7c1270 */
[----:B------:R-:W-:Y:S01]  /*26760*/  ULDC UR4, c[0x0][0x22c] ;  /* 0x00008b0000047ab9 */ /* 0x000fe20000000800 */
[----:B--2---:R-:W-:Y:S01]  /*26770*/  LEA.HI.X.SX32 R17, R35, R37, 0x1, P2 ;  /* 0x0000002523117211 */ /* 0x004fe200010f0eff */
[C---:B------:R-:W-:Y:S01]  /*26780*/  IMAD R35, R38.reuse, 0x4, R35 ;  /* 0x0000000426237824 */ /* 0x040fe200078e0223 */
[----:B------:R-:W2:Y:S01]  /*26790*/  LDC R30, c[0x0][0x248] ;  /* 0x00009200ff1e7b82 */ /* 0x000ea20000000800 */
[----:B------:R-:W-:Y:S01]  /*267a0*/  ISETP.LT.AND P5, PT, R113, UR4, !P0 ;  /* 0x0000000471007c0c */ /* 0x000fe2000c7a1270 */
[----:B------:R-:W-:Y:S01]  /*267b0*/  ULDC UR4, c[0x0][0x22c] ;  /* 0x00008b0000047ab9 */ /* 0x000fe20000000800 */
[----:B------:R5:W-:Y:S01]  /*267c0*/  @P3 STG.E.U16 desc[UR40][R16.64], R15 ;  /* 0x0000000f10003986 */ /* 0x000be2000c101528 */
[----:B----4-:R-:W-:Y:S01]  /*267d0*/  LEA R12, P3, R35, R36, 0x1 ;  /* 0x00000024230c7211 */ /* 0x010fe200078608ff */
[----:B------:R-:W-:Y:S01]  /*267e0*/  IMAD R38, R38, 0x4, R35 ;  /* 0x0000000426267824 */ /* 0x000fe200078e0223 */
[----:B------:R-:W-:-:S02]  /*267f0*/  PRMT R34, R19, 0x7632, R34 ;  /* 0x0000763213227816 */ /* 0x000fc40000000022 */
[-C--:B------:R-:W-:Y:S01]  /*26800*/  LEA.HI.X.SX32 R13, R35, R37.reuse, 0x1, P3 ;  /* 0x00000025230d7211 */ /* 0x080fe200018f0eff */
[----:B---3--:R-:W-:Y:S01]  /*26810*/  IMAD R28, R33, 0x4, R38 ;  /* 0x00000004211c7824 */ /* 0x008fe200078e0226 */
[CC--:B------:R-:W-:Y:S01]  /*26820*/  LEA R18, P3, R38.reuse, R36.reuse, 0x1 ;  /* 0x0000002426127211 */ /* 0x0c0fe200078608ff */
[----:B------:R-:W3:Y:S02]  /*26830*/  LDC R31, c[0x0][0x248] ;  /* 0x00009200ff1f7b82 */ /* 0x000ee40000000800 */
[----:B------:R-:W-:Y:S01]  /*26840*/  @P6 STG.E.U16 desc[UR40][R12.64], R34 ;  /* 0x000000220c006986 */ /* 0x000fe2000c101528 */
[-C--:B------:R-:W-:Y:S01]  /*26850*/  LEA.HI.X.SX32 R19, R38, R37.reuse, 0x1, P3 ;  /* 0x0000002526137211 */ /* 0x080fe200018f0eff */
[----:B-1----:R-:W-:Y:S01]  /*26860*/  IMAD R29, R29, 0x4, R28 ;  /* 0x000000041d1d7824 */ /* 0x002fe200078e021c */
[----:B-----5:R-:W-:Y:S02]  /*26870*/  PRMT R17, R15, 0x7632, R17 ;  /* 0x000076320f117816 */ /* 0x020fe40000000011 */
[C---:B------:R-:W-:Y:S01]  /*26880*/  LEA R14, P6, R28.reuse, R36, 0x1 ;  /* 0x000000241c0e7211 */ /* 0x040fe200078c08ff */
[----:B------:R-:W1:Y:S02]  /*26890*/  LDC R33, c[0x0][0x248] ;  /* 0x00009200ff217b82 */ /* 0x000e640000000800 */
[----:B------:R4:W-:Y:S01]  /*268a0*/  @P5 STG.E.U16 desc[UR40][R18.64], R17 ;  /* 0x0000001112005986 */ /* 0x0009e2000c101528 */
[----:B------:R-:W-:-:S02]  /*268b0*/  LEA.HI.X.SX32 R15, R28, R37, 0x1, P6 ;  /* 0x000000251c0f7211 */ /* 0x000fc400030f0eff */
[-C--:B------:R-:W-:Y:S02]  /*268c0*/  LEA R16, P6, R29, R36.reuse, 0x1 ;  /* 0x000000241d107211 */ /* 0x080fe400078c08ff */
[----:B------:R-:W-:Y:S01]  /*268d0*/  ISETP.LT.AND P2, PT, R111, UR4, !P0 ;  /* 0x000000046f007c0c */ /* 0x000fe2000c741270 */
[----:B------:R-:W-:Y:S01]  /*268e0*/  ULDC UR4, c[0x0][0x22c] ;  /* 0x00008b0000047ab9 */ /* 0x000fe20000000800 */
[----:B----4-:R-:W4:Y:S01]  /*268f0*/  LDC R19, c[0x0][0x248] ;  /* 0x00009200ff137b82 */ /* 0x010f220000000800 */
[----:B------:R-:W-:Y:S01]  /*26900*/  LEA.HI.X.SX32 R17, R29, R37, 0x1, P6 ;  /* 0x000000251d117211 */ /* 0x000fe200030f0eff */
[----:B--2---:R-:W-:Y:S01]  /*26910*/  IMAD R29, R30, 0x4, R29 ;  /* 0x000000041e1d7824 */ /* 0x004fe200078e021d */
[----:B------:R-:W-:Y:S01]  /*26920*/  ISETP.LT.AND P4, PT, R112, UR5, !P0 ;  /* 0x0000000570007c0c */ /* 0x000fe2000c781270 */
[----:B------:R-:W-:Y:S02]  /*26930*/  ULDC UR5, c[0x0][0x22c] ;  /* 0x00008b0000057ab9 */ /* 0x000fe40000000800 */
[----:B0-----:R-:W-:Y:S01]  /*26940*/  IMAD R18, R32, 0x4, R29 ;  /* 0x0000000420127824 */ /* 0x001fe200078e021d */
[----:B------:R-:W-:-:S04]  /*26950*/  LEA R12, P6, R29, R36, 0x1 ;  /* 0x000000241d0c7211 */ /* 0x000fc800078c08ff */
[----:B------:R0:W-:Y:S01]  /*26960*/  @P2 STG.E.U16 desc[UR40][R14.64], R4 ;  /* 0x000000040e002986 */ /* 0x0001e2000c101528 */
[-C--:B------:R-:W-:Y:S02]  /*26970*/  LEA.HI.X.SX32 R13, R29, R37.reuse, 0x1, P6 ;  /* 0x000000251d0d7211 */ /* 0x080fe400030f0eff */
[----:B------:R-:W-:Y:S01]  /*26980*/  ISETP.LT.AND P3, PT, R110, UR4, !P0 ;  /* 0x000000046e007c0c */ /* 0x000fe2000c761270 */
[----:B------:R-:W2:Y:S01]  /*26990*/  LDC R29, c[0x0][0x248] ;  /* 0x00009200ff1d7b82 */ /* 0x000ea20000000800 */
[----:B------:R-:W-:Y:S01]  /*269a0*/  ULDC UR4, c[0x0][0x22c] ;  /* 0x00008b0000047ab9 */ /* 0x000fe20000000800 */
[C---:B0-----:R-:W-:Y:S01]  /*269b0*/  LEA R14, P6, R18.reuse, R36, 0x1 ;  /* 0x00000024120e7211 */ /* 0x041fe200078c08ff */
[----:B------:R0:W-:Y:S03]  /*269c0*/  @P4 STG.E.U16 desc[UR40][R16.64], R8 ;  /* 0x0000000810004986 */ /* 0x0001e6000c101528 */
[----:B------:R-:W-:Y:S01]  /*269d0*/  LEA.HI.X.SX32 R15, R18, R37, 0x1, P6 ;  /* 0x00000025120f7211 */ /* 0x000fe200030f0eff */
[----:B---3--:R-:W-:Y:S01]  /*269e0*/  IMAD R18, R31, 0x4, R18 ;  /* 0x000000041f127824 */ /* 0x008fe200078e0212 */
[----:B------:R-:W-:Y:S01]  /*269f0*/  ISETP.LT.AND P5, PT, R109, UR4, !P0 ;  /* 0x000000046d007c0c */ /* 0x000fe2000c7a1270 */
[----:B------:R-:W-:Y:S01]  /*26a00*/  ULDC UR4, c[0x0][0x22c] ;  /* 0x00008b0000047ab9 */ /* 0x000fe20000000800 */
[----:B------:R-:W3:Y:S01]  /*26a10*/  LDC R31, c[0x0][0x248] ;  /* 0x00009200ff1f7b82 */ /* 0x000ee20000000800 */
[----:B------:R-:W-:Y:S01]  /*26a20*/  ISETP.LT.AND P2, PT, R108, UR4, !P0 ;  /* 0x000000046c007c0c */ /* 0x000fe2000c741270 */
[----:B------:R-:W-:Y:S01]  /*26a30*/  ULDC UR4, c[0x0][0x22c] ;  /* 0x00008b0000047ab9 */ /* 0x000fe20000000800 */
[----:B0-----:R-:W-:Y:S01]  /*26a40*/  PRMT R17, R4, 0x7632, R17 ;  /* 0x0000763204117816 */ /* 0x001fe20000000011 */
[----:B----4-:R-:W-:-:S04]  /*26a50*/  IMAD R4, R19, 0x4, R18 ;  /* 0x0000000413047824 */ /* 0x010fc800078e0212 */
[----:B------:R-:W0:Y:S01]  /*26a60*/  LDC R19, c[0x0][0x248] ;  /* 0x00009200ff137b82 */ /* 0x000e220000000800 */
[----:B------:R-:W-:Y:S02]  /*26a70*/  LEA R16, P6, R18, R36, 0x1 ;  /* 0x0000002412107211 */ /* 0x000fe400078c08ff */
[----:B------:R-:W-:Y:S01]  /*26a80*/  ISETP.LT.AND P4, PT, R107, UR4, !P0 ;  /* 0x000000046b007c0c */ /* 0x000fe2000c781270 */
[----:B------:R4:W-:Y:S01]  /*26a90*/  @P3 STG.E.U16 desc[UR40][R12.64], R17 ;  /* 0x000000110c003986 */ /* 0x0009e2000c101528 */
[----:B------:R-:W-:Y:S01]  /*26aa0*/  PRMT R28, R8, 0x7632, R28 ;  /* 0x00007632081c7816 */ /* 0x000fe2000000001c */
[----:B------:R-:W-:Y:S01]  /*26ab0*/  ULDC UR4, c[0x0][0x22c] ;  /* 0x00008b0000047ab9 */ /* 0x000fe20000000800 */
[----:B-1----:R-:W-:Y:S01]  /*26ac0*/  IMAD R8, R33, 0x4, R4 ;  /* 0x0000000421087824 */ /* 0x002fe200078e0204 */
[----:B------:R-:W-:Y:S01]  /*26ad0*/  ISETP.LT.AND P3, PT, R106, UR4, !P0 ;  /* 0x000000046a007c0c */ /* 0x000fe2000c761270 */
[----:B------:R-:W-:Y:S01]  /*26ae0*/  ULDC UR4, c[0x0][0x22c] ;  /* 0x00008b0000047ab9 */ /* 0x000fe20000000800 */
[----:B------:R1:W-:Y:S01]  /*26af0*/  @P5 STG.E.U16 desc[UR40][R14.64], R28 ;  /* 0x0000001c0e005986 */ /* 0x0003e2000c101528 */
[----:B----4-:R-:W-:-:S02]  /*26b00*/  LEA.HI.X.SX32 R17, R18, R37, 0x1, P6 ;  /* 0x0000002512117211 */ /* 0x010fc400030f0eff */
[CC--:B------:R-:W-:Y:S01]  /*26b10*/  LEA R12, P6, R4.reuse, R36.reuse, 0x1 ;  /* 0x00000024040c7211 */ /* 0x0c0fe200078c08ff */
[----:B------:R-:W4:Y:S03]  /*26b20*/  LDC R18, c[0x0][0x248] ;  /* 0x00009200ff127b82 */ /* 0x000f260000000800 */
[-C--:B------:R-:W-:Y:S02]  /*26b30*/  LEA.HI.X.SX32 R13, R4, R37.reuse, 0x1, P6 ;  /* 0x00000025040d7211 */ /* 0x080fe400030f0eff */
[CC--:B-1----:R-:W-:Y:S01]  /*26b40*/  LEA R14, P6, R8.reuse, R36.reuse, 0x1 ;  /* 0x00000024080e7211 */ /* 0x0c2fe200078c08ff */
[----:B------:R-:W-:Y:S02]  /*26b50*/  @P2 STG.E.U16 desc[UR40][R16.64], R5 ;  /* 0x0000000510002986 */ /* 0x000fe4000c101528 */
[----:B------:R-:W1:Y:S01]  /*26b60*/  LDC R28, c[0x0][0x248] ;  /* 0x00009200ff1c7b82 */ /* 0x000e620000000800 */
[-C--:B------:R-:W-:Y:S01]  /*26b70*/  LEA.HI.X.SX32 R15, R8, R37.reuse, 0x1, P6 ;  /* 0x00000025080f7211 */ /* 0x080fe200030f0eff */
[----:B------:R5:W-:Y:S01]  /*26b80*/  @P4 STG.E.U16 desc[UR40][R12.64], R9 ;  /* 0x000000090c004986 */ /* 0x000be2000c101528 */
[----:B--2---:R-:W-:Y:S01]  /*26b90*/  IMAD R8, R29, 0x4, R8 ;  /* 0x000000041d087824 */ /* 0x004fe200078e0208 */
[----:B------:R-:W-:Y:S01]  /*26ba0*/  ISETP.LT.AND P5, PT, R105, UR4, !P0 ;  /* 0x0000000469007c0c */ /* 0x000fe2000c7a1270 */
[----:B------:R-:W-:Y:S01]  /*26bb0*/  ULDC UR4, c[0x0][0x22c] ;  /* 0x00008b0000047ab9 */ /* 0x000fe20000000800 */
[----:B-----5:R-:W-:Y:S01]  /*26bc0*/  PRMT R13, R5, 0x7632, R13 ;  /* 0x00007632050d7816 */ /* 0x020fe2000000000d */
[----:B0-----:R-:W-:Y:S01]  /*26bd0*/  IMAD R16, R19, 0x4, R8 ;  /* 0x0000000413107824 */ /* 0x001fe200078e0208 */
[----:B------:R-:W-:Y:S01]  /*26be0*/  ISETP.LT.AND P2, PT, R104, UR4, !P0 ;  /* 0x0000000468007c0c */ /* 0x000fe2000c741270 */
[----:B------:R-:W0:Y:S01]  /*26bf0*/  LDC R19, c[0x0][0x248] ;  /* 0x00009200ff137b82 */ /* 0x000e220000000800 */
[----:B------:R-:W-:Y:S01]  /*26c00*/  ULDC UR4, c[0x0][0x22c] ;  /* 0x00008b0000047ab9 */ /* 0x000fe20000000800 */
[----:B------:R2:W-:Y:S01]  /*26c10*/  @P3 STG.E.U16 desc[UR40][R14.64], R13 ;  /* 0x0000000d0e003986 */ /* 0x0005e2000c101528 */
[C---:B------:R-:W-:Y:S01]  /*26c20*/  LEA R4, P3, R8.reuse, R36, 0x1 ;  /* 0x0000002408047211 */ /* 0x040fe200078608ff */
[----:B---3--:R-:W-:Y:S01]  /*26c30*/  IMAD R17, R31, 0x4, R16 ;  /* 0x000000041f117824 */ /* 0x008fe200078e0210 */
[----:B------:R-:W-:Y:S01]  /*26c40*/  ISETP.LT.AND P4, PT, R103, UR4, !P0 ;  /* 0x0000000467007c0c */ /* 0x000fe2000c781270 */
[----:B------:R-:W-:Y:S01]  /*26c50*/  ULDC UR4, c[0x0][0x22c] ;  /* 0x00008b0000047ab9 */ /* 0x000fe20000000800 */
[----:B------:R-:W-:-:S02]  /*26c60*/  LEA.HI.X.SX32 R5, R8, R37, 0x1, P3 ;  /* 0x0000002508057211 */ /* 0x000fc400018f0eff */
[CC--:B------:R-:W-:Y:S02]  /*26c70*/  LEA R8, P3, R16.reuse, R36.reuse, 0x1 ;  /* 0x0000002410087211 */ /* 0x0c0fe400078608ff */
[----:B------:R-:W-:Y:S01]  /*26c80*/  PRMT R29, R9, 0x7632, R29 ;  /* 0x00007632091d7816 */ /* 0x000fe2000000001d */
[----:B--2---:R-:W2:Y:S01]  /*26c90*/  LDC R15, c[0x0][0x248] ;  /* 0x00009200ff0f7b82 */ /* 0x004ea20000000800 */
[-C--:B------:R-:W-:Y:S02]  /*26ca0*/  LEA.HI.X.SX32 R9, R16, R37.reuse, 0x1, P3 ;  /* 0x0000002510097211 */ /* 0x080fe400018f0eff */
[CC--:B------:R-:W-:Y:S01]  /*26cb0*/  LEA R12, P3, R17.reuse, R36.reuse, 0x1 ;  /* 0x00000024110c7211 */ /* 0x0c0fe200078608ff */
[----:B------:R3:W-:Y:S03]  /*26cc0*/  @P5 STG.E.U16 desc[UR40][R4.64], R29 ;  /* 0x0000001d04005986 */ /* 0x0007e6000c101528 */
[----:B------:R-:W-:Y:S01]  /*26cd0*/  LEA.HI.X.SX32 R13, R17, R37, 0x1, P3 ;  /* 0x00000025110d7211 */ /* 0x000fe200018f0eff */
[----:B----4-:R-:W-:Y:S01]  /*26ce0*/  IMAD R17, R18, 0x4, R17 ;  /* 0x0000000412117824 */ /* 0x010fe200078e0211 */
[----:B------:R-:W-:Y:S01]  /*26cf0*/  ISETP.LT.AND P6, PT, R102, UR4, !P0 ;  /* 0x0000000466007c0c */ /* 0x000fe2000c7c1270 */
[----:B------:R-:W-:Y:S01]  /*26d00*/  @P2 STG.E.U16 desc[UR40][R8.64], R6 ;  /* 0x0000000608002986 */ /* 0x000fe2000c101528 */
[----:B------:R-:W-:Y:S01]  /*26d10*/  ULDC UR4, c[0x0][0x22c] ;  /* 0x00008b0000047ab9 */ /* 0x000fe20000000800 */
[----:B---3--:R-:W3:Y:S02]  /*26d20*/  LDC R29, c[0x0][0x248] ;  /* 0x00009200ff1d7b82 */ /* 0x008ee40000000800 */
[----:B------:R4:W-:Y:S01]  /*26d30*/  @P4 STG.E.U16 desc[UR40][R12.64], R10 ;  /* 0x0000000a0c004986 */ /* 0x0009e2000c101528 */
[----:B------:R-:W-:-:S04]  /*26d40*/  LEA R4, P4, R17, R36, 0x1 ;  /* 0x0000002411047211 */ /* 0x000fc800078808ff */
[----:B------:R-:W-:Y:S02]  /*26d50*/  LEA.HI.X.SX32 R5, R17, R37, 0x1, P4 ;  /* 0x0000002511057211 */ /* 0x000fe400020f0eff */
[----:B------:R-:W-:Y:S01]  /*26d60*/  PRMT R16, R10, 0x7632, R16 ;  /* 0x000076320a107816 */ /* 0x000fe20000000010 */
[----:B------:R-:W5:Y:S01]  /*26d70*/  LDC R18, c[0x0][0x248] ;  /* 0x00009200ff127b82 */ /* 0x000f620000000800 */
[----:B----4-:R-:W-:Y:S01]  /*26d80*/  PRMT R13, R6, 0x7632, R13 ;  /* 0x00007632060d7816 */ /* 0x010fe2000000000d */
[----:B-1----:R-:W-:-:S06]  /*26d90*/  IMAD R6, R28, 0x4, R17 ;  /* 0x000000041c067824 */ /* 0x002fcc00078e0211 */
[----:B------:R-:W1:Y:S01]  /*26da0*/  LDC R17, c[0x0][0x248] ;  /* 0x00009200ff117b82 */ /* 0x000e620000000800 */
[----:B0-----:R-:W-:Y:S01]  /*26db0*/  IMAD R14, R19, 0x4, R6 ;  /* 0x00000004130e7824 */ /* 0x001fe200078e0206 */
[CC--:B------:R-:W-:Y:S01]  /*26dc0*/  LEA R8, P4, R6.reuse, R36.reuse, 0x1 ;  /* 0x0000002406087211 */ /* 0x0c0fe200078808ff */
[----:B------:R0:W-:Y:S03]  /*26dd0*/  @P6 STG.E.U16 desc[UR40][R4.64], R13 ;  /* 0x0000000d04006986 */ /* 0x0001e6000c101528 */
[-C--:B------:R-:W-:Y:S01]  /*26de0*/  LEA.HI.X.SX32 R9, R6, R37.reuse, 0x1, P4 ;  /* 0x0000002506097211 */ /* 0x080fe200020f0eff */
[----:B--2---:R-:W-:Y:S01]  /*26df0*/  IMAD R6, R15, 0x4, R14 ;  /* 0x000000040f067824 */ /* 0x004fe200078e020e */
[C---:B------:R-:W-:Y:S01]  /*26e00*/  LEA R12, P6, R14.reuse, R36, 0x1 ;  /* 0x000000240e0c7211 */ /* 0x040fe200078c08ff */
[----:B------:R-:W2:Y:S01]  /*26e10*/  LDC R19, c[0x0][0x248] ;  /* 0x00009200ff137b82 */ /* 0x000ea20000000800 */
[----:B------:R-:W-:Y:S01]  /*26e20*/  ISETP.LT.AND P5, PT, R101, UR4, !P0 ;  /* 0x0000000465007c0c */ /* 0x000fe2000c7a1270 */
[----:B------:R-:W-:Y:S01]  /*26e30*/  ULDC UR4, c[0x0][0x22c] ;  /* 0x00008b0000047ab9 */ /* 0x000fe20000000800 */
[----:B0-----:R-:W-:-:S02]  /*26e40*/  LEA.HI.X.SX32 R13, R14, R37, 0x1, P6 ;  /* 0x000000250e0d7211 */ /* 0x001fc400030f0eff */
[----:B------:R-:W-:-:S03]  /*26e50*/  LEA R14, P6, R6, R36, 0x1 ;  /* 0x00000024060e7211 */ /* 0x000fc600078c08ff */
[----:B------:R-:W0:Y:S01]  /*26e60*/  LDC R10, c[0x0][0x248] ;  /* 0x00009200ff0a7b82 */ /* 0x000e220000000800 */
[----:B------:R-:W-:Y:S01]  /*26e70*/  ISETP.LT.AND P2, PT, R99, UR4, !P0 ;  /* 0x0000000463007c0c */ /* 0x000fe2000c741270 */
[----:B------:R-:W-:Y:S01]  /*26e80*/  ULDC UR4, c[0x0][0x22c] ;  /* 0x00008b0000047ab9 */ /* 0x000fe20000000800 */
[----:B------:R-:W-:Y:S01]  /*26e90*/  LEA.HI.X.SX32 R15, R6, R37, 0x1, P6 ;  /* 0x00000025060f7211 */ /* 0x000fe200030f0eff */
[----:B---3--:R-:W-:Y:S01]  /*26ea0*/  IMAD R6, R29, 0x4, R6 ;  /* 0x000000041d067824 */ /* 0x008fe200078e0206 */
[----:B------:R-:W-:Y:S01]  /*26eb0*/  ISETP.LT.AND P3, PT, R100, UR5, !P0 ;  /* 0x0000000564007c0c */ /* 0x000fe2000c761270 */
[----:B------:R1:W-:Y:S01]  /*26ec0*/  @P5 STG.E.U16 desc[UR40][R8.64], R16 ;  /* 0x0000001008005986 */ /* 0x0003e2000c101528 */
[----:B------:R-:W-:Y:S01]  /*26ed0*/  ISETP.LT.AND P4, PT, R98, UR4, !P0 ;  /* 0x0000000462007c0c */ /* 0x000fe2000c781270 */
[----:B------:R-:W3:Y:S01]  /*26ee0*/  LDC R29, c[0x0][0x248] ;  /* 0x00009200ff1d7b82 */ /* 0x000ee20000000800 */
[----:B------:R-:W-:Y:S01]  /*26ef0*/  ULDC UR4, c[0x0][0x22c] ;  /* 0x00008b0000047ab9 */ /* 0x000fe20000000800 */
[----:B------:R-:W-:Y:S01]  /*26f00*/  LEA R4, P6, R6, R36, 0x1 ;  /* 0x0000002406047211 */ /* 0x000fe200078c08ff */
[----:B------:R-:W-:-:S03]  /*26f10*/  ULDC UR5, c[0x0][0x22c] ;  /* 0x00008b0000057ab9 */ /* 0x000fc60000000800 */
[----:B------:R4:W-:Y:S01]  /*26f20*/  @P2 STG.E.U16 desc[UR40][R12.64], R7 ;  /* 0x000000070c002986 */ /* 0x0009e2000c101528 */
[----:B-1----:R-:W-:-:S03]  /*26f30*/  IMAD R8, R17, 0x4, R6 ;  /* 0x0000000411087824 */ /* 0x002fc600078e0206 */
[----:B------:R1:W-:Y:S01]  /*26f40*/  @P3 STG.E.U16 desc[UR40][R14.64], R11 ;  /* 0x0000000b0e003986 */ /* 0x0003e2000c101528 */
[----:B------:R-:W-:Y:S01]  /*26f50*/  ISETP.LT.AND P5, PT, R97, UR4, !P0 ;  /* 0x0000000461007c0c */ /* 0x000fe2000c7a1270 */
[----:B------:R-:W-:Y:S01]  /*26f60*/  ULDC UR4, c[0x0][0x22c] ;  /* 0x00008b0000047ab9 */ /* 0x000fe20000000800 */
[----:B------:R-:W5:Y:S01]  /*26f70*/  LDC R16, c[0x0][0x248] ;  /* 0x00009200ff107b82 */ /* 0x000f620000000800 */
[----:B--2---:R-:W-:-:S07]  /*26f80*/  IMAD R9, R19, 0x4, R8 ;  /* 0x0000000413097824 */ /* 0x004fce00078e0208 */
[----:B----4-:R-:W2:Y:S01]  /*26f90*/  LDC R12, c[0x0][0x248] ;  /* 0x00009200ff0c7b82 */ /* 0x010ea20000000800 */
[----:B------:R-:W-:Y:S01]  /*26fa0*/  LEA.HI.X.SX32 R5, R6, R37, 0x1, P6 ;  /* 0x0000002506057211 */ /* 0x000fe200030f0eff */
[----:B0-----:R-:W-:Y:S01]  /*26fb0*/  IMAD R10, R10, 0x4, R9 ;  /* 0x000000040a0a7824 */ /* 0x001fe200078e0209 */
[----:B------:R-:W-:-:S05]  /*26fc0*/  PRMT R13, R7, 0x7632, R13 ;  /* 0x00007632070d7816 */ /* 0x000fca000000000d */
[----:B-1----:R-:W0:Y:S01]  /*26fd0*/  LDC R14, c[0x0][0x248] ;  /* 0x00009200ff0e7b82 */ /* 0x002e220000000800 */
[C---:B------:R-:W-:Y:S01]  /*26fe0*/  LEA R6, P6, R8.reuse, R36, 0x1 ;  /* 0x0000002408067211 */ /* 0x040fe200078c08ff */
[----:B------:R1:W-:Y:S01]  /*26ff0*/  @P4 STG.E.U16 desc[UR40][R4.64], R13 ;  /* 0x0000000d04004986 */ /* 0x0003e2000c101528 */
[----:B------:R-:W-:Y:S01]  /*27000*/  PRMT R15, R11, 0x7632, R15 ;  /* 0x000076320b0f7816 */ /* 0x000fe2000000000f */
[----:B---3--:R-:W-:Y:S01]  /*27010*/  IMAD R11, R29, 0x4, R10 ;  /* 0x000000041d0b7824 */ /* 0x008fe200078e020a */
[----:B------:R-:W-:Y:S02]  /*27020*/  LEA.HI.X.SX32 R7, R8, R37, 0x1, P6 ;  /* 0x0000002508077211 */ /* 0x000fe400030f0eff */
[----:B------:R-:W-:Y:S01]  /*27030*/  ISETP.LT.AND P2, PT, R96, UR4, !P0 ;  /* 0x0000000460007c0c */ /* 0x000fe2000c741270 */
[----:B------:R-:W-:Y:S01]  /*27040*/  ULDC UR4, c[0x0][0x22c] ;  /* 0x00008b0000047ab9 */ /* 0x000fe20000000800 */
[----:B------:R-:W3:Y:S01]  /*27050*/  LDC R19, c[0x0][0x248] ;  /* 0x00009200ff137b82 */ /* 0x000ee20000000800 */
[----:B------:R-:W-:-:S02]  /*27060*/  ISETP.LT.AND P3, PT, R95, UR4, !P0 ;  /* 0x000000045f007c0c */ /* 0x000fc4000c761270 */
[----:B-1----:R-:W-:-:S05]  /*27070*/  LEA R4, P6, R10, R36, 0x1 ;  /* 0x000000240a047211 */ /* 0x002fca00078c08ff */
[----:B------:R-:W1:Y:S01]  /*27080*/  LDC R13, c[0x0][0x248] ;  /* 0x00009200ff0d7b82 */ /* 0x000e620000000800 */
[----:B------:R4:W-:Y:S01]  /*27090*/  @P5 STG.E.U16 desc[UR40][R6.64], R15 ;  /* 0x0000000f06005986 */ /* 0x0009e2000c101528 */
[-C--:B------:R-:W-:Y:S01]  /*270a0*/  LEA.HI.X.SX32 R5, R10, R37.reuse, 0x1, P6 ;  /* 0x000000250a057211 */ /* 0x080fe200030f0eff */
[----:B------:R-:W-:Y:S01]  /*270b0*/  ULDC UR4, c[0x0][0x22c] ;  /* 0x00008b0000047ab9 */ /* 0x000fe20000000800 */
[CC--:B------:R-:W-:Y:S02]  /*270c0*/  LEA R8, P5, R9.reuse, R36.reuse, 0x1 ;  /* 0x0000002409087211 */ /* 0x0c0fe400078a08ff */
[----:B------:R-:W-:Y:S01]  /*270d0*/  ISETP.LT.AND P4, PT, R94, UR4, !P0 ;  /* 0x000000045e007c0c */ /* 0x000fe2000c781270 */
[----:B------:R-:W-:Y:S01]  /*270e0*/  ULDC UR4, c[0x0][0x22c] ;  /* 0x00008b0000047ab9 */ /* 0x000fe20000000800 */
[-C--:B------:R-:W-:Y:S02]  /*270f0*/  LEA.HI.X.SX32 R9, R9, R37.reuse, 0x1, P5 ;  /* 0x0000002509097211 */ /* 0x080fe400028f0eff */
[CC--:B----4-:R-:W-:Y:S01]  /*27100*/  LEA R6, P6, R11.reuse, R36.reuse, 0x1 ;  /* 0x000000240b067211 */ /* 0x0d0fe200078c08ff */
[----:B------:R-:W4:Y:S03]  /*27110*/  LDC R15, c[0x0][0x248] ;  /* 0x00009200ff0f7b82 */ /* 0x000f260000000800 */
[----:B------:R-:W-:Y:S01]  /*27120*/  LEA.HI.X.SX32 R7, R11, R37, 0x1, P6 ;  /* 0x000000250b077211 */ /* 0x000fe200030f0eff */
[----:B--2---:R-:W-:Y:S01]  /*27130*/  IMAD R11, R12, 0x4, R11 ;  /* 0x000000040c0b7824 */ /* 0x004fe200078e020b */
[----:B------:R2:W-:Y:S03]  /*27140*/  @P2 STG.E.U16 desc[UR40][R8.64], R20 ;  /* 0x0000001408002986 */ /* 0x0005e6000c101528 */
[----:B0-----:R-:W-:Y:S01]  /*27150*/  IMAD R10, R14, 0x4, R11 ;  /* 0x000000040e0a7824 */ /* 0x001fe200078e020b */
[----:B------:R-:W0:Y:S01]  /*27160*/  LDC R12, c[0x0][0x248] ;  /* 0x00009200ff0c7b82 */ /* 0x000e220000000800 */
[----:B------:R5:W-:Y:S01]  /*27170*/  @P3 STG.E.U16 desc[UR40][R4.64], R24 ;  /* 0x0000001804003986 */ /* 0x000be2000c101528 */
[----:B------:R-:W-:Y:S01]  /*27180*/  ISETP.LT.AND P5, PT, R93, UR4, !P0 ;  /* 0x000000045d007c0c */ /* 0x000fe2000c7a1270 */
[----:B------:R-:W-:Y:S01]  /*27190*/  ULDC UR4, c[0x0][0x22c] ;  /* 0x00008b0000047ab9 */ /* 0x000fe20000000800 */
[----:B--2---:R-:W-:-:S04]  /*271a0*/  LEA R8, P6, R11, R36, 0x1 ;  /* 0x000000240b087211 */ /* 0x004fc800078c08ff */
[----:B------:R-:W2:Y:S01]  /*271b0*/  LDC R14, c[0x0][0x248] ;  /* 0x00009200ff0e7b82 */ /* 0x000ea20000000800 */
[----:B------:R-:W-:Y:S02]  /*271c0*/  LEA.HI.X.SX32 R9, R11, R37, 0x1, P6 ;  /* 0x000000250b097211 */ /* 0x000fe400030f0eff */
[----:B-----5:R-:W-:Y:S02]  /*271d0*/  PRMT R5, R20, 0x7632, R5 ;  /* 0x0000763214057816 */ /* 0x020fe40000000005 */
[----:B------:R-:W-:-:S03]  /*271e0*/  LEA R4, P6, R10, R36, 0x1 ;  /* 0x000000240a047211 */ /* 0x000fc600078c08ff */
[----:B------:R-:W5:Y:S01]  /*271f0*/  LDC R20, c[0x0][0x248] ;  /* 0x00009200ff147b82 */ /* 0x000f620000000800 */
[----:B------:R3:W-:Y:S01]  /*27200*/  @P4 STG.E.U16 desc[UR40][R6.64], R5 ;  /* 0x0000000506004986 */ /* 0x0007e2000c101528 */
[----:B------:R-:W-:Y:S02]  /*27210*/  PRMT R24, R24, 0x7632, R24 ;  /* 0x0000763218187816 */ /* 0x000fe40000000018 */
[----:B---3--:R-:W-:Y:S01]  /*27220*/  LEA.HI.X.SX32 R5, R10, R37, 0x1, P6 ;  /* 0x000000250a057211 */ /* 0x008fe200030f0eff */
[----:B-1----:R-:W-:-:S03]  /*27230*/  IMAD R10, R13, 0x4, R10 ;  /* 0x000000040d0a7824 */ /* 0x002fc600078e020a */
[----:B------:R-:W1:Y:S01]  /*27240*/  LDC R13, c[0x0][0x248] ;  /* 0x00009200ff0d7b82 */ /* 0x000e620000000800 */
[----:B----4-:R-:W-:Y:S01]  /*27250*/  IMAD R11, R15, 0x4, R10 ;  /* 0x000000040f0b7824 */ /* 0x010fe200078e020a */
[-C--:B------:R-:W-:Y:S01]  /*27260*/  LEA R6, P6, R10, R36.reuse, 0x1 ;  /* 0x000000240a067211 */ /* 0x080fe200078c08ff */
[----:B------:R3:W-:Y:S01]  /*27270*/  @P5 STG.E.U16 desc[UR40][R8.64], R24 ;  /* 0x0000001808005986 */ /* 0x0007e2000c101528 */
[----:B------:R-:W-:Y:S01]  /*27280*/  ISETP.LT.AND P2, PT, R92, UR4, !P0 ;  /* 0x000000045c007c0c */ /* 0x000fe2000c741270 */
[----:B------:R-:W-:Y:S01]  /*27290*/  ULDC UR4, c[0x0][0x22c] ;  /* 0x00008b0000047ab9 */ /* 0x000fe20000000800 */
[----:B------:R-:W-:Y:S02]  /*272a0*/  LEA.HI.X.SX32 R7, R10, R37, 0x1, P6 ;  /* 0x000000250a077211 */ /* 0x000fe400030f0eff */
[----:B------:R-:W4:Y:S01]  /*272b0*/  LDC R15, c[0x0][0x248] ;  /* 0x00009200ff0f7b82 */ /* 0x000f220000000800 */
[----:B------:R-:W-:Y:S01]  /*272c0*/  ISETP.LT.AND P3, PT, R90, UR4, !P0 ;  /* 0x000000045a007c0c */ /* 0x000fe2000c761270 */
[----:B------:R-:W-:Y:S01]  /*272d0*/  ULDC UR4, c[0x0][0x22c] ;  /* 0x00008b0000047ab9 */ /* 0x000fe20000000800 */
[----:B---3--:R-:W-:-:S02]  /*272e0*/  LEA R8, P6, R11, R36, 0x1 ;  /* 0x000000240b087211 */ /* 0x008fc400078c08ff */
[----:B------:R-:W-:-:S04]  /*272f0*/  ISETP.LT.AND P4, PT, R88, UR4, !P0 ;  /* 0x0000000458007c0c */ /* 0x000fc8000c781270 */
[----:B------:R3:W-:Y:S01]  /*27300*/  @P2 STG.E.U16 desc[UR40][R4.64], R21 ;  /* 0x0000001504002986 */ /* 0x0007e2000c101528 */
[----:B------:R-:W-:Y:S01]  /*27310*/  LEA.HI.X.SX32 R9, R11, R37, 0x1, P6 ;  /* 0x000000250b097211 */ /* 0x000fe200030f0eff */
[----:B0-----:R-:W-:Y:S01]  /*27320*/  IMAD R11, R12, 0x4, R11 ;  /* 0x000000040c0b7824 */ /* 0x001fe200078e020b */
[----:B------:R-:W-:Y:S01]  /*27330*/  ULDC UR4, c[0x0][0x22c] ;  /* 0x00008b0000047ab9 */ /* 0x000fe20000000800 */
[----:B------:R-:W0:Y:S01]  /*27340*/  LDC R12, c[0x0][0x248] ;  /* 0x00009200ff0c7b82 */ /* 0x000e220000000800 */
[----:B------:R-:W-:Y:S01]  /*27350*/  ISETP.LT.AND P5, PT, R86, UR4, !P0 ;  /* 0x0000000456007c0c */ /* 0x000fe2000c7a1270 */
[----:B--2---:R-:W-:Y:S01]  /*27360*/  IMAD R10, R14, 0x4, R11 ;  /* 0x000000040e0a7824 */ /* 0x004fe200078e020b */
[----:B------:R-:W-:Y:S01]  /*27370*/  @P3 STG.E.U16 desc[UR40][R6.64], R25 ;  /* 0x0000001906003986 */ /* 0x000fe2000c101528 */
[----:B---3--:R-:W-:Y:S01]  /*27380*/  PRMT R5, R21, 0x7632, R5 ;  /* 0x0000763215057816 */ /* 0x008fe20000000005 */
[----:B------:R-:W-:Y:S01]  /*27390*/  ULDC UR4, c[0x0][0x22c] ;  /* 0x00008b0000047ab9 */ /* 0x000fe20000000800 */
[----:B------:R-:W-:-:S02]  /*273a0*/  LEA R4, P6, R11, R36, 0x1 ;  /* 0x000000240b047211 */ /* 0x000fc400078c08ff */
[----:B------:R-:W2:Y:S01]  /*273b0*/  LDC R21, c[0x0][0x248] ;  /* 0x00009200ff157b82 */ /* 0x000ea20000000800 */
[----:B------:R3:W-:Y:S01]  /*273c0*/  @P4 STG.E.U16 desc[UR40][R8.64], R5 ;  /* 0x0000000508004986 */ /* 0x0007e2000c101528 */
[----:B------:R-:W-:Y:S02]  /*273d0*/  PRMT R14, R25, 0x7632, R14 ;  /* 0x00007632190e7816 */ /* 0x000fe4000000000e */
[----:B------:R-:W-:Y:S01]  /*273e0*/  ISETP.LT.AND P2, PT, R84, UR4, !P0 ;  /* 0x0000000454007c0c */ /* 0x000fe2000c741270 */
[----:B------:R-:W-:Y:S01]  /*273f0*/  ULDC UR4, c[0x0][0x22c] ;  /* 0x00008b0000047ab9 */ /* 0x000fe20000000800 */
[-C--:B---3--:R-:W-:Y:S01]  /*27400*/  LEA.HI.X.SX32 R5, R11, R37.reuse, 0x1, P6 ;  /* 0x000000250b057211 */ /* 0x088fe200030f0eff */
[----:B-1----:R-:W-:Y:S01]  /*27410*/  IMAD R9, R13, 0x4, R10 ;  /* 0x000000040d097824 */ /* 0x002fe200078e020a */
[----:B------:R-:W-:Y:S01]  /*27420*/  LEA R6, P6, R10, R36, 0x1 ;  /* 0x000000240a067211 */ /* 0x000fe200078c08ff */
[----:B------:R-:W1:Y:S02]  /*27430*/  LDC R25, c[0x0][0x248] ;  /* 0x00009200ff197b82 */ /* 0x000e640000000800 */
[----:B------:R-:W-:Y:S01]  /*27440*/  IMAD R11, R16, 0x4, R9 ;  /* 0x00000004100b7824 */ /* 0x000fe200078e0209 */
[----:B------:R-:W-:-:S02]  /*27450*/  LEA.HI.X.SX32 R7, R10, R37, 0x1, P6 ;  /* 0x000000250a077211 */ /* 0x000fc400030f0eff */
[CC--:B------:R-:W-:Y:S01]  /*27460*/  LEA R8, P6, R9.reuse, R36.reuse, 0x1 ;  /* 0x0000002409087211 */ /* 0x0c0fe200078c08ff */
[----:B------:R0:W-:Y:S01]  /*27470*/  @P5 STG.E.U16 desc[UR40][R4.64], R14 ;  /* 0x0000000e04005986 */ /* 0x0001e2000c101528 */
[----:B------:R-:W-:Y:S01]  /*27480*/  ISETP.LT.AND P3, PT, R82, UR4, !P0 ;  /* 0x0000000452007c0c */ /* 0x000fe2000c761270 */
[----:B------:R-:W-:Y:S01]  /*27490*/  ULDC UR4, c[0x0][0x22c] ;  /* 0x00008b0000047ab9 */ /* 0x000fe20000000800 */
[-C--:B------:R-:W-:Y:S02]  /*274a0*/  LEA.HI.X.SX32 R9, R9, R37.reuse, 0x1, P6 ;  /* 0x0000002509097211 */ /* 0x080fe400030f0eff */
[C---:B------:R-:W-:Y:S02]  /*274b0*/  LEA R10, P6, R11.reuse, R36, 0x1 ;  /* 0x000000240b0a7211 */ /* 0x040fe400078c08ff */
[----:B------:R-:W-:Y:S01]  /*274c0*/  ISETP.LT.AND P4, PT, R80, UR4, !P0 ;  /* 0x0000000450007c0c */ /* 0x000fe2000c781270 */
[----:B------:R-:W-:Y:S01]  /*274d0*/  ULDC UR4, c[0x0][0x22c] ;  /* 0x00008b0000047ab9 */ /* 0x000fe20000000800 */
[----:B0-----:R-:W-:Y:S01]  /*274e0*/  IMAD R4, R12, 0x4, R11 ;  /* 0x000000040c047824 */ /* 0x001fe200078e020b */
[----:B------:R-:W-:-:S02]  /*274f0*/  LEA.HI.X.SX32 R11, R11, R37, 0x1, P6 ;  /* 0x000000250b0b7211 */ /* 0x000fc400030f0eff */
[----:B------:R-:W-:Y:S01]  /*27500*/  ISETP.LT.AND P5, PT, R78, UR4, !P0 ;  /* 0x000000044e007c0c */ /* 0x000fe2000c7a1270 */
[----:B----4-:R-:W-:Y:S01]  /*27510*/  IMAD R5, R15, 0x4, R4 ;  /* 0x000000040f057824 */ /* 0x010fe200078e0204 */
[CC--:B------:R-:W-:Y:S01]  /*27520*/  LEA R12, P6, R4.reuse, R36.reuse, 0x1 ;  /* 0x00000024040c7211 */ /* 0x0c0fe200078c08ff */
[----:B------:R0:W-:Y:S01]  /*27530*/  @P2 STG.E.U16 desc[UR40][R6.64], R22 ;  /* 0x0000001606002986 */ /* 0x0001e2000c101528 */
[----:B------:R-:W-:Y:S02]  /*27540*/  ULDC UR4, c[0x0][0x22c] ;  /* 0x00008b0000047ab9 */ /* 0x000fe40000000800 */
[-C--:B------:R-:W-:Y:S02]  /*27550*/  LEA.HI.X.SX32 R13, R4, R37.reuse, 0x1, P6 ;  /* 0x00000025040d7211 */ /* 0x080fe400030f0eff */
[C---:B------:R-:W-:Y:S01]  /*27560*/  LEA R14, P6, R5.reuse, R36, 0x1 ;  /* 0x00000024050e7211 */ /* 0x040fe200078c08ff */
[----:B------:R-:W-:Y:S01]  /*27570*/  IMAD R18, R18, 0x4, R5 ;  /* 0x0000000412127824 */ /* 0x000fe200078e0205 */
[----:B------:R3:W-:Y:S02]  /*27580*/  @P3 STG.E.U16 desc[UR40][R8.64], R26 ;  /* 0x0000001a08003986 */ /* 0x0007e4000c101528 */
[----:B------:R-:W-:-:S02]  /*27590*/  LEA.HI.X.SX32 R15, R5, R37, 0x1, P6 ;  /* 0x00000025050f7211 */ /* 0x000fc400030f0eff */
[----:B------:R-:W4:Y:S01]  /*275a0*/  LDS.128 R4, [R3+UR6+0x800] ;  /* 0x0008000603047984 */ /* 0x000f220008000c00 */
[----:B0-----:R-:W-:Y:S02]  /*275b0*/  PRMT R22, R22, 0x7632, R22 ;  /* 0x0000763216167816 */ /* 0x001fe40000000016 */
[----:B------:R-:W-:Y:S02]  /*275c0*/  LEA R16, P6, R18, R36, 0x1 ;  /* 0x0000002412107211 */ /* 0x000fe400078c08ff */
[----:B---3--:R-:W-:Y:S01]  /*275d0*/  PRMT R9, R26, 0x7632, R9 ;  /* 0x000076321a097816 */ /* 0x008fe20000000009 */
[----:B------:R0:W-:Y:S01]  /*275e0*/  @P4 STG.E.U16 desc[UR40][R10.64], R22 ;  /* 0x000000160a004986 */ /* 0x0001e2000c101528 */
[----:B------:R-:W-:Y:S01]  /*275f0*/  ISETP.LT.AND P2, PT, R76, UR4, !P0 ;  /* 0x000000044c007c0c */ /* 0x000fe2000c741270 */
[----:B------:R-:W-:Y:S02]  /*27600*/  ULDC UR4, c[0x0][0x22c] ;  /* 0x00008b0000047ab9 */ /* 0x000fe40000000800 */
[----:B------:R3:W-:Y:S01]  /*27610*/  @P5 STG.E.U16 desc[UR40][R12.64], R9 ;  /* 0x000000090c005986 */ /* 0x0007e2000c101528 */
[----:B------:R-:W-:Y:S01]  /*27620*/  LEA.HI.X.SX32 R17, R18, R37, 0x1, P6 ;  /* 0x0000002512117211 */ /* 0x000fe200030f0eff */
[----:B------:R-:W-:-:S02]  /*27630*/  IMAD R18, R19, 0x4, R18 ;  /* 0x0000000413127824 */ /* 0x000fc400078e0212 */
[----:B------:R-:W1:Y:S01]  /*27640*/  LDS.128 R8, [R2+UR6+0x800] ;  /* 0x0008000602087984 */ /* 0x000e620008000c00 */
[----:B0-----:R-:W0:Y:S01]  /*27650*/  LDC R22, c[0x0][0x248] ;  /* 0x00009200ff167b82 */ /* 0x001e220000000800 */
[----:B------:R-:W-:Y:S01]  /*27660*/  ISETP.LT.AND P3, PT, R74, UR4, !P0 ;  /* 0x000000044a007c0c */ /* 0x000fe2000c761270 */
[----:B------:R-:W-:Y:S02]  /*27670*/  ULDC UR4, c[0x0][0x22c] ;  /* 0x00008b0000047ab9 */ /* 0x000fe40000000800 */
[----:B------:R-:W-:Y:S01]  /*27680*/  ISETP.LT.AND P4, PT, R72, UR4, !P0 ;  /* 0x0000000448007c0c */ /* 0x000fe2000c781270 */
[----:B------:R-:W-:-:S03]  /*27690*/  ULDC UR4, c[0x0][0x22c] ;  /* 0x00008b0000047ab9 */ /* 0x000fc60000000800 */
[----:B------:R-:W4:Y:S01]  /*276a0*/  LDC R19, c[0x0][0x248] ;  /* 0x00009200ff137b82 */ /* 0x000f220000000800 */
[-C--:B---3--:R-:W-:Y:S01]  /*276b0*/  LEA R12, P6, R18, R36.reuse, 0x1 ;  /* 0x00000024120c7211 */ /* 0x088fe200078c08ff */
[----:B--2---:R-:W-:Y:S01]  /*276c0*/  IMAD R3, R21, 0x4, R18 ;  /* 0x0000000415037824 */ /* 0x004fe200078e0212 */
[----:B------:R-:W-:Y:S01]  /*276d0*/  ISETP.LT.AND P5, PT, R70, UR4, !P0 ;  /* 0x0000000446007c0c */ /* 0x000fe2000c7a1270 */
[----:B------:R2:W-:Y:S01]  /*276e0*/  @P2 STG.E.U16 desc[UR40][R14.64], R23 ;  /* 0x000000170e002986 */ /* 0x0005e2000c101528 */
[----:B------:R-:W-:Y:S01]  /*276f0*/  LEA.HI.X.SX32 R13, R18, R37, 0x1, P6 ;  /* 0x00000025120d7211 */ /* 0x000fe200030f0eff */
[----:B------:R-:W-:Y:S02]  /*27700*/  ULDC UR4, c[0x0][0x22c] ;  /* 0x00008b0000047ab9 */ /* 0x000fe40000000800 */
[----:B------:R-:W3:Y:S01]  /*27710*/  LDC R18, c[0x0][0x248] ;  /* 0x00009200ff127b82 */ /* 0x000ee20000000800 */
[----:B------:R5:W-:Y:S01]  /*27720*/  @P3 STG.E.U16 desc[UR40][R16.64], R27 ;  /* 0x0000001b10003986 */ /* 0x000be2000c101528 */
[----:B--2---:R-:W-:-:S06]  /*27730*/  LEA R14, P6, R3, R36, 0x1 ;  /* 0x00000024030e7211 */ /* 0x004fcc00078c08ff */
[----:B------:R-:W2:Y:S01]  /*27740*/  LDC R21, c[0x0][0x248] ;  /* 0x00009200ff157b82 */ /* 0x000ea20000000800 */
[----:B------:R-:W-:Y:S02]  /*27750*/  PRMT R23, R23, 0x7632, R23 ;  /* 0x0000763217177816 */ /* 0x000fe40000000017 */
[----:B------:R-:W-:Y:S01]  /*27760*/  LEA.HI.X.SX32 R15, R3, R37, 0x1, P6 ;  /* 0x00000025030f7211 */ /* 0x000fe200030f0eff */
[----:B-----5:R-:W-:Y:S01]  /*27770*/  IMAD R3, R20, 0x4, R3 ;  /* 0x0000000414037824 */ /* 0x020fe200078e0203 */
[----:B------:R-:W-:Y:S01]  /*27780*/  PRMT R17, R27, 0x7632, R17 ;  /* 0x000076321b117816 */ /* 0x000fe20000000011 */
[----:B------:R5:W-:Y:S02]  /*27790*/  @P4 STG.E.U16 desc[UR40][R12.64], R23 ;  /* 0x000000170c004986 */ /* 0x000be4000c101528 */
[----:B------:R-:W2:Y:S01]  /*277a0*/  LDC R20, c[0x0][0x248] ;  /* 0x00009200ff147b82 */ /* 0x000ea20000000800 */
[----:B------:R-:W-:Y:S01]  /*277b0*/  ISETP.LT.AND P2, PT, R67, UR4, !P0 ;  /* 0x0000000443007c0c */ /* 0x000fe2000c741270 */
[----:B------:R4:W-:Y:S01]  /*277c0*/  @P5 STG.E.U16 desc[UR40][R14.64], R17 ;  /* 0x000000110e005986 */ /* 0x0009e2000c101528 */
[----:B------:R-:W-:Y:S01]  /*277d0*/  LEA R2, P5, R3, R36, 0x1 ;  /* 0x0000002403027211 */ /* 0x000fe200078a08ff */
[----:B0-----:R-:W-:Y:S01]  /*277e0*/  IMAD R16, R22, 0x4, R3 ;  /* 0x0000000416107824 */ /* 0x001fe200078e0203 */
[----:B------:R-:W-:-:S02]  /*277f0*/  ULDC UR4, c[0x0][0x22c] ;  /* 0x00008b0000047ab9 */ /* 0x000fc40000000800 */
[----:B------:R-:W-:Y:S01]  /*27800*/  ISETP.LT.AND P3, PT, R59, UR4, !P0 ;  /* 0x000000043b007c0c */ /* 0x000fe2000c761270 */
[----:B------:R-:W-:Y:S01]  /*27810*/  ULDC UR4, c[0x0][0x22c] ;  /* 0x00008b0000047ab9 */ /* 0x000fe20000000800 */
[-C--:B------:R-:W-:Y:S01]  /*27820*/  LEA.HI.X.SX32 R3, R3, R37.reuse, 0x1, P5 ;  /* 0x0000002503037211 */ /* 0x080fe200028f0eff */
[----:B-----5:R-:W0:Y:S01]  /*27830*/  LDC R23, c[0x0][0x248] ;  /* 0x00009200ff177b82 */ /* 0x020e220000000800 */
[CC--:B------:R-:W-:Y:S02]  /*27840*/  LEA R12, P5, R16.reuse, R36.reuse, 0x1 ;  /* 0x00000024100c7211 */ /* 0x0c0fe400078a08ff */
[----:B------:R-:W-:Y:S01]  /*27850*/  ISETP.LT.AND P4, PT, R57, UR4, !P0 ;  /* 0x0000000439007c0c */ /* 0x000fe2000c781270 */
[----:B----4-:R-:W-:Y:S01]  /*27860*/  IMAD R17, R19, 0x4, R16 ;  /* 0x0000000413117824 */ /* 0x010fe200078e0210 */
[----:B------:R-:W-:Y:S01]  /*27870*/  LEA.HI.X.SX32 R13, R16, R37, 0x1, P5 ;  /* 0x00000025100d7211 */ /* 0x000fe200028f0eff */
[----:B------:R4:W-:Y:S01]  /*27880*/  @P2 STG.E.U16 desc[UR40][R2.64], R4 ;  /* 0x0000000402002986 */ /* 0x0009e2000c101528 */
[----:B------:R-:W-:Y:S01]  /*27890*/  ULDC UR4, c[0x0][0x22c] ;  /* 0x00008b0000047ab9 */ /* 0x000fe20000000800 */
[----:B------:R-:W5:Y:S01]  /*278a0*/  LDC R19, c[0x0][0x248] ;  /* 0x00009200ff137b82 */ /* 0x000f620000000800 */
[----:B------:R-:W-:-:S02]  /*278b0*/  LEA R14, P5, R17, R36, 0x1 ;  /* 0x00000024110e7211 */ /* 0x000fc400078a08ff */
[----:B------:R-:W-:Y:S01]  /*278c0*/  ISETP.LT.AND P6, PT, R65, UR4, !P0 ;  /* 0x0000000441007c0c */ /* 0x000fe2000c7c1270 */
[----:B-1----:R-:W-:Y:S01]  /*278d0*/  @P3 STG.E.U16 desc[UR40][R12.64], R8 ;  /* 0x000000080c003986 */ /* 0x002fe2000c101528 */
[----:B------:R-:W-:Y:S01]  /*278e0*/  LEA.HI.X.SX32 R15, R17, R37, 0x1, P5 ;  /* 0x00000025110f7211 */ /* 0x000fe200028f0eff */
[----:B---3--:R-:W-:Y:S01]  /*278f0*/  IMAD R17, R18, 0x4, R17 ;  /* 0x0000000412117824 */ /* 0x008fe200078e0211 */
[----:B------:R-:W-:Y:S01]  /*27900*/  ULDC UR4, c[0x0][0x22c] ;  /* 0x00008b0000047ab9 */ /* 0x000fe20000000800 */
[----:B----4-:R-:W-:Y:S02]  /*27910*/  PRMT R3, R4, 0x7632, R3 ;  /* 0x0000763204037816 */ /* 0x010fe40000000003 */
[----:B--2---:R-:W-:-:S03]  /*27920*/  IMAD R4, R20, 0x4, R17 ;  /* 0x0000000414047824 */ /* 0x004fc600078e0211 */
[----:B------:R1:W-:Y:S01]  /*27930*/  @P4 STG.E.U16 desc[UR40][R14.64], R3 ;  /* 0x000000030e004986 */ /* 0x0003e2000c101528 */
[-C--:B------:R-:W-:Y:S02]  /*27940*/  LEA R2, P4, R17, R36.reuse, 0x1 ;  /* 0x0000002411027211 */ /* 0x080fe400078808ff */
[----:B------:R-:W-:Y:S01]  /*27950*/  ISETP.LT.AND P2, PT, R64, UR4, !P0 ;  /* 0x0000000440007c0c */ /* 0x000fe2000c741270 */
[----:B------:R-:W-:Y:S01]  /*27960*/  ULDC UR4, c[0x0][0x22c] ;  /* 0x00008b0000047ab9 */ /* 0x000fe20000000800 */
[----:B-1----:R-:W-:Y:S01]  /*27970*/  PRMT R15, R8, 0x7632, R15 ;  /* 0x00007632080f7816 */ /* 0x002fe2000000000f */
[----:B------:R-:W-:Y:S01]  /*27980*/  IMAD R8, R21, 0x4, R4 ;  /* 0x0000000415087824 */ /* 0x000fe200078e0204 */
[----:B------:R-:W-:Y:S01]  /*27990*/  LEA.HI.X.SX32 R3, R17, R37, 0x1, P4 ;  /* 0x0000002511037211 */ /* 0x000fe200020f0eff */
[----:B------:R-:W1:Y:S01]  /*279a0*/  LDC R21, c[0x0][0x248] ;  /* 0x00009200ff157b82 */ /* 0x000e620000000800 */
[----:B------:R-:W-:-:S03]  /*279b0*/  LEA R12, P4, R4, R36, 0x1 ;  /* 0x00000024040c7211 */ /* 0x000fc600078808ff */
[----:B------:R2:W-:Y:S01]  /*279c0*/  @P6 STG.E.U16 desc[UR40][R2.64], R15 ;  /* 0x0000000f02006986 */ /* 0x0005e2000c101528 */
[----:B------:R-:W-:Y:S02]  /*279d0*/  LEA R14, P6, R8, R36, 0x1 ;  /* 0x00000024080e7211 */ /* 0x000fe400078c08ff */
[-C--:B------:R-:W-:Y:S01]  /*279e0*/  LEA.HI.X.SX32 R13, R4, R37.reuse, 0x1, P4 ;  /* 0x00000025040d7211 */ /* 0x080fe200020f0eff */
[----:B-----5:R-:W-:Y:S01]  /*279f0*/  IMAD R4, R19, 0x4, R8 ;  /* 0x0000000413047824 */ /* 0x020fe200078e0208 */
[----:B------:R-:W-:Y:S01]  /*27a00*/  ISETP.LT.AND P3, PT, R66, UR4, !P0 ;  /* 0x0000000442007c0c */ /* 0x000fe2000c761270 */
[----:B------:R-:W-:Y:S01]  /*27a10*/  ULDC UR4, c[0x0][0x22c] ;  /* 0x00008b0000047ab9 */ /* 0x000fe20000000800 */
[----:B------:R-:W3:Y:S01]  /*27a20*/  LDC R19, c[0x0][0x248] ;  /* 0x00009200ff137b82 */ /* 0x000ee20000000800 */
[----:B--2---:R-:W-:-:S07]  /*27a30*/  LEA.HI.X.SX32 R15, R8, R37, 0x1, P6 ;  /* 0x00000025080f7211 */ /* 0x004fce00030f0eff */
[----:B------:R-:W2:Y:S01]  /*27a40*/  LDC R8, c[0x0][0x248] ;  /* 0x00009200ff087b82 */ /* 0x000ea20000000800 */
[----:B------:R-:W-:Y:S01]  /*27a50*/  ISETP.LT.AND P5, PT, R62, UR4, !P0 ;  /* 0x000000043e007c0c */ /* 0x000fe2000c7a1270 */
[----:B------:R4:W-:Y:S01]  /*27a60*/  @P2 STG.E.U16 desc[UR40][R12.64], R5 ;  /* 0x000000050c002986 */ /* 0x0009e2000c101528 */
[CC--:B------:R-:W-:Y:S01]  /*27a70*/  LEA R16, P6, R4.reuse, R36.reuse, 0x1 ;  /* 0x0000002404107211 */ /* 0x0c0fe200078c08ff */
[----:B------:R-:W-:Y:S01]  /*27a80*/  ULDC UR4, c[0x0][0x22c] ;  /* 0x00008b0000047ab9 */ /* 0x000fe20000000800 */
[----:B------:R-:W-:Y:S01]  /*27a90*/  PRMT R3, R5, 0x7632, R3 ;  /* 0x0000763205037816 */ /* 0x000fe20000000003 */
[----:B------:R5:W-:Y:S01]  /*27aa0*/  @P3 STG.E.U16 desc[UR40][R14.64], R9 ;  /* 0x000000090e003986 */ /* 0x000be2000c101528 */
[----:B------:R-:W-:Y:S01]  /*27ab0*/  LEA.HI.X.SX32 R17, R4, R37, 0x1, P6 ;  /* 0x0000002504117211 */ /* 0x000fe200030f0eff */
[----:B0-----:R-:W-:Y:S01]  /*27ac0*/  IMAD R4, R23, 0x4, R4 ;  /* 0x0000000417047824 */ /* 0x001fe200078e0204 */
[----:B----4-:R-:W0:Y:S05]  /*27ad0*/  LDC R13, c[0x0][0x248] ;  /* 0x00009200ff0d7b82 */ /* 0x010e2a0000000800 */
[----:B------:R4:W-:Y:S01]  /*27ae0*/  @P5 STG.E.U16 desc[UR40][R16.64], R3 ;  /* 0x0000000310005986 */ /* 0x0009e2000c101528 */
[----:B------:R-:W-:Y:S01]  /*27af0*/  ISETP.LT.AND P4, PT, R63, UR4, !P0 ;  /* 0x000000043f007c0c */ /* 0x000fe2000c781270 */
[----:B------:R-:W-:Y:S01]  /*27b00*/  IMAD R5, R25, 0x4, R4 ;  /* 0x0000000419057824 */ /* 0x000fe200078e0204 */
[----:B-----5:R-:W5:Y:S01]  /*27b10*/  LDC R15, c[0x0][0x248] ;  /* 0x00009200ff0f7b82 */ /* 0x020f620000000800 */
[----:B------:R-:W-:Y:S01]  /*27b20*/  LEA R2, P5, R4, R36, 0x1 ;  /* 0x0000002404027211 */ /* 0x000fe200078a08ff */
[----:B------:R-:W-:-:S06]  /*27b30*/  ULDC UR4, c[0x0][0x22c] ;  /* 0x00008b0000047ab9 */ /* 0x000fcc0000000800 */
[----:B------:R-:W1:Y:S01]  /*27b40*/  LDC R14, c[0x0][0x248] ;  /* 0x00009200ff0e7b82 */ /* 0x000e620000000800 */
[----:B------:R-:W-:Y:S01]  /*27b50*/  ISETP.LT.AND P2, PT, R61, UR4, !P0 ;  /* 0x000000043d007c0c */ /* 0x000fe2000c741270 */
[----:B------:R-:W-:Y:S01]  /*27b60*/  ULDC UR4, c[0x0][0x22c] ;  /* 0x00008b0000047ab9 */ /* 0x000fe20000000800 */
[----:B----4-:R-:W-:Y:S01]  /*27b70*/  LEA.HI.X.SX32 R3, R4, R37, 0x1, P5 ;  /* 0x0000002504037211 */ /* 0x010fe200028f0eff */
[----:B--2---:R-:W-:Y:S01]  /*27b80*/  IMAD R12, R8, 0x4, R5 ;  /* 0x00000004080c7824 */ /* 0x004fe200078e0205 */
[----:B------:R-:W-:-:S03]  /*27b90*/  LEA R4, P6, R5, R36, 0x1 ;  /* 0x0000002405047211 */ /* 0x000fc600078c08ff */
[----:B------:R-:W2:Y:S01]  /*27ba0*/  LDC R17, c[0x0][0x248] ;  /* 0x00009200ff117b82 */ /* 0x000ea20000000800 */
[----:B------:R-:W-:Y:S01]  /*27bb0*/  ISETP.LT.AND P3, PT, R60, UR4, !P0 ;  /* 0x000000043c007c0c */ /* 0x000fe2000c761270 */
[----:B------:R-:W-:Y:S01]  /*27bc0*/  ULDC UR4, c[0x0][0x22c] ;  /* 0x00008b0000047ab9 */ /* 0x000fe20000000800 */
[----:B------:R-:W-:Y:S02]  /*27bd0*/  PRMT R9, R9, 0x7632, R9 ;  /* 0x0000763209097816 */ /* 0x000fe40000000009 */
[----:B------:R-:W-:Y:S02]  /*27be0*/  LEA.HI.X.SX32 R5, R5, R37, 0x1, P6 ;  /* 0x0000002505057211 */ /* 0x000fe400030f0eff */
[----:B------:R-:W-:Y:S01]  /*27bf0*/  LEA R8, P6, R12, R36, 0x1 ;  /* 0x000000240c087211 */ /* 0x000fe200078c08ff */
[----:B------:R4:W-:Y:S01]  /*27c00*/  @P4 STG.E.U16 desc[UR40][R2.64], R9 ;  /* 0x0000000902004986 */ /* 0x0009e2000c101528 */
[----:B------:R-:W-:Y:S01]  /*27c10*/  ISETP.LT.AND P5, PT, R58, UR4, !P0 ;  /* 0x000000043a007c0c */ /* 0x000fe2000c7a1270 */
[----:B------:R-:W-:-:S02]  /*27c20*/  ULDC UR4, c[0x0][0x22c] ;  /* 0x00008b0000047ab9 */ /* 0x000fc40000000800 */
[----:B------:R-:W-:Y:S01]  /*27c30*/  ISETP.LT.AND P4, PT, R55, UR4, !P0 ;  /* 0x0000000437007c0c */ /* 0x000fe2000c781270 */
[----:B------:R-:W-:Y:S01]  /*27c40*/  ULDC UR4, c[0x0][0x22c] ;  /* 0x00008b0000047ab9 */ /* 0x000fe20000000800 */
[----:B------:R3:W-:Y:S01]  /*27c50*/  @P2 STG.E.U16 desc[UR40][R4.64], R6 ;  /* 0x0000000604002986 */ /* 0x0007e2000c101528 */
[----:B------:R-:W-:Y:S01]  /*27c60*/  ISETP.LT.AND P2, PT, R56, UR4, !P0 ;  /* 0x0000000438007c0c */ /* 0x000fe2000c741270 */
[----:B------:R-:W-:Y:S01]  /*27c70*/  ULDC UR4, c[0x0][0x22c] ;  /* 0x00008b0000047ab9 */ /* 0x000fe20000000800 */
[----:B----4-:R-:W-:Y:S01]  /*27c80*/  LEA.HI.X.SX32 R9, R12, R37, 0x1, P6 ;  /* 0x000000250c097211 */ /* 0x010fe200030f0eff */
[----:B0-----:R-:W-:-:S04]  /*27c90*/  IMAD R12, R13, 0x4, R12 ;  /* 0x000000040d0c7824 */ /* 0x001fc800078e020c */
[----:B-----5:R-:W-:Y:S01]  /*27ca0*/  IMAD R13, R15, 0x4, R12 ;  /* 0x000000040f0d7824 */ /* 0x020fe200078e020c */
[----:B------:R0:W-:Y:S01]  /*27cb0*/  @P3 STG.E.U16 desc[UR40][R8.64], R10 ;  /* 0x0000000a08003986 */ /* 0x0001e2000c101528 */
[-C--:B------:R-:W-:Y:S02]  /*27cc0*/  LEA R2, P6, R12, R36.reuse, 0x1 ;  /* 0x000000240c027211 */ /* 0x080fe400078c08ff */
[----:B------:R-:W-:Y:S02]  /*27cd0*/  ISETP.LT.AND P3, PT, R54, UR4, !P0 ;  /* 0x0000000436007c0c */ /* 0x000fe4000c761270 */
[----:B------:R-:W-:Y:S01]  /*27ce0*/  ISETP.LT.AND P0, PT, R0, UR5, !P0 ;  /* 0x0000000500007c0c */ /* 0x000fe2000c701270 */
[----:B-1----:R-:W-:Y:S01]  /*27cf0*/  IMAD R0, R14, 0x4, R13 ;  /* 0x000000040e007824 */ /* 0x002fe200078e020d */
[----:B------:R-:W-:Y:S02]  /*27d00*/  LEA.HI.X.SX32 R3, R12, R37, 0x1, P6 ;  /* 0x000000250c037211 */ /* 0x000fe400030f0eff */
[----:B---3--:R-:W-:-:S02]  /*27d10*/  LEA R4, P6, R13, R36, 0x1 ;  /* 0x000000240d047211 */ /* 0x008fc400078c08ff */
[----:B0-----:R-:W-:Y:S01]  /*27d20*/  PRMT R9, R6, 0x7632, R9 ;  /* 0x0000763206097816 */ /* 0x001fe20000000009 */
[----:B--2---:R-:W-:Y:S01]  /*27d30*/  IMAD R6, R17, 0x4, R0 ;  /* 0x0000000411067824 */ /* 0x004fe200078e0200 */
[----:B------:R-:W-:Y:S02]  /*27d40*/  PRMT R15, R10, 0x7632, R15 ;  /* 0x000076320a0f7816 */ /* 0x000fe4000000000f */
[----:B------:R-:W-:Y:S01]  /*27d50*/  LEA.HI.X.SX32 R5, R13, R37, 0x1, P6 ;  /* 0x000000250d057211 */ /* 0x000fe200030f0eff */
[----:B------:R0:W-:Y:S01]  /*27d60*/  @P5 STG.E.U16 desc[UR40][R2.64], R9 ;  /* 0x0000000902005986 */ /* 0x0001e2000c101528 */
[-C--:B------:R-:W-:Y:S01]  /*27d70*/  LEA R8, P5, R0, R36.reuse, 0x1 ;  /* 0x0000002400087211 */ /* 0x080fe200078a08ff */
[----:B------:R-:W-:Y:S02]  /*27d80*/  IMAD R10, R19, 0x4, R6 ;  /* 0x00000004130a7824 */ /* 0x000fe400078e0206 */
[----:B------:R1:W-:Y:S01]  /*27d90*/  @P4 STG.E.U16 desc[UR40][R4.64], R15 ;  /* 0x0000000f04004986 */ /* 0x0003e2000c101528 */
[----:B------:R-:W-:-:S02]  /*27da0*/  LEA R12, P4, R6, R36, 0x1 ;  /* 0x00000024060c7211 */ /* 0x000fc400078808ff */
[-C--:B0-----:R-:W-:Y:S02]  /*27db0*/  LEA.HI.X.SX32 R9, R0, R37.reuse, 0x1, P5 ;  /* 0x0000002500097211 */ /* 0x081fe400028f0eff */
[-C--:B------:R-:W-:Y:S01]  /*27dc0*/  LEA R14, P5, R10, R36.reuse, 0x1 ;  /* 0x000000240a0e7211 */ /* 0x080fe200078a08ff */
[----:B------:R-:W-:Y:S01]  /*27dd0*/  IMAD R0, R21, 0x4, R10 ;  /* 0x0000000415007824 */ /* 0x000fe200078e020a */
[-C--:B------:R-:W-:Y:S02]  /*27de0*/  LEA.HI.X.SX32 R13, R6, R37.reuse, 0x1, P4 ;  /* 0x00000025060d7211 */ /* 0x080fe400020f0eff */
[----:B------:R-:W-:Y:S02]  /*27df0*/  PRMT R3, R7, 0x7632, R3 ;  /* 0x0000763207037816 */ /* 0x000fe40000000003 */
[----:B-1----:R-:W-:Y:S01]  /*27e00*/  LEA.HI.X.SX32 R15, R10, R37, 0x1, P5 ;  /* 0x000000250a0f7211 */ /* 0x002fe200028f0eff */
[----:B------:R0:W-:Y:S01]  /*27e10*/  @P2 STG.E.U16 desc[UR40][R8.64], R7 ;  /* 0x0000000708002986 */ /* 0x0001e2000c101528 */
[----:B------:R-:W-:-:S03]  /*27e20*/  LEA R36, P4, R0, R36, 0x1 ;  /* 0x0000002400247211 */ /* 0x000fc600078808ff */
[----:B------:R0:W-:Y:S01]  /*27e30*/  @P3 STG.E.U16 desc[UR40][R12.64], R11 ;  /* 0x0000000b0c003986 */ /* 0x0001e2000c101528 */
[----:B------:R-:W-:-:S03]  /*27e40*/  LEA.HI.X.SX32 R37, R0, R37, 0x1, P4 ;  /* 0x0000002500257211 */ /* 0x000fc600020f0eff */
[----:B------:R0:W-:Y:S01]  /*27e50*/  @P0 STG.E.U16 desc[UR40][R14.64], R3 ;  /* 0x000000030e000986 */ /* 0x0001e2000c101528 */
[----:B------:R-:W-:Y:S05]  /*27e60*/  @!P1 EXIT ;  /* 0x000000000000994d */ /* 0x000fea0003800000 */
[----:B------:R-:W-:-:S05]  /*27e70*/  PRMT R18, R11, 0x7632, R18 ;  /* 0x000076320b127816 */ /* 0x000fca0000000012 */
[----:B------:R-:W-:Y:S01]  /*27e80*/  STG.E.U16 desc[UR40][R36.64], R18 ;  /* 0x0000001224007986 */ /* 0x000fe2000c101528 */
[----:B------:R-:W-:Y:S05]  /*27e90*/  EXIT ;  /* 0x000000000000794d */ /* 0x000fea0003800000 */
.L_x_3:
[----:B------:R-:W-:-:S00]  /*27ea0*/  BRA `(.L_x_3) ;  /* 0xfffffffc00fc7947 */ /* 0x000fc0000383ffff */
[----:B------:R-:W-:-:S00]  /*27eb0*/  NOP ;  /* 0x0000000000007918 */ /* 0x000fc00000000000 */
        /* <DEDUP_REMOVED lines=12> */
.L_x_4:


//--------------------- .nv.shared.matmul_kernel  --------------------------
	.section	.nv.shared.matmul_kernel,"aw",@nobits
	.sectionflags	@""
	.align	16
	.zero		1024


//--------------------- .nv.shared.reserved.0     --------------------------
	.section	.nv.shared.reserved.0,"aw",@nobits
	.weak		__nv_reservedSMEM_offset_0_alias
	.size		__nv_reservedSMEM_offset_0_alias, 0, 0
	.other		__nv_reservedSMEM_offset_0_alias,@"STO_CUDA_RESERVED_SHARED STV_DEFAULT"
__nv_reservedSMEM_offset_0_alias:
	.zero		0


//--------------------- .nv.constant0.matmul_kernel --------------------------
	.section	.nv.constant0.matmul_kernel,"a",@progbits
	.sectionflags	@""
	.align	4
.nv.constant0.matmul_kernel:
	.zero		608


//--------------------- SYMBOLS --------------------------

	.type		.nv.reservedSmem.offset0,@object
	.size		.nv.reservedSmem.offset0,0x4
